	.target	sm_100a

	.elftype	@"ET_EXEC"


//--------------------- .note.nv.tkinfo           --------------------------
	.section	.note.nv.tkinfo,"",@"SHT_NOTE"
	.sectionflags	@"SHF_NOTE_NV_TKINFO"
	.tkinfo
        /*0018*/ 	.word	0x00000002
        /*0030*/ 	.string	""
        /*0030*/ 	.string	"ptxas"
        /*0030*/ 	.string	"Cuda compilation tools, release 13.0, V13.0.88"
        /*0030*/ 	.string	"Build cuda_13.0.r13.0/compiler.36424714_0"
        /*0030*/ 	.string	"-arch sm_100a -m 64 "



//--------------------- .note.nv.cuinfo           --------------------------
	.section	.note.nv.cuinfo,"",@"SHT_NOTE"
	.sectionflags	@"SHF_NOTE_NV_CUINFO"
        /*0018*/ 	.short	0x0002
        /*001a*/ 	.short	0x0064
        /*001c*/ 	.short	0x0082
	.zero		2


//--------------------- .nv.info                  --------------------------
	.section	.nv.info,"",@"SHT_CUDA_INFO"
	.align	4


	//----- nvinfo : EIATTR_REGCOUNT
	.align		4
        /*0000*/ 	.byte	0x04, 0x2f
        /*0002*/ 	.short	(.L_29 - .L_28)
	.align		4
.L_28:
        /*0004*/ 	.word	index@(_ZN2at6native40_GLOBAL__N__2351210d_8_Shape_cu_49f7391c30CatArrayBatchedCopy_vectorizedINS1_10OpaqueTypeILj1EEEjLi1ELi128ELi1ELi16ELi16EEEvPcNS1_25CatArrInputTensorMetadataIT_T0_XT2_EXT3_EEENS1_16TensorSizeStrideIS8_Lj4EEEiS8_)
        /*0008*/ 	.word	0x00000012


	//----- nvinfo : EIATTR_FRAME_SIZE
	.align		4
.L_29:
        /*000c*/ 	.byte	0x04, 0x11
        /*000e*/ 	.short	(.L_31 - .L_30)
	.align		4
.L_30:
        /*0010*/ 	.word	index@(_ZN2at6native40_GLOBAL__N__2351210d_8_Shape_cu_49f7391c30CatArrayBatchedCopy_vectorizedINS1_10OpaqueTypeILj1EEEjLi1ELi128ELi1ELi16ELi16EEEvPcNS1_25CatArrInputTensorMetadataIT_T0_XT2_EXT3_EEENS1_16TensorSizeStrideIS8_Lj4EEEiS8_)
        /*0014*/ 	.word	0x00000000


	//----- nvinfo : EIATTR_REGCOUNT
	.align		4
.L_31:
        /*0018*/ 	.byte	0x04, 0x2f
        /*001a*/ 	.short	(.L_33 - .L_32)
	.align		4
.L_32:
        /*001c*/ 	.word	index@(_ZN2at6native40_GLOBAL__N__2351210d_8_Shape_cu_49f7391c35CatArrayBatchedCopy_alignedK_contigINS1_10OpaqueTypeILj1EEEjLi1ELi128ELi1ELi16EEEvPT_NS1_25CatArrInputTensorMetadataIS5_T0_XT2_EXT3_EEENS1_16TensorSizeStrideIS8_Lj4EEEiS8_)
        /*0020*/ 	.word	0x00000020


	//----- nvinfo : EIATTR_FRAME_SIZE
	.align		4
.L_33:
        /*0024*/ 	.byte	0x04, 0x11
        /*0026*/ 	.short	(.L_35 - .L_34)
	.align		4
.L_34:
        /*0028*/ 	.word	index@(_ZN2at6native40_GLOBAL__N__2351210d_8_Shape_cu_49f7391c35CatArrayBatchedCopy_alignedK_contigINS1_10OpaqueTypeILj1EEEjLi1ELi128ELi1ELi16EEEvPT_NS1_25CatArrInputTensorMetadataIS5_T0_XT2_EXT3_EEENS1_16TensorSizeStrideIS8_Lj4EEEiS8_)
        /*002c*/ 	.word	0x00000000


	//----- nvinfo : EIATTR_REGCOUNT
	.align		4
.L_35:
        /*0030*/ 	.byte	0x04, 0x2f
        /*0032*/ 	.short	(.L_37 - .L_36)
	.align		4
.L_36:
        /*0034*/ 	.word	index@(_ZN2at6native40_GLOBAL__N__2351210d_8_Shape_cu_49f7391c35CatArrayBatchedCopy_alignedK_contigINS1_10OpaqueTypeILj1EEEjLi1ELi128ELi1ELi8EEEvPT_NS1_25CatArrInputTensorMetadataIS5_T0_XT2_EXT3_EEENS1_16TensorSizeStrideIS8_Lj4EEEiS8_)
        /*0038*/ 	.word	0x0000001c


	//----- nvinfo : EIATTR_FRAME_SIZE
	.align		4
.L_37:
        /*003c*/ 	.byte	0x04, 0x11
        /*003e*/ 	.short	(.L_39 - .L_38)
	.align		4
.L_38:
        /*0040*/ 	.word	index@(_ZN2at6native40_GLOBAL__N__2351210d_8_Shape_cu_49f7391c35CatArrayBatchedCopy_alignedK_contigINS1_10OpaqueTypeILj1EEEjLi1ELi128ELi1ELi8EEEvPT_NS1_25CatArrInputTensorMetadataIS5_T0_XT2_EXT3_EEENS1_16TensorSizeStrideIS8_Lj4EEEiS8_)
        /*0044*/ 	.word	0x00000000


	//----- nvinfo : EIATTR_REGCOUNT
	.align		4
.L_39:
        /*0048*/ 	.byte	0x04, 0x2f
        /*004a*/ 	.short	(.L_41 - .L_40)
	.align		4
.L_40:
        /*004c*/ 	.word	index@(_ZN2at6native40_GLOBAL__N__2351210d_8_Shape_cu_49f7391c26CatArrayBatchedCopy_contigINS1_10OpaqueTypeILj1EEEjLi1ELi128ELi1EEEvPT_NS1_25CatArrInputTensorMetadataIS5_T0_XT2_EXT3_EEENS1_16TensorSizeStrideIS8_Lj4EEEiS8_)
        /*0050*/ 	.word	0x0000000c


	//----- nvinfo : EIATTR_FRAME_SIZE
	.align		4
.L_41:
        /*0054*/ 	.byte	0x04, 0x11
        /*0056*/ 	.short	(.L_43 - .L_42)
	.align		4
.L_42:
        /*0058*/ 	.word	index@(_ZN2at6native40_GLOBAL__N__2351210d_8_Shape_cu_49f7391c26CatArrayBatchedCopy_contigINS1_10OpaqueTypeILj1EEEjLi1ELi128ELi1EEEvPT_NS1_25CatArrInputTensorMetadataIS5_T0_XT2_EXT3_EEENS1_16TensorSizeStrideIS8_Lj4EEEiS8_)
        /*005c*/ 	.word	0x00000000


	//----- nvinfo : EIATTR_REGCOUNT
	.align		4
.L_43:
        /*0060*/ 	.byte	0x04, 0x2f
        /*0062*/ 	.short	(.L_45 - .L_44)
	.align		4
.L_44:
        /*0064*/ 	.word	index@(_ZN2at6native40_GLOBAL__N__2351210d_8_Shape_cu_49f7391c19CatArrayBatchedCopyINS1_10OpaqueTypeILj1EEEjLi1ELi128ELi1EEEvPT_NS1_25CatArrInputTensorMetadataIS5_T0_XT2_EXT3_EEENS1_16TensorSizeStrideIS8_Lj4EEEiS8_)
        /*0068*/ 	.word	0x0000000e


	//----- nvinfo : EIATTR_FRAME_SIZE
	.align		4
.L_45:
        /*006c*/ 	.byte	0x04, 0x11
        /*006e*/ 	.short	(.L_47 - .L_46)
	.align		4
.L_46:
        /*0070*/ 	.word	index@(_ZN2at6native40_GLOBAL__N__2351210d_8_Shape_cu_49f7391c19CatArrayBatchedCopyINS1_10OpaqueTypeILj1EEEjLi1ELi128ELi1EEEvPT_NS1_25CatArrInputTensorMetadataIS5_T0_XT2_EXT3_EEENS1_16TensorSizeStrideIS8_Lj4EEEiS8_)
        /*0074*/ 	.word	0x00000000


	//----- nvinfo : EIATTR_REGCOUNT
	.align		4
.L_47:
        /*0078*/ 	.byte	0x04, 0x2f
        /*007a*/ 	.short	(.L_49 - .L_48)
	.align		4
.L_48:
        /*007c*/ 	.word	index@(_ZN2at6native40_GLOBAL__N__2351210d_8_Shape_cu_49f7391c30CatArrayBatchedCopy_vectorizedINS1_10OpaqueTypeILj1EEEjLi2ELi128ELi1ELi16ELi16EEEvPcNS1_25CatArrInputTensorMetadataIT_T0_XT2_EXT3_EEENS1_16TensorSizeStrideIS8_Lj4EEEiS8_)
        /*0080*/ 	.word	0x00000014


	//----- nvinfo : EIATTR_FRAME_SIZE
	.align		4
.L_49:
        /*0084*/ 	.byte	0x04, 0x11
        /*0086*/ 	.short	(.L_51 - .L_50)
	.align		4
.L_50:
        /*0088*/ 	.word	index@(_ZN2at6native40_GLOBAL__N__2351210d_8_Shape_cu_49f7391c30CatArrayBatchedCopy_vectorizedINS1_10OpaqueTypeILj1EEEjLi2ELi128ELi1ELi16ELi16EEEvPcNS1_25CatArrInputTensorMetadataIT_T0_XT2_EXT3_EEENS1_16TensorSizeStrideIS8_Lj4EEEiS8_)
        /*008c*/ 	.word	0x00000000


	//----- nvinfo : EIATTR_REGCOUNT
	.align		4
.L_51:
        /*0090*/ 	.byte	0x04, 0x2f
        /*0092*/ 	.short	(.L_53 - .L_52)
	.align		4
.L_52:
        /*0094*/ 	.word	index@(_ZN2at6native40_GLOBAL__N__2351210d_8_Shape_cu_49f7391c35CatArrayBatchedCopy_alignedK_contigINS1_10OpaqueTypeILj1EEEjLi2ELi128ELi1ELi16EEEvPT_NS1_25CatArrInputTensorMetadataIS5_T0_XT2_EXT3_EEENS1_16TensorSizeStrideIS8_Lj4EEEiS8_)
        /*0098*/ 	.word	0x00000020


	//----- nvinfo : EIATTR_FRAME_SIZE
	.align		4
.L_53:
        /*009c*/ 	.byte	0x04, 0x11
        /*009e*/ 	.short	(.L_55 - .L_54)
	.align		4
.L_54:
        /*00a0*/ 	.word	index@(_ZN2at6native40_GLOBAL__N__2351210d_8_Shape_cu_49f7391c35CatArrayBatchedCopy_alignedK_contigINS1_10OpaqueTypeILj1EEEjLi2ELi128ELi1ELi16EEEvPT_NS1_25CatArrInputTensorMetadataIS5_T0_XT2_EXT3_EEENS1_16TensorSizeStrideIS8_Lj4EEEiS8_)
        /*00a4*/ 	.word	0x00000000


	//----- nvinfo : EIATTR_REGCOUNT
	.align		4
.L_55:
        /*00a8*/ 	.byte	0x04, 0x2f
        /*00aa*/ 	.short	(.L_57 - .L_56)
	.align		4
.L_56:
        /*00ac*/ 	.word	index@(_ZN2at6native40_GLOBAL__N__2351210d_8_Shape_cu_49f7391c35CatArrayBatchedCopy_alignedK_contigINS1_10OpaqueTypeILj1EEEjLi2ELi128ELi1ELi8EEEvPT_NS1_25CatArrInputTensorMetadataIS5_T0_XT2_EXT3_EEENS1_16TensorSizeStrideIS8_Lj4EEEiS8_)
        /*00b0*/ 	.word	0x00000020


	//----- nvinfo : EIATTR_FRAME_SIZE
	.align		4
.L_57:
        /*00b4*/ 	.byte	0x04, 0x11
        /*00b6*/ 	.short	(.L_59 - .L_58)
	.align		4
.L_58:
        /*00b8*/ 	.word	index@(_ZN2at6native40_GLOBAL__N__2351210d_8_Shape_cu_49f7391c35CatArrayBatchedCopy_alignedK_contigINS1_10OpaqueTypeILj1EEEjLi2ELi128ELi1ELi8EEEvPT_NS1_25CatArrInputTensorMetadataIS5_T0_XT2_EXT3_EEENS1_16TensorSizeStrideIS8_Lj4EEEiS8_)
        /*00bc*/ 	.word	0x00000000


	//----- nvinfo : EIATTR_REGCOUNT
	.align		4
.L_59:
        /*00c0*/ 	.byte	0x04, 0x2f
        /*00c2*/ 	.short	(.L_61 - .L_60)
	.align		4
.L_60:
        /*00c4*/ 	.word	index@(_ZN2at6native40_GLOBAL__N__2351210d_8_Shape_cu_49f7391c26CatArrayBatchedCopy_contigINS1_10OpaqueTypeILj1EEEjLi2ELi128ELi1EEEvPT_NS1_25CatArrInputTensorMetadataIS5_T0_XT2_EXT3_EEENS1_16TensorSizeStrideIS8_Lj4EEEiS8_)
        /*00c8*/ 	.word	0x00000014


	//----- nvinfo : EIATTR_FRAME_SIZE
	.align		4
.L_61:
        /*00cc*/ 	.byte	0x04, 0x11
        /*00ce*/ 	.short	(.L_63 - .L_62)
	.align		4
.L_62:
        /*00d0*/ 	.word	index@(_ZN2at6native40_GLOBAL__N__2351210d_8_Shape_cu_49f7391c26CatArrayBatchedCopy_contigINS1_10OpaqueTypeILj1EEEjLi2ELi128ELi1EEEvPT_NS1_25CatArrInputTensorMetadataIS5_T0_XT2_EXT3_EEENS1_16TensorSizeStrideIS8_Lj4EEEiS8_)
        /*00d4*/ 	.word	0x00000000


	//----- nvinfo : EIATTR_REGCOUNT
	.align		4
.L_63:
        /*00d8*/ 	.byte	0x04, 0x2f
        /*00da*/ 	.short	(.L_65 - .L_64)
	.align		4
.L_64:
        /*00dc*/ 	.word	index@(_ZN2at6native40_GLOBAL__N__2351210d_8_Shape_cu_49f7391c19CatArrayBatchedCopyINS1_10OpaqueTypeILj1EEEjLi2ELi128ELi1EEEvPT_NS1_25CatArrInputTensorMetadataIS5_T0_XT2_EXT3_EEENS1_16TensorSizeStrideIS8_Lj4EEEiS8_)
        /*00e0*/ 	.word	0x00000010


	//----- nvinfo : EIATTR_FRAME_SIZE
	.align		4
.L_65:
        /*00e4*/ 	.byte	0x04, 0x11
        /*00e6*/ 	.short	(.L_67 - .L_66)
	.align		4
.L_66:
        /*00e8*/ 	.word	index@(_ZN2at6native40_GLOBAL__N__2351210d_8_Shape_cu_49f7391c19CatArrayBatchedCopyINS1_10OpaqueTypeILj1EEEjLi2ELi128ELi1EEEvPT_NS1_25CatArrInputTensorMetadataIS5_T0_XT2_EXT3_EEENS1_16TensorSizeStrideIS8_Lj4EEEiS8_)
        /*00ec*/ 	.word	0x00000000


	//----- nvinfo : EIATTR_REGCOUNT
	.align		4
.L_67:
        /*00f0*/ 	.byte	0x04, 0x2f
        /*00f2*/ 	.short	(.L_69 - .L_68)
	.align		4
.L_68:
        /*00f4*/ 	.word	index@(_ZN2at6native40_GLOBAL__N__2351210d_8_Shape_cu_49f7391c30CatArrayBatchedCopy_vectorizedINS1_10OpaqueTypeILj1EEEjLi3ELi128ELi1ELi16ELi16EEEvPcNS1_25CatArrInputTensorMetadataIT_T0_XT2_EXT3_EEENS1_16TensorSizeStrideIS8_Lj4EEEiS8_)
        /*00f8*/ 	.word	0x0000001a


	//----- nvinfo : EIATTR_FRAME_SIZE
	.align		4
.L_69:
        /*00fc*/ 	.byte	0x04, 0x11
        /*00fe*/ 	.short	(.L_71 - .L_70)
	.align		4
.L_70:
        /*0100*/ 	.word	index@(_ZN2at6native40_GLOBAL__N__2351210d_8_Shape_cu_49f7391c30CatArrayBatchedCopy_vectorizedINS1_10OpaqueTypeILj1EEEjLi3ELi128ELi1ELi16ELi16EEEvPcNS1_25CatArrInputTensorMetadataIT_T0_XT2_EXT3_EEENS1_16TensorSizeStrideIS8_Lj4EEEiS8_)
        /*0104*/ 	.word	0x00000000


	//----- nvinfo : EIATTR_REGCOUNT
	.align		4
.L_71:
        /*0108*/ 	.byte	0x04, 0x2f
        /*010a*/ 	.short	(.L_73 - .L_72)
	.align		4
.L_72:
        /*010c*/ 	.word	index@(_ZN2at6native40_GLOBAL__N__2351210d_8_Shape_cu_49f7391c35CatArrayBatchedCopy_alignedK_contigINS1_10OpaqueTypeILj1EEEjLi3ELi128ELi1ELi16EEEvPT_NS1_25CatArrInputTensorMetadataIS5_T0_XT2_EXT3_EEENS1_16TensorSizeStrideIS8_Lj4EEEiS8_)
        /*0110*/ 	.word	0x00000028


	//----- nvinfo : EIATTR_FRAME_SIZE
	.align		4
.L_73:
        /*0114*/ 	.byte	0x04, 0x11
        /*0116*/ 	.short	(.L_75 - .L_74)
	.align		4
.L_74:
        /*0118*/ 	.word	index@(_ZN2at6native40_GLOBAL__N__2351210d_8_Shape_cu_49f7391c35CatArrayBatchedCopy_alignedK_contigINS1_10OpaqueTypeILj1EEEjLi3ELi128ELi1ELi16EEEvPT_NS1_25CatArrInputTensorMetadataIS5_T0_XT2_EXT3_EEENS1_16TensorSizeStrideIS8_Lj4EEEiS8_)
        /*011c*/ 	.word	0x00000000


	//----- nvinfo : EIATTR_REGCOUNT
	.align		4
.L_75:
        /*0120*/ 	.byte	0x04, 0x2f
        /*0122*/ 	.short	(.L_77 - .L_76)
	.align		4
.L_76:
        /*0124*/ 	.word	index@(_ZN2at6native40_GLOBAL__N__2351210d_8_Shape_cu_49f7391c35CatArrayBatchedCopy_alignedK_contigINS1_10OpaqueTypeILj1EEEjLi3ELi128ELi1ELi8EEEvPT_NS1_25CatArrInputTensorMetadataIS5_T0_XT2_EXT3_EEENS1_16TensorSizeStrideIS8_Lj4EEEiS8_)
        /*0128*/ 	.word	0x00000020


	//----- nvinfo : EIATTR_FRAME_SIZE
	.align		4
.L_77:
        /*012c*/ 	.byte	0x04, 0x11
        /*012e*/ 	.short	(.L_79 - .L_78)
	.align		4
.L_78:
        /*0130*/ 	.word	index@(_ZN2at6native40_GLOBAL__N__2351210d_8_Shape_cu_49f7391c35CatArrayBatchedCopy_alignedK_contigINS1_10OpaqueTypeILj1EEEjLi3ELi128ELi1ELi8EEEvPT_NS1_25CatArrInputTensorMetadataIS5_T0_XT2_EXT3_EEENS1_16TensorSizeStrideIS8_Lj4EEEiS8_)
        /*0134*/ 	.word	0x00000000


	//----- nvinfo : EIATTR_REGCOUNT
	.align		4
.L_79:
        /*0138*/ 	.byte	0x04, 0x2f
        /*013a*/ 	.short	(.L_81 - .L_80)
	.align		4
.L_80:
        /*013c*/ 	.word	index@(_ZN2at6native40_GLOBAL__N__2351210d_8_Shape_cu_49f7391c26CatArrayBatchedCopy_contigINS1_10OpaqueTypeILj1EEEjLi3ELi128ELi1EEEvPT_NS1_25CatArrInputTensorMetadataIS5_T0_XT2_EXT3_EEENS1_16TensorSizeStrideIS8_Lj4EEEiS8_)
        /*0140*/ 	.word	0x00000010


	//----- nvinfo : EIATTR_FRAME_SIZE
	.align		4
.L_81:
        /*0144*/ 	.byte	0x04, 0x11
        /*0146*/ 	.short	(.L_83 - .L_82)
	.align		4
.L_82:
        /*0148*/ 	.word	index@(_ZN2at6native40_GLOBAL__N__2351210d_8_Shape_cu_49f7391c26CatArrayBatchedCopy_contigINS1_10OpaqueTypeILj1EEEjLi3ELi128ELi1EEEvPT_NS1_25CatArrInputTensorMetadataIS5_T0_XT2_EXT3_EEENS1_16TensorSizeStrideIS8_Lj4EEEiS8_)
        /*014c*/ 	.word	0x00000000


	//----- nvinfo : EIATTR_REGCOUNT
	.align		4
.L_83:
        /*0150*/ 	.byte	0x04, 0x2f
        /*0152*/ 	.short	(.L_85 - .L_84)
	.align		4
.L_84:
        /*0154*/ 	.word	index@(_ZN2at6native40_GLOBAL__N__2351210d_8_Shape_cu_49f7391c19CatArrayBatchedCopyINS1_10OpaqueTypeILj1EEEjLi3ELi128ELi1EEEvPT_NS1_25CatArrInputTensorMetadataIS5_T0_XT2_EXT3_EEENS1_16TensorSizeStrideIS8_Lj4EEEiS8_)
        /*0158*/ 	.word	0x00000013


	//----- nvinfo : EIATTR_FRAME_SIZE
	.align		4
.L_85:
        /*015c*/ 	.byte	0x04, 0x11
        /*015e*/ 	.short	(.L_87 - .L_86)
	.align		4
.L_86:
        /*0160*/ 	.word	index@(_ZN2at6native40_GLOBAL__N__2351210d_8_Shape_cu_49f7391c19CatArrayBatchedCopyINS1_10OpaqueTypeILj1EEEjLi3ELi128ELi1EEEvPT_NS1_25CatArrInputTensorMetadataIS5_T0_XT2_EXT3_EEENS1_16TensorSizeStrideIS8_Lj4EEEiS8_)
        /*0164*/ 	.word	0x00000000


	//----- nvinfo : EIATTR_REGCOUNT
	.align		4
.L_87:
        /*0168*/ 	.byte	0x04, 0x2f
        /*016a*/ 	.short	(.L_89 - .L_88)
	.align		4
.L_88:
        /*016c*/ 	.word	index@(_ZN2at6native40_GLOBAL__N__2351210d_8_Shape_cu_49f7391c30CatArrayBatchedCopy_vectorizedINS1_10OpaqueTypeILj1EEEjLi4ELi128ELi1ELi16ELi16EEEvPcNS1_25CatArrInputTensorMetadataIT_T0_XT2_EXT3_EEENS1_16TensorSizeStrideIS8_Lj4EEEiS8_)
        /*0170*/ 	.word	0x0000001e


	//----- nvinfo : EIATTR_FRAME_SIZE
	.align		4
.L_89:
        /*0174*/ 	.byte	0x04, 0x11
        /*0176*/ 	.short	(.L_91 - .L_90)
	.align		4
.L_90:
        /*0178*/ 	.word	index@(_ZN2at6native40_GLOBAL__N__2351210d_8_Shape_cu_49f7391c30CatArrayBatchedCopy_vectorizedINS1_10OpaqueTypeILj1EEEjLi4ELi128ELi1ELi16ELi16EEEvPcNS1_25CatArrInputTensorMetadataIT_T0_XT2_EXT3_EEENS1_16TensorSizeStrideIS8_Lj4EEEiS8_)
        /*017c*/ 	.word	0x00000000


	//----- nvinfo : EIATTR_REGCOUNT
	.align		4
.L_91:
        /*0180*/ 	.byte	0x04, 0x2f
        /*0182*/ 	.short	(.L_93 - .L_92)
	.align		4
.L_92:
        /*0184*/ 	.word	index@(_ZN2at6native40_GLOBAL__N__2351210d_8_Shape_cu_49f7391c35CatArrayBatchedCopy_alignedK_contigINS1_10OpaqueTypeILj1EEEjLi4ELi128ELi1ELi16EEEvPT_NS1_25CatArrInputTensorMetadataIS5_T0_XT2_EXT3_EEENS1_16TensorSizeStrideIS8_Lj4EEEiS8_)
        /*0188*/ 	.word	0x00000028


	//----- nvinfo : EIATTR_FRAME_SIZE
	.align		4
.L_93:
        /*018c*/ 	.byte	0x04, 0x11
        /*018e*/ 	.short	(.L_95 - .L_94)
	.align		4
.L_94:
        /*0190*/ 	.word	index@(_ZN2at6native40_GLOBAL__N__2351210d_8_Shape_cu_49f7391c35CatArrayBatchedCopy_alignedK_contigINS1_10OpaqueTypeILj1EEEjLi4ELi128ELi1ELi16EEEvPT_NS1_25CatArrInputTensorMetadataIS5_T0_XT2_EXT3_EEENS1_16TensorSizeStrideIS8_Lj4EEEiS8_)
        /*0194*/ 	.word	0x00000000


	//----- nvinfo : EIATTR_REGCOUNT
	.align		4
.L_95:
        /*0198*/ 	.byte	0x04, 0x2f
        /*019a*/ 	.short	(.L_97 - .L_96)
	.align		4
.L_96:
        /*019c*/ 	.word	index@(_ZN2at6native40_GLOBAL__N__2351210d_8_Shape_cu_49f7391c35CatArrayBatchedCopy_alignedK_contigINS1_10OpaqueTypeILj1EEEjLi4ELi128ELi1ELi8EEEvPT_NS1_25CatArrInputTensorMetadataIS5_T0_XT2_EXT3_EEENS1_16TensorSizeStrideIS8_Lj4EEEiS8_)
        /*01a0*/ 	.word	0x00000020


	//----- nvinfo : EIATTR_FRAME_SIZE
	.align		4
.L_97:
        /*01a4*/ 	.byte	0x04, 0x11
        /*01a6*/ 	.short	(.L_99 - .L_98)
	.align		4
.L_98:
        /*01a8*/ 	.word	index@(_ZN2at6native40_GLOBAL__N__2351210d_8_Shape_cu_49f7391c35CatArrayBatchedCopy_alignedK_contigINS1_10OpaqueTypeILj1EEEjLi4ELi128ELi1ELi8EEEvPT_NS1_25CatArrInputTensorMetadataIS5_T0_XT2_EXT3_EEENS1_16TensorSizeStrideIS8_Lj4EEEiS8_)
        /*01ac*/ 	.word	0x00000000


	//----- nvinfo : EIATTR_REGCOUNT
	.align		4
.L_99:
        /*01b0*/ 	.byte	0x04, 0x2f
        /*01b2*/ 	.short	(.L_101 - .L_100)
	.align		4
.L_100:
        /*01b4*/ 	.word	index@(_ZN2at6native40_GLOBAL__N__2351210d_8_Shape_cu_49f7391c26CatArrayBatchedCopy_contigINS1_10OpaqueTypeILj1EEEjLi4ELi128ELi1EEEvPT_NS1_25CatArrInputTensorMetadataIS5_T0_XT2_EXT3_EEENS1_16TensorSizeStrideIS8_Lj4EEEiS8_)
        /*01b8*/ 	.word	0x00000014


	//----- nvinfo : EIATTR_FRAME_SIZE
	.align		4
.L_101:
        /*01bc*/ 	.byte	0x04, 0x11
        /*01be*/ 	.short	(.L_103 - .L_102)
	.align		4
.L_102:
        /*01c0*/ 	.word	index@(_ZN2at6native40_GLOBAL__N__2351210d_8_Shape_cu_49f7391c26CatArrayBatchedCopy_contigINS1_10OpaqueTypeILj1EEEjLi4ELi128ELi1EEEvPT_NS1_25CatArrInputTensorMetadataIS5_T0_XT2_EXT3_EEENS1_16TensorSizeStrideIS8_Lj4EEEiS8_)
        /*01c4*/ 	.word	0x00000000


	//----- nvinfo : EIATTR_REGCOUNT
	.align		4
.L_103:
        /*01c8*/ 	.byte	0x04, 0x2f
        /*01ca*/ 	.short	(.L_105 - .L_104)
	.align		4
.L_104:
        /*01cc*/ 	.word	index@(_ZN2at6native40_GLOBAL__N__2351210d_8_Shape_cu_49f7391c19CatArrayBatchedCopyINS1_10OpaqueTypeILj1EEEjLi4ELi128ELi1EEEvPT_NS1_25CatArrInputTensorMetadataIS5_T0_XT2_EXT3_EEENS1_16TensorSizeStrideIS8_Lj4EEEiS8_)
        /*01d0*/ 	.word	0x00000017


	//----- nvinfo : EIATTR_FRAME_SIZE
	.align		4
.L_105:
        /*01d4*/ 	.byte	0x04, 0x11
        /*01d6*/ 	.short	(.L_107 - .L_106)
	.align		4
.L_106:
        /*01d8*/ 	.word	index@(_ZN2at6native40_GLOBAL__N__2351210d_8_Shape_cu_49f7391c19CatArrayBatchedCopyINS1_10OpaqueTypeILj1EEEjLi4ELi128ELi1EEEvPT_NS1_25CatArrInputTensorMetadataIS5_T0_XT2_EXT3_EEENS1_16TensorSizeStrideIS8_Lj4EEEiS8_)
        /*01dc*/ 	.word	0x00000000


	//----- nvinfo : EIATTR_REGCOUNT
	.align		4
.L_107:
        /*01e0*/ 	.byte	0x04, 0x2f
        /*01e2*/ 	.short	(.L_109 - .L_108)
	.align		4
.L_108:
        /*01e4*/ 	.word	index@(_ZN2at6native40_GLOBAL__N__2351210d_8_Shape_cu_49f7391c30CatArrayBatchedCopy_vectorizedINS1_10OpaqueTypeILj2EEEjLi1ELi128ELi1ELi16ELi8EEEvPcNS1_25CatArrInputTensorMetadataIT_T0_XT2_EXT3_EEENS1_16TensorSizeStrideIS8_Lj4EEEiS8_)
        /*01e8*/ 	.word	0x00000012


	//----- nvinfo : EIATTR_FRAME_SIZE
	.align		4
.L_109:
        /*01ec*/ 	.byte	0x04, 0x11
        /*01ee*/ 	.short	(.L_111 - .L_110)
	.align		4
.L_110:
        /*01f0*/ 	.word	index@(_ZN2at6native40_GLOBAL__N__2351210d_8_Shape_cu_49f7391c30CatArrayBatchedCopy_vectorizedINS1_10OpaqueTypeILj2EEEjLi1ELi128ELi1ELi16ELi8EEEvPcNS1_25CatArrInputTensorMetadataIT_T0_XT2_EXT3_EEENS1_16TensorSizeStrideIS8_Lj4EEEiS8_)
        /*01f4*/ 	.word	0x00000000


	//----- nvinfo : EIATTR_REGCOUNT
	.align		4
.L_111:
        /*01f8*/ 	.byte	0x04, 0x2f
        /*01fa*/ 	.short	(.L_113 - .L_112)
	.align		4
.L_112:
        /*01fc*/ 	.word	index@(_ZN2at6native40_GLOBAL__N__2351210d_8_Shape_cu_49f7391c35CatArrayBatchedCopy_alignedK_contigINS1_10OpaqueTypeILj2EEEjLi1ELi128ELi1ELi16EEEvPT_NS1_25CatArrInputTensorMetadataIS5_T0_XT2_EXT3_EEENS1_16TensorSizeStrideIS8_Lj4EEEiS8_)
        /*0200*/ 	.word	0x00000020


	//----- nvinfo : EIATTR_FRAME_SIZE
	.align		4
.L_113:
        /*0204*/ 	.byte	0x04, 0x11
        /*0206*/ 	.short	(.L_115 - .L_114)
	.align		4
.L_114:
        /*0208*/ 	.word	index@(_ZN2at6native40_GLOBAL__N__2351210d_8_Shape_cu_49f7391c35CatArrayBatchedCopy_alignedK_contigINS1_10OpaqueTypeILj2EEEjLi1ELi128ELi1ELi16EEEvPT_NS1_25CatArrInputTensorMetadataIS5_T0_XT2_EXT3_EEENS1_16TensorSizeStrideIS8_Lj4EEEiS8_)
        /*020c*/ 	.word	0x00000000


	//----- nvinfo : EIATTR_REGCOUNT
	.align		4
.L_115:
        /*0210*/ 	.byte	0x04, 0x2f
        /*0212*/ 	.short	(.L_117 - .L_116)
	.align		4
.L_116:
        /*0214*/ 	.word	index@(_ZN2at6native40_GLOBAL__N__2351210d_8_Shape_cu_49f7391c35CatArrayBatchedCopy_alignedK_contigINS1_10OpaqueTypeILj2EEEjLi1ELi128ELi1ELi8EEEvPT_NS1_25CatArrInputTensorMetadataIS5_T0_XT2_EXT3_EEENS1_16TensorSizeStrideIS8_Lj4EEEiS8_)
        /*0218*/ 	.word	0x0000001e


	//----- nvinfo : EIATTR_FRAME_SIZE
	.align		4
.L_117:
        /*021c*/ 	.byte	0x04, 0x11
        /*021e*/ 	.short	(.L_119 - .L_118)
	.align		4
.L_118:
        /*0220*/ 	.word	index@(_ZN2at6native40_GLOBAL__N__2351210d_8_Shape_cu_49f7391c35CatArrayBatchedCopy_alignedK_contigINS1_10OpaqueTypeILj2EEEjLi1ELi128ELi1ELi8EEEvPT_NS1_25CatArrInputTensorMetadataIS5_T0_XT2_EXT3_EEENS1_16TensorSizeStrideIS8_Lj4EEEiS8_)
        /*0224*/ 	.word	0x00000000


	//----- nvinfo : EIATTR_REGCOUNT
	.align		4
.L_119:
        /*0228*/ 	.byte	0x04, 0x2f
        /*022a*/ 	.short	(.L_121 - .L_120)
	.align		4
.L_120:
        /*022c*/ 	.word	index@(_ZN2at6native40_GLOBAL__N__2351210d_8_Shape_cu_49f7391c26CatArrayBatchedCopy_contigINS1_10OpaqueTypeILj2EEEjLi1ELi128ELi1EEEvPT_NS1_25CatArrInputTensorMetadataIS5_T0_XT2_EXT3_EEENS1_16TensorSizeStrideIS8_Lj4EEEiS8_)
        /*0230*/ 	.word	0x00000014


	//----- nvinfo : EIATTR_FRAME_SIZE
	.align		4
.L_121:
        /*0234*/ 	.byte	0x04, 0x11
        /*0236*/ 	.short	(.L_123 - .L_122)
	.align		4
.L_122:
        /*0238*/ 	.word	index@(_ZN2at6native40_GLOBAL__N__2351210d_8_Shape_cu_49f7391c26CatArrayBatchedCopy_contigINS1_10OpaqueTypeILj2EEEjLi1ELi128ELi1EEEvPT_NS1_25CatArrInputTensorMetadataIS5_T0_XT2_EXT3_EEENS1_16TensorSizeStrideIS8_Lj4EEEiS8_)
        /*023c*/ 	.word	0x00000000


	//----- nvinfo : EIATTR_REGCOUNT
	.align		4
.L_123:
        /*0240*/ 	.byte	0x04, 0x2f
        /*0242*/ 	.short	(.L_125 - .L_124)
	.align		4
.L_124:
        /*0244*/ 	.word	index@(_ZN2at6native40_GLOBAL__N__2351210d_8_Shape_cu_49f7391c19CatArrayBatchedCopyINS1_10OpaqueTypeILj2EEEjLi1ELi128ELi1EEEvPT_NS1_25CatArrInputTensorMetadataIS5_T0_XT2_EXT3_EEENS1_16TensorSizeStrideIS8_Lj4EEEiS8_)
        /*0248*/ 	.word	0x00000014


	//----- nvinfo : EIATTR_FRAME_SIZE
	.align		4
.L_125:
        /*024c*/ 	.byte	0x04, 0x11
        /*024e*/ 	.short	(.L_127 - .L_126)
	.align		4
.L_126:
        /*0250*/ 	.word	index@(_ZN2at6native40_GLOBAL__N__2351210d_8_Shape_cu_49f7391c19CatArrayBatchedCopyINS1_10OpaqueTypeILj2EEEjLi1ELi128ELi1EEEvPT_NS1_25CatArrInputTensorMetadataIS5_T0_XT2_EXT3_EEENS1_16TensorSizeStrideIS8_Lj4EEEiS8_)
        /*0254*/ 	.word	0x00000000


	//----- nvinfo : EIATTR_REGCOUNT
	.align		4
.L_127:
        /*0258*/ 	.byte	0x04, 0x2f
        /*025a*/ 	.short	(.L_129 - .L_128)
	.align		4
.L_128:
        /*025c*/ 	.word	index@(_ZN2at6native40_GLOBAL__N__2351210d_8_Shape_cu_49f7391c30CatArrayBatchedCopy_vectorizedINS1_10OpaqueTypeILj2EEEjLi2ELi128ELi1ELi16ELi8EEEvPcNS1_25CatArrInputTensorMetadataIT_T0_XT2_EXT3_EEENS1_16TensorSizeStrideIS8_Lj4EEEiS8_)
        /*0260*/ 	.word	0x00000014


	//----- nvinfo : EIATTR_FRAME_SIZE
	.align		4
.L_129:
        /*0264*/ 	.byte	0x04, 0x11
        /*0266*/ 	.short	(.L_131 - .L_130)
	.align		4
.L_130:
        /*0268*/ 	.word	index@(_ZN2at6native40_GLOBAL__N__2351210d_8_Shape_cu_49f7391c30CatArrayBatchedCopy_vectorizedINS1_10OpaqueTypeILj2EEEjLi2ELi128ELi1ELi16ELi8EEEvPcNS1_25CatArrInputTensorMetadataIT_T0_XT2_EXT3_EEENS1_16TensorSizeStrideIS8_Lj4EEEiS8_)
        /*026c*/ 	.word	0x00000000


	//----- nvinfo : EIATTR_REGCOUNT
	.align		4
.L_131:
        /*0270*/ 	.byte	0x04, 0x2f
        /*0272*/ 	.short	(.L_133 - .L_132)
	.align		4
.L_132:
        /*0274*/ 	.word	index@(_ZN2at6native40_GLOBAL__N__2351210d_8_Shape_cu_49f7391c35CatArrayBatchedCopy_alignedK_contigINS1_10OpaqueTypeILj2EEEjLi2ELi128ELi1ELi16EEEvPT_NS1_25CatArrInputTensorMetadataIS5_T0_XT2_EXT3_EEENS1_16TensorSizeStrideIS8_Lj4EEEiS8_)
        /*0278*/ 	.word	0x00000020


	//----- nvinfo : EIATTR_FRAME_SIZE
	.align		4
.L_133:
        /*027c*/ 	.byte	0x04, 0x11
        /*027e*/ 	.short	(.L_135 - .L_134)
	.align		4
.L_134:
        /*0280*/ 	.word	index@(_ZN2at6native40_GLOBAL__N__2351210d_8_Shape_cu_49f7391c35CatArrayBatchedCopy_alignedK_contigINS1_10OpaqueTypeILj2EEEjLi2ELi128ELi1ELi16EEEvPT_NS1_25CatArrInputTensorMetadataIS5_T0_XT2_EXT3_EEENS1_16TensorSizeStrideIS8_Lj4EEEiS8_)
        /*0284*/ 	.word	0x00000000


	//----- nvinfo : EIATTR_REGCOUNT
	.align		4
.L_135:
        /*0288*/ 	.byte	0x04, 0x2f
        /*028a*/ 	.short	(.L_137 - .L_136)
	.align		4
.L_136:
        /*028c*/ 	.word	index@(_ZN2at6native40_GLOBAL__N__2351210d_8_Shape_cu_49f7391c35CatArrayBatchedCopy_alignedK_contigINS1_10OpaqueTypeILj2EEEjLi2ELi128ELi1ELi8EEEvPT_NS1_25CatArrInputTensorMetadataIS5_T0_XT2_EXT3_EEENS1_16TensorSizeStrideIS8_Lj4EEEiS8_)
        /*0290*/ 	.word	0x0000001e


	//----- nvinfo : EIATTR_FRAME_SIZE
	.align		4
.L_137:
        /*0294*/ 	.byte	0x04, 0x11
        /*0296*/ 	.short	(.L_139 - .L_138)
	.align		4
.L_138:
        /*0298*/ 	.word	index@(_ZN2at6native40_GLOBAL__N__2351210d_8_Shape_cu_49f7391c35CatArrayBatchedCopy_alignedK_contigINS1_10OpaqueTypeILj2EEEjLi2ELi128ELi1ELi8EEEvPT_NS1_25CatArrInputTensorMetadataIS5_T0_XT2_EXT3_EEENS1_16TensorSizeStrideIS8_Lj4EEEiS8_)
        /*029c*/ 	.word	0x00000000


	//----- nvinfo : EIATTR_REGCOUNT
	.align		4
.L_139:
        /*02a0*/ 	.byte	0x04, 0x2f
        /*02a2*/ 	.short	(.L_141 - .L_140)
	.align		4
.L_140:
        /*02a4*/ 	.word	index@(_ZN2at6native40_GLOBAL__N__2351210d_8_Shape_cu_49f7391c26CatArrayBatchedCopy_contigINS1_10OpaqueTypeILj2EEEjLi2ELi128ELi1EEEvPT_NS1_25CatArrInputTensorMetadataIS5_T0_XT2_EXT3_EEENS1_16TensorSizeStrideIS8_Lj4EEEiS8_)
        /*02a8*/ 	.word	0x00000014


	//----- nvinfo : EIATTR_FRAME_SIZE
	.align		4
.L_141:
        /*02ac*/ 	.byte	0x04, 0x11
        /*02ae*/ 	.short	(.L_143 - .L_142)
	.align		4
.L_142:
        /*02b0*/ 	.word	index@(_ZN2at6native40_GLOBAL__N__2351210d_8_Shape_cu_49f7391c26CatArrayBatchedCopy_contigINS1_10OpaqueTypeILj2EEEjLi2ELi128ELi1EEEvPT_NS1_25CatArrInputTensorMetadataIS5_T0_XT2_EXT3_EEENS1_16TensorSizeStrideIS8_Lj4EEEiS8_)
        /*02b4*/ 	.word	0x00000000


	//----- nvinfo : EIATTR_REGCOUNT
	.align		4
.L_143:
        /*02b8*/ 	.byte	0x04, 0x2f
        /*02ba*/ 	.short	(.L_145 - .L_144)
	.align		4
.L_144:
        /*02bc*/ 	.word	index@(_ZN2at6native40_GLOBAL__N__2351210d_8_Shape_cu_49f7391c19CatArrayBatchedCopyINS1_10OpaqueTypeILj2EEEjLi2ELi128ELi1EEEvPT_NS1_25CatArrInputTensorMetadataIS5_T0_XT2_EXT3_EEENS1_16TensorSizeStrideIS8_Lj4EEEiS8_)
        /*02c0*/ 	.word	0x00000017


	//----- nvinfo : EIATTR_FRAME_SIZE
	.align		4
.L_145:
        /*02c4*/ 	.byte	0x04, 0x11
        /*02c6*/ 	.short	(.L_147 - .L_146)
	.align		4
.L_146:
        /*02c8*/ 	.word	index@(_ZN2at6native40_GLOBAL__N__2351210d_8_Shape_cu_49f7391c19CatArrayBatchedCopyINS1_10OpaqueTypeILj2EEEjLi2ELi128ELi1EEEvPT_NS1_25CatArrInputTensorMetadataIS5_T0_XT2_EXT3_EEENS1_16TensorSizeStrideIS8_Lj4EEEiS8_)
        /*02cc*/ 	.word	0x00000000


	//----- nvinfo : EIATTR_REGCOUNT
	.align		4
.L_147:
        /*02d0*/ 	.byte	0x04, 0x2f
        /*02d2*/ 	.short	(.L_149 - .L_148)
	.align		4
.L_148:
        /*02d4*/ 	.word	index@(_ZN2at6native40_GLOBAL__N__2351210d_8_Shape_cu_49f7391c30CatArrayBatchedCopy_vectorizedINS1_10OpaqueTypeILj2EEEjLi3ELi128ELi1ELi16ELi8EEEvPcNS1_25CatArrInputTensorMetadataIT_T0_XT2_EXT3_EEENS1_16TensorSizeStrideIS8_Lj4EEEiS8_)
        /*02d8*/ 	.word	0x00000018


	//----- nvinfo : EIATTR_FRAME_SIZE
	.align		4
.L_149:
        /*02dc*/ 	.byte	0x04, 0x11
        /*02de*/ 	.short	(.L_151 - .L_150)
	.align		4
.L_150:
        /*02e0*/ 	.word	index@(_ZN2at6native40_GLOBAL__N__2351210d_8_Shape_cu_49f7391c30CatArrayBatchedCopy_vectorizedINS1_10OpaqueTypeILj2EEEjLi3ELi128ELi1ELi16ELi8EEEvPcNS1_25CatArrInputTensorMetadataIT_T0_XT2_EXT3_EEENS1_16TensorSizeStrideIS8_Lj4EEEiS8_)
        /*02e4*/ 	.word	0x00000000


	//----- nvinfo : EIATTR_REGCOUNT
	.align		4
.L_151:
        /*02e8*/ 	.byte	0x04, 0x2f
        /*02ea*/ 	.short	(.L_153 - .L_152)
	.align		4
.L_152:
        /*02ec*/ 	.word	index@(_ZN2at6native40_GLOBAL__N__2351210d_8_Shape_cu_49f7391c35CatArrayBatchedCopy_alignedK_contigINS1_10OpaqueTypeILj2EEEjLi3ELi128ELi1ELi16EEEvPT_NS1_25CatArrInputTensorMetadataIS5_T0_XT2_EXT3_EEENS1_16TensorSizeStrideIS8_Lj4EEEiS8_)
        /*02f0*/ 	.word	0x00000020


	//----- nvinfo : EIATTR_FRAME_SIZE
	.align		4
.L_153:
        /*02f4*/ 	.byte	0x04, 0x11
        /*02f6*/ 	.short	(.L_155 - .L_154)
	.align		4
.L_154:
        /*02f8*/ 	.word	index@(_ZN2at6native40_GLOBAL__N__2351210d_8_Shape_cu_49f7391c35CatArrayBatchedCopy_alignedK_contigINS1_10OpaqueTypeILj2EEEjLi3ELi128ELi1ELi16EEEvPT_NS1_25CatArrInputTensorMetadataIS5_T0_XT2_EXT3_EEENS1_16TensorSizeStrideIS8_Lj4EEEiS8_)
        /*02fc*/ 	.word	0x00000000


	//----- nvinfo : EIATTR_REGCOUNT
	.align		4
.L_155:
        /*0300*/ 	.byte	0x04, 0x2f
        /*0302*/ 	.short	(.L_157 - .L_156)
	.align		4
.L_156:
        /*0304*/ 	.word	index@(_ZN2at6native40_GLOBAL__N__2351210d_8_Shape_cu_49f7391c35CatArrayBatchedCopy_alignedK_contigINS1_10OpaqueTypeILj2EEEjLi3ELi128ELi1ELi8EEEvPT_NS1_25CatArrInputTensorMetadataIS5_T0_XT2_EXT3_EEENS1_16TensorSizeStrideIS8_Lj4EEEiS8_)
        /*0308*/ 	.word	0x00000020


	//----- nvinfo : EIATTR_FRAME_SIZE
	.align		4
.L_157:
        /*030c*/ 	.byte	0x04, 0x11
        /*030e*/ 	.short	(.L_159 - .L_158)
	.align		4
.L_158:
        /*0310*/ 	.word	index@(_ZN2at6native40_GLOBAL__N__2351210d_8_Shape_cu_49f7391c35CatArrayBatchedCopy_alignedK_contigINS1_10OpaqueTypeILj2EEEjLi3ELi128ELi1ELi8EEEvPT_NS1_25CatArrInputTensorMetadataIS5_T0_XT2_EXT3_EEENS1_16TensorSizeStrideIS8_Lj4EEEiS8_)
        /*0314*/ 	.word	0x00000000


	//----- nvinfo : EIATTR_REGCOUNT
	.align		4
.L_159:
        /*0318*/ 	.byte	0x04, 0x2f
        /*031a*/ 	.short	(.L_161 - .L_160)
	.align		4
.L_160:
        /*031c*/ 	.word	index@(_ZN2at6native40_GLOBAL__N__2351210d_8_Shape_cu_49f7391c26CatArrayBatchedCopy_contigINS1_10OpaqueTypeILj2EEEjLi3ELi128ELi1EEEvPT_NS1_25CatArrInputTensorMetadataIS5_T0_XT2_EXT3_EEENS1_16TensorSizeStrideIS8_Lj4EEEiS8_)
        /*0320*/ 	.word	0x00000016


	//----- nvinfo : EIATTR_FRAME_SIZE
	.align		4
.L_161:
        /*0324*/ 	.byte	0x04, 0x11
        /*0326*/ 	.short	(.L_163 - .L_162)
	.align		4
.L_162:
        /*0328*/ 	.word	index@(_ZN2at6native40_GLOBAL__N__2351210d_8_Shape_cu_49f7391c26CatArrayBatchedCopy_contigINS1_10OpaqueTypeILj2EEEjLi3ELi128ELi1EEEvPT_NS1_25CatArrInputTensorMetadataIS5_T0_XT2_EXT3_EEENS1_16TensorSizeStrideIS8_Lj4EEEiS8_)
        /*032c*/ 	.word	0x00000000


	//----- nvinfo : EIATTR_REGCOUNT
	.align		4
.L_163:
        /*0330*/ 	.byte	0x04, 0x2f
        /*0332*/ 	.short	(.L_165 - .L_164)
	.align		4
.L_164:
        /*0334*/ 	.word	index@(_ZN2at6native40_GLOBAL__N__2351210d_8_Shape_cu_49f7391c19CatArrayBatchedCopyINS1_10OpaqueTypeILj2EEEjLi3ELi128ELi1EEEvPT_NS1_25CatArrInputTensorMetadataIS5_T0_XT2_EXT3_EEENS1_16TensorSizeStrideIS8_Lj4EEEiS8_)
        /*0338*/ 	.word	0x0000001c


	//----- nvinfo : EIATTR_FRAME_SIZE
	.align		4
.L_165:
        /*033c*/ 	.byte	0x04, 0x11
        /*033e*/ 	.short	(.L_167 - .L_166)
	.align		4
.L_166:
        /*0340*/ 	.word	index@(_ZN2at6native40_GLOBAL__N__2351210d_8_Shape_cu_49f7391c19CatArrayBatchedCopyINS1_10OpaqueTypeILj2EEEjLi3ELi128ELi1EEEvPT_NS1_25CatArrInputTensorMetadataIS5_T0_XT2_EXT3_EEENS1_16TensorSizeStrideIS8_Lj4EEEiS8_)
        /*0344*/ 	.word	0x00000000


	//----- nvinfo : EIATTR_REGCOUNT
	.align		4
.L_167:
        /*0348*/ 	.byte	0x04, 0x2f
        /*034a*/ 	.short	(.L_169 - .L_168)
	.align		4
.L_168:
        /*034c*/ 	.word	index@(_ZN2at6native40_GLOBAL__N__2351210d_8_Shape_cu_49f7391c30CatArrayBatchedCopy_vectorizedINS1_10OpaqueTypeILj2EEEjLi4ELi128ELi1ELi16ELi8EEEvPcNS1_25CatArrInputTensorMetadataIT_T0_XT2_EXT3_EEENS1_16TensorSizeStrideIS8_Lj4EEEiS8_)
        /*0350*/ 	.word	0x0000001c


	//----- nvinfo : EIATTR_FRAME_SIZE
	.align		4
.L_169:
        /*0354*/ 	.byte	0x04, 0x11
        /*0356*/ 	.short	(.L_171 - .L_170)
	.align		4
.L_170:
        /*0358*/ 	.word	index@(_ZN2at6native40_GLOBAL__N__2351210d_8_Shape_cu_49f7391c30CatArrayBatchedCopy_vectorizedINS1_10OpaqueTypeILj2EEEjLi4ELi128ELi1ELi16ELi8EEEvPcNS1_25CatArrInputTensorMetadataIT_T0_XT2_EXT3_EEENS1_16TensorSizeStrideIS8_Lj4EEEiS8_)
        /*035c*/ 	.word	0x00000000


	//----- nvinfo : EIATTR_REGCOUNT
	.align		4
.L_171:
        /*0360*/ 	.byte	0x04, 0x2f
        /*0362*/ 	.short	(.L_173 - .L_172)
	.align		4
.L_172:
        /*0364*/ 	.word	index@(_ZN2at6native40_GLOBAL__N__2351210d_8_Shape_cu_49f7391c35CatArrayBatchedCopy_alignedK_contigINS1_10OpaqueTypeILj2EEEjLi4ELi128ELi1ELi16EEEvPT_NS1_25CatArrInputTensorMetadataIS5_T0_XT2_EXT3_EEENS1_16TensorSizeStrideIS8_Lj4EEEiS8_)
        /*0368*/ 	.word	0x00000028


	//----- nvinfo : EIATTR_FRAME_SIZE
	.align		4
.L_173:
        /*036c*/ 	.byte	0x04, 0x11
        /*036e*/ 	.short	(.L_175 - .L_174)
	.align		4
.L_174:
        /*0370*/ 	.word	index@(_ZN2at6native40_GLOBAL__N__2351210d_8_Shape_cu_49f7391c35CatArrayBatchedCopy_alignedK_contigINS1_10OpaqueTypeILj2EEEjLi4ELi128ELi1ELi16EEEvPT_NS1_25CatArrInputTensorMetadataIS5_T0_XT2_EXT3_EEENS1_16TensorSizeStrideIS8_Lj4EEEiS8_)
        /*0374*/ 	.word	0x00000000


	//----- nvinfo : EIATTR_REGCOUNT
	.align		4
.L_175:
        /*0378*/ 	.byte	0x04, 0x2f
        /*037a*/ 	.short	(.L_177 - .L_176)
	.align		4
.L_176:
        /*037c*/ 	.word	index@(_ZN2at6native40_GLOBAL__N__2351210d_8_Shape_cu_49f7391c35CatArrayBatchedCopy_alignedK_contigINS1_10OpaqueTypeILj2EEEjLi4ELi128ELi1ELi8EEEvPT_NS1_25CatArrInputTensorMetadataIS5_T0_XT2_EXT3_EEENS1_16TensorSizeStrideIS8_Lj4EEEiS8_)
        /*0380*/ 	.word	0x00000020


	//----- nvinfo : EIATTR_FRAME_SIZE
	.align		4
.L_177:
        /*0384*/ 	.byte	0x04, 0x11
        /*0386*/ 	.short	(.L_179 - .L_178)
	.align		4
.L_178:
        /*0388*/ 	.word	index@(_ZN2at6native40_GLOBAL__N__2351210d_8_Shape_cu_49f7391c35CatArrayBatchedCopy_alignedK_contigINS1_10OpaqueTypeILj2EEEjLi4ELi128ELi1ELi8EEEvPT_NS1_25CatArrInputTensorMetadataIS5_T0_XT2_EXT3_EEENS1_16TensorSizeStrideIS8_Lj4EEEiS8_)
        /*038c*/ 	.word	0x00000000


	//----- nvinfo : EIATTR_REGCOUNT
	.align		4
.L_179:
        /*0390*/ 	.byte	0x04, 0x2f
        /*0392*/ 	.short	(.L_181 - .L_180)
	.align		4
.L_180:
        /*0394*/ 	.word	index@(_ZN2at6native40_GLOBAL__N__2351210d_8_Shape_cu_49f7391c26CatArrayBatchedCopy_contigINS1_10OpaqueTypeILj2EEEjLi4ELi128ELi1EEEvPT_NS1_25CatArrInputTensorMetadataIS5_T0_XT2_EXT3_EEENS1_16TensorSizeStrideIS8_Lj4EEEiS8_)
        /*0398*/ 	.word	0x0000001a


	//----- nvinfo : EIATTR_FRAME_SIZE
	.align		4
.L_181:
        /*039c*/ 	.byte	0x04, 0x11
        /*039e*/ 	.short	(.L_183 - .L_182)
	.align		4
.L_182:
        /*03a0*/ 	.word	index@(_ZN2at6native40_GLOBAL__N__2351210d_8_Shape_cu_49f7391c26CatArrayBatchedCopy_contigINS1_10OpaqueTypeILj2EEEjLi4ELi128ELi1EEEvPT_NS1_25CatArrInputTensorMetadataIS5_T0_XT2_EXT3_EEENS1_16TensorSizeStrideIS8_Lj4EEEiS8_)
        /*03a4*/ 	.word	0x00000000


	//----- nvinfo : EIATTR_REGCOUNT
	.align		4
.L_183:
        /*03a8*/ 	.byte	0x04, 0x2f
        /*03aa*/ 	.short	(.L_185 - .L_184)
	.align		4
.L_184:
        /*03ac*/ 	.word	index@(_ZN2at6native40_GLOBAL__N__2351210d_8_Shape_cu_49f7391c19CatArrayBatchedCopyINS1_10OpaqueTypeILj2EEEjLi4ELi128ELi1EEEvPT_NS1_25CatArrInputTensorMetadataIS5_T0_XT2_EXT3_EEENS1_16TensorSizeStrideIS8_Lj4EEEiS8_)
        /*03b0*/ 	.word	0x0000001d


	//----- nvinfo : EIATTR_FRAME_SIZE
	.align		4
.L_185:
        /*03b4*/ 	.byte	0x04, 0x11
        /*03b6*/ 	.short	(.L_187 - .L_186)
	.align		4
.L_186:
        /*03b8*/ 	.word	index@(_ZN2at6native40_GLOBAL__N__2351210d_8_Shape_cu_49f7391c19CatArrayBatchedCopyINS1_10OpaqueTypeILj2EEEjLi4ELi128ELi1EEEvPT_NS1_25CatArrInputTensorMetadataIS5_T0_XT2_EXT3_EEENS1_16TensorSizeStrideIS8_Lj4EEEiS8_)
        /*03bc*/ 	.word	0x00000000


	//----- nvinfo : EIATTR_REGCOUNT
	.align		4
.L_187:
        /*03c0*/ 	.byte	0x04, 0x2f
        /*03c2*/ 	.short	(.L_189 - .L_188)
	.align		4
.L_188:
        /*03c4*/ 	.word	index@(_ZN2at6native40_GLOBAL__N__2351210d_8_Shape_cu_49f7391c30CatArrayBatchedCopy_vectorizedINS1_10OpaqueTypeILj4EEEjLi1ELi128ELi1ELi16ELi4EEEvPcNS1_25CatArrInputTensorMetadataIT_T0_XT2_EXT3_EEENS1_16TensorSizeStrideIS8_Lj4EEEiS8_)
        /*03c8*/ 	.word	0x00000012


	//----- nvinfo : EIATTR_FRAME_SIZE
	.align		4
.L_189:
        /*03cc*/ 	.byte	0x04, 0x11
        /*03ce*/ 	.short	(.L_191 - .L_190)
	.align		4
.L_190:
        /*03d0*/ 	.word	index@(_ZN2at6native40_GLOBAL__N__2351210d_8_Shape_cu_49f7391c30CatArrayBatchedCopy_vectorizedINS1_10OpaqueTypeILj4EEEjLi1ELi128ELi1ELi16ELi4EEEvPcNS1_25CatArrInputTensorMetadataIT_T0_XT2_EXT3_EEENS1_16TensorSizeStrideIS8_Lj4EEEiS8_)
        /*03d4*/ 	.word	0x00000000


	//----- nvinfo : EIATTR_REGCOUNT
	.align		4
.L_191:
        /*03d8*/ 	.byte	0x04, 0x2f
        /*03da*/ 	.short	(.L_193 - .L_192)
	.align		4
.L_192:
        /*03dc*/ 	.word	index@(_ZN2at6native40_GLOBAL__N__2351210d_8_Shape_cu_49f7391c35CatArrayBatchedCopy_alignedK_contigINS1_10OpaqueTypeILj4EEEjLi1ELi128ELi1ELi16EEEvPT_NS1_25CatArrInputTensorMetadataIS5_T0_XT2_EXT3_EEENS1_16TensorSizeStrideIS8_Lj4EEEiS8_)
        /*03e0*/ 	.word	0x00000020


	//----- nvinfo : EIATTR_FRAME_SIZE
	.align		4
.L_193:
        /*03e4*/ 	.byte	0x04, 0x11
        /*03e6*/ 	.short	(.L_195 - .L_194)
	.align		4
.L_194:
        /*03e8*/ 	.word	index@(_ZN2at6native40_GLOBAL__N__2351210d_8_Shape_cu_49f7391c35CatArrayBatchedCopy_alignedK_contigINS1_10OpaqueTypeILj4EEEjLi1ELi128ELi1ELi16EEEvPT_NS1_25CatArrInputTensorMetadataIS5_T0_XT2_EXT3_EEENS1_16TensorSizeStrideIS8_Lj4EEEiS8_)
        /*03ec*/ 	.word	0x00000000


	//----- nvinfo : EIATTR_REGCOUNT
	.align		4
.L_195:
        /*03f0*/ 	.byte	0x04, 0x2f
        /*03f2*/ 	.short	(.L_197 - .L_196)
	.align		4
.L_196:
        /*03f4*/ 	.word	index@(_ZN2at6native40_GLOBAL__N__2351210d_8_Shape_cu_49f7391c35CatArrayBatchedCopy_alignedK_contigINS1_10OpaqueTypeILj4EEEjLi1ELi128ELi1ELi8EEEvPT_NS1_25CatArrInputTensorMetadataIS5_T0_XT2_EXT3_EEENS1_16TensorSizeStrideIS8_Lj4EEEiS8_)
        /*03f8*/ 	.word	0x00000020


	//----- nvinfo : EIATTR_FRAME_SIZE
	.align		4
.L_197:
        /*03fc*/ 	.byte	0x04, 0x11
        /*03fe*/ 	.short	(.L_199 - .L_198)
	.align		4
.L_198:
        /*0400*/ 	.word	index@(_ZN2at6native40_GLOBAL__N__2351210d_8_Shape_cu_49f7391c35CatArrayBatchedCopy_alignedK_contigINS1_10OpaqueTypeILj4EEEjLi1ELi128ELi1ELi8EEEvPT_NS1_25CatArrInputTensorMetadataIS5_T0_XT2_EXT3_EEENS1_16TensorSizeStrideIS8_Lj4EEEiS8_)
        /*0404*/ 	.word	0x00000000


	//----- nvinfo : EIATTR_REGCOUNT
	.align		4
.L_199:
        /*0408*/ 	.byte	0x04, 0x2f
        /*040a*/ 	.short	(.L_201 - .L_200)
	.align		4
.L_200:
        /*040c*/ 	.word	index@(_ZN2at6native40_GLOBAL__N__2351210d_8_Shape_cu_49f7391c26CatArrayBatchedCopy_contigINS1_10OpaqueTypeILj4EEEjLi1ELi128ELi1EEEvPT_NS1_25CatArrInputTensorMetadataIS5_T0_XT2_EXT3_EEENS1_16TensorSizeStrideIS8_Lj4EEEiS8_)
        /*0410*/ 	.word	0x00000012


	//----- nvinfo : EIATTR_FRAME_SIZE
	.align		4
.L_201:
        /*0414*/ 	.byte	0x04, 0x11
        /*0416*/ 	.short	(.L_203 - .L_202)
	.align		4
.L_202:
        /*0418*/ 	.word	index@(_ZN2at6native40_GLOBAL__N__2351210d_8_Shape_cu_49f7391c26CatArrayBatchedCopy_contigINS1_10OpaqueTypeILj4EEEjLi1ELi128ELi1EEEvPT_NS1_25CatArrInputTensorMetadataIS5_T0_XT2_EXT3_EEENS1_16TensorSizeStrideIS8_Lj4EEEiS8_)
        /*041c*/ 	.word	0x00000000


	//----- nvinfo : EIATTR_REGCOUNT
	.align		4
.L_203:
        /*0420*/ 	.byte	0x04, 0x2f
        /*0422*/ 	.short	(.L_205 - .L_204)
	.align		4
.L_204:
        /*0424*/ 	.word	index@(_ZN2at6native40_GLOBAL__N__2351210d_8_Shape_cu_49f7391c19CatArrayBatchedCopyINS1_10OpaqueTypeILj4EEEjLi1ELi128ELi1EEEvPT_NS1_25CatArrInputTensorMetadataIS5_T0_XT2_EXT3_EEENS1_16TensorSizeStrideIS8_Lj4EEEiS8_)
        /*0428*/ 	.word	0x00000014


	//----- nvinfo : EIATTR_FRAME_SIZE
	.align		4
.L_205:
        /*042c*/ 	.byte	0x04, 0x11
        /*042e*/ 	.short	(.L_207 - .L_206)
	.align		4
.L_206:
        /*0430*/ 	.word	index@(_ZN2at6native40_GLOBAL__N__2351210d_8_Shape_cu_49f7391c19CatArrayBatchedCopyINS1_10OpaqueTypeILj4EEEjLi1ELi128ELi1EEEvPT_NS1_25CatArrInputTensorMetadataIS5_T0_XT2_EXT3_EEENS1_16TensorSizeStrideIS8_Lj4EEEiS8_)
        /*0434*/ 	.word	0x00000000


	//----- nvinfo : EIATTR_REGCOUNT
	.align		4
.L_207:
        /*0438*/ 	.byte	0x04, 0x2f
        /*043a*/ 	.short	(.L_209 - .L_208)
	.align		4
.L_208:
        /*043c*/ 	.word	index@(_ZN2at6native40_GLOBAL__N__2351210d_8_Shape_cu_49f7391c30CatArrayBatchedCopy_vectorizedINS1_10OpaqueTypeILj4EEEjLi2ELi128ELi1ELi16ELi4EEEvPcNS1_25CatArrInputTensorMetadataIT_T0_XT2_EXT3_EEENS1_16TensorSizeStrideIS8_Lj4EEEiS8_)
        /*0440*/ 	.word	0x00000014


	//----- nvinfo : EIATTR_FRAME_SIZE
	.align		4
.L_209:
        /*0444*/ 	.byte	0x04, 0x11
        /*0446*/ 	.short	(.L_211 - .L_210)
	.align		4
.L_210:
        /*0448*/ 	.word	index@(_ZN2at6native40_GLOBAL__N__2351210d_8_Shape_cu_49f7391c30CatArrayBatchedCopy_vectorizedINS1_10OpaqueTypeILj4EEEjLi2ELi128ELi1ELi16ELi4EEEvPcNS1_25CatArrInputTensorMetadataIT_T0_XT2_EXT3_EEENS1_16TensorSizeStrideIS8_Lj4EEEiS8_)
        /*044c*/ 	.word	0x00000000


	//----- nvinfo : EIATTR_REGCOUNT
	.align		4
.L_211:
        /*0450*/ 	.byte	0x04, 0x2f
        /*0452*/ 	.short	(.L_213 - .L_212)
	.align		4
.L_212:
        /*0454*/ 	.word	index@(_ZN2at6native40_GLOBAL__N__2351210d_8_Shape_cu_49f7391c35CatArrayBatchedCopy_alignedK_contigINS1_10OpaqueTypeILj4EEEjLi2ELi128ELi1ELi16EEEvPT_NS1_25CatArrInputTensorMetadataIS5_T0_XT2_EXT3_EEENS1_16TensorSizeStrideIS8_Lj4EEEiS8_)
        /*0458*/ 	.word	0x00000020


	//----- nvinfo : EIATTR_FRAME_SIZE
	.align		4
.L_213:
        /*045c*/ 	.byte	0x04, 0x11
        /*045e*/ 	.short	(.L_215 - .L_214)
	.align		4
.L_214:
        /*0460*/ 	.word	index@(_ZN2at6native40_GLOBAL__N__2351210d_8_Shape_cu_49f7391c35CatArrayBatchedCopy_alignedK_contigINS1_10OpaqueTypeILj4EEEjLi2ELi128ELi1ELi16EEEvPT_NS1_25CatArrInputTensorMetadataIS5_T0_XT2_EXT3_EEENS1_16TensorSizeStrideIS8_Lj4EEEiS8_)
        /*0464*/ 	.word	0x00000000


	//----- nvinfo : EIATTR_REGCOUNT
	.align		4
.L_215:
        /*0468*/ 	.byte	0x04, 0x2f
        /*046a*/ 	.short	(.L_217 - .L_216)
	.align		4
.L_216:
        /*046c*/ 	.word	index@(_ZN2at6native40_GLOBAL__N__2351210d_8_Shape_cu_49f7391c35CatArrayBatchedCopy_alignedK_contigINS1_10OpaqueTypeILj4EEEjLi2ELi128ELi1ELi8EEEvPT_NS1_25CatArrInputTensorMetadataIS5_T0_XT2_EXT3_EEENS1_16TensorSizeStrideIS8_Lj4EEEiS8_)
        /*0470*/ 	.word	0x0000001a


	//----- nvinfo : EIATTR_FRAME_SIZE
	.align		4
.L_217:
        /*0474*/ 	.byte	0x04, 0x11
        /*0476*/ 	.short	(.L_219 - .L_218)
	.align		4
.L_218:
        /*0478*/ 	.word	index@(_ZN2at6native40_GLOBAL__N__2351210d_8_Shape_cu_49f7391c35CatArrayBatchedCopy_alignedK_contigINS1_10OpaqueTypeILj4EEEjLi2ELi128ELi1ELi8EEEvPT_NS1_25CatArrInputTensorMetadataIS5_T0_XT2_EXT3_EEENS1_16TensorSizeStrideIS8_Lj4EEEiS8_)
        /*047c*/ 	.word	0x00000000


	//----- nvinfo : EIATTR_REGCOUNT
	.align		4
.L_219:
        /*0480*/ 	.byte	0x04, 0x2f
        /*0482*/ 	.short	(.L_221 - .L_220)
	.align		4
.L_220:
        /*0484*/ 	.word	index@(_ZN2at6native40_GLOBAL__N__2351210d_8_Shape_cu_49f7391c26CatArrayBatchedCopy_contigINS1_10OpaqueTypeILj4EEEjLi2ELi128ELi1EEEvPT_NS1_25CatArrInputTensorMetadataIS5_T0_XT2_EXT3_EEENS1_16TensorSizeStrideIS8_Lj4EEEiS8_)
        /*0488*/ 	.word	0x00000013


	//----- nvinfo : EIATTR_FRAME_SIZE
	.align		4
.L_221:
        /*048c*/ 	.byte	0x04, 0x11
        /*048e*/ 	.short	(.L_223 - .L_222)
	.align		4
.L_222:
        /*0490*/ 	.word	index@(_ZN2at6native40_GLOBAL__N__2351210d_8_Shape_cu_49f7391c26CatArrayBatchedCopy_contigINS1_10OpaqueTypeILj4EEEjLi2ELi128ELi1EEEvPT_NS1_25CatArrInputTensorMetadataIS5_T0_XT2_EXT3_EEENS1_16TensorSizeStrideIS8_Lj4EEEiS8_)
        /*0494*/ 	.word	0x00000000


	//----- nvinfo : EIATTR_REGCOUNT
	.align		4
.L_223:
        /*0498*/ 	.byte	0x04, 0x2f
        /*049a*/ 	.short	(.L_225 - .L_224)
	.align		4
.L_224:
        /*049c*/ 	.word	index@(_ZN2at6native40_GLOBAL__N__2351210d_8_Shape_cu_49f7391c19CatArrayBatchedCopyINS1_10OpaqueTypeILj4EEEjLi2ELi128ELi1EEEvPT_NS1_25CatArrInputTensorMetadataIS5_T0_XT2_EXT3_EEENS1_16TensorSizeStrideIS8_Lj4EEEiS8_)
        /*04a0*/ 	.word	0x00000017


	//----- nvinfo : EIATTR_FRAME_SIZE
	.align		4
.L_225:
        /*04a4*/ 	.byte	0x04, 0x11
        /*04a6*/ 	.short	(.L_227 - .L_226)
	.align		4
.L_226:
        /*04a8*/ 	.word	index@(_ZN2at6native40_GLOBAL__N__2351210d_8_Shape_cu_49f7391c19CatArrayBatchedCopyINS1_10OpaqueTypeILj4EEEjLi2ELi128ELi1EEEvPT_NS1_25CatArrInputTensorMetadataIS5_T0_XT2_EXT3_EEENS1_16TensorSizeStrideIS8_Lj4EEEiS8_)
        /*04ac*/ 	.word	0x00000000


	//----- nvinfo : EIATTR_REGCOUNT
	.align		4
.L_227:
        /*04b0*/ 	.byte	0x04, 0x2f
        /*04b2*/ 	.short	(.L_229 - .L_228)
	.align		4
.L_228:
        /*04b4*/ 	.word	index@(_ZN2at6native40_GLOBAL__N__2351210d_8_Shape_cu_49f7391c30CatArrayBatchedCopy_vectorizedINS1_10OpaqueTypeILj4EEEjLi3ELi128ELi1ELi16ELi4EEEvPcNS1_25CatArrInputTensorMetadataIT_T0_XT2_EXT3_EEENS1_16TensorSizeStrideIS8_Lj4EEEiS8_)
        /*04b8*/ 	.word	0x00000018


	//----- nvinfo : EIATTR_FRAME_SIZE
	.align		4
.L_229:
        /*04bc*/ 	.byte	0x04, 0x11
        /*04be*/ 	.short	(.L_231 - .L_230)
	.align		4
.L_230:
        /*04c0*/ 	.word	index@(_ZN2at6native40_GLOBAL__N__2351210d_8_Shape_cu_49f7391c30CatArrayBatchedCopy_vectorizedINS1_10OpaqueTypeILj4EEEjLi3ELi128ELi1ELi16ELi4EEEvPcNS1_25CatArrInputTensorMetadataIT_T0_XT2_EXT3_EEENS1_16TensorSizeStrideIS8_Lj4EEEiS8_)
        /*04c4*/ 	.word	0x00000000


	//----- nvinfo : EIATTR_REGCOUNT
	.align		4
.L_231:
        /*04c8*/ 	.byte	0x04, 0x2f
        /*04ca*/ 	.short	(.L_233 - .L_232)
	.align		4
.L_232:
        /*04cc*/ 	.word	index@(_ZN2at6native40_GLOBAL__N__2351210d_8_Shape_cu_49f7391c35CatArrayBatchedCopy_alignedK_contigINS1_10OpaqueTypeILj4EEEjLi3ELi128ELi1ELi16EEEvPT_NS1_25CatArrInputTensorMetadataIS5_T0_XT2_EXT3_EEENS1_16TensorSizeStrideIS8_Lj4EEEiS8_)
        /*04d0*/ 	.word	0x00000020


	//----- nvinfo : EIATTR_FRAME_SIZE
	.align		4
.L_233:
        /*04d4*/ 	.byte	0x04, 0x11
        /*04d6*/ 	.short	(.L_235 - .L_234)
	.align		4
.L_234:
        /*04d8*/ 	.word	index@(_ZN2at6native40_GLOBAL__N__2351210d_8_Shape_cu_49f7391c35CatArrayBatchedCopy_alignedK_contigINS1_10OpaqueTypeILj4EEEjLi3ELi128ELi1ELi16EEEvPT_NS1_25CatArrInputTensorMetadataIS5_T0_XT2_EXT3_EEENS1_16TensorSizeStrideIS8_Lj4EEEiS8_)
        /*04dc*/ 	.word	0x00000000


	//----- nvinfo : EIATTR_REGCOUNT
	.align		4
.L_235:
        /*04e0*/ 	.byte	0x04, 0x2f
        /*04e2*/ 	.short	(.L_237 - .L_236)
	.align		4
.L_236:
        /*04e4*/ 	.word	index@(_ZN2at6native40_GLOBAL__N__2351210d_8_Shape_cu_49f7391c35CatArrayBatchedCopy_alignedK_contigINS1_10OpaqueTypeILj4EEEjLi3ELi128ELi1ELi8EEEvPT_NS1_25CatArrInputTensorMetadataIS5_T0_XT2_EXT3_EEENS1_16TensorSizeStrideIS8_Lj4EEEiS8_)
        /*04e8*/ 	.word	0x0000001f


	//----- nvinfo : EIATTR_FRAME_SIZE
	.align		4
.L_237:
        /*04ec*/ 	.byte	0x04, 0x11
        /*04ee*/ 	.short	(.L_239 - .L_238)
	.align		4
.L_238:
        /*04f0*/ 	.word	index@(_ZN2at6native40_GLOBAL__N__2351210d_8_Shape_cu_49f7391c35CatArrayBatchedCopy_alignedK_contigINS1_10OpaqueTypeILj4EEEjLi3ELi128ELi1ELi8EEEvPT_NS1_25CatArrInputTensorMetadataIS5_T0_XT2_EXT3_EEENS1_16TensorSizeStrideIS8_Lj4EEEiS8_)
        /*04f4*/ 	.word	0x00000000


	//----- nvinfo : EIATTR_REGCOUNT
	.align		4
.L_239:
        /*04f8*/ 	.byte	0x04, 0x2f
        /*04fa*/ 	.short	(.L_241 - .L_240)
	.align		4
.L_240:
        /*04fc*/ 	.word	index@(_ZN2at6native40_GLOBAL__N__2351210d_8_Shape_cu_49f7391c26CatArrayBatchedCopy_contigINS1_10OpaqueTypeILj4EEEjLi3ELi128ELi1EEEvPT_NS1_25CatArrInputTensorMetadataIS5_T0_XT2_EXT3_EEENS1_16TensorSizeStrideIS8_Lj4EEEiS8_)
        /*0500*/ 	.word	0x00000016


	//----- nvinfo : EIATTR_FRAME_SIZE
	.align		4
.L_241:
        /*0504*/ 	.byte	0x04, 0x11
        /*0506*/ 	.short	(.L_243 - .L_242)
	.align		4
.L_242:
        /*0508*/ 	.word	index@(_ZN2at6native40_GLOBAL__N__2351210d_8_Shape_cu_49f7391c26CatArrayBatchedCopy_contigINS1_10OpaqueTypeILj4EEEjLi3ELi128ELi1EEEvPT_NS1_25CatArrInputTensorMetadataIS5_T0_XT2_EXT3_EEENS1_16TensorSizeStrideIS8_Lj4EEEiS8_)
        /*050c*/ 	.word	0x00000000


	//----- nvinfo : EIATTR_REGCOUNT
	.align		4
.L_243:
        /*0510*/ 	.byte	0x04, 0x2f
        /*0512*/ 	.short	(.L_245 - .L_244)
	.align		4
.L_244:
        /*0514*/ 	.word	index@(_ZN2at6native40_GLOBAL__N__2351210d_8_Shape_cu_49f7391c19CatArrayBatchedCopyINS1_10OpaqueTypeILj4EEEjLi3ELi128ELi1EEEvPT_NS1_25CatArrInputTensorMetadataIS5_T0_XT2_EXT3_EEENS1_16TensorSizeStrideIS8_Lj4EEEiS8_)
        /*0518*/ 	.word	0x0000001c


	//----- nvinfo : EIATTR_FRAME_SIZE
	.align		4
.L_245:
        /*051c*/ 	.byte	0x04, 0x11
        /*051e*/ 	.short	(.L_247 - .L_246)
	.align		4
.L_246:
        /*0520*/ 	.word	index@(_ZN2at6native40_GLOBAL__N__2351210d_8_Shape_cu_49f7391c19CatArrayBatchedCopyINS1_10OpaqueTypeILj4EEEjLi3ELi128ELi1EEEvPT_NS1_25CatArrInputTensorMetadataIS5_T0_XT2_EXT3_EEENS1_16TensorSizeStrideIS8_Lj4EEEiS8_)
        /*0524*/ 	.word	0x00000000


	//----- nvinfo : EIATTR_REGCOUNT
	.align		4
.L_247:
        /*0528*/ 	.byte	0x04, 0x2f
        /*052a*/ 	.short	(.L_249 - .L_248)
	.align		4
.L_248:
        /*052c*/ 	.word	index@(_ZN2at6native40_GLOBAL__N__2351210d_8_Shape_cu_49f7391c30CatArrayBatchedCopy_vectorizedINS1_10OpaqueTypeILj4EEEjLi4ELi128ELi1ELi16ELi4EEEvPcNS1_25CatArrInputTensorMetadataIT_T0_XT2_EXT3_EEENS1_16TensorSizeStrideIS8_Lj4EEEiS8_)
        /*0530*/ 	.word	0x0000001c


	//----- nvinfo : EIATTR_FRAME_SIZE
	.align		4
.L_249:
        /*0534*/ 	.byte	0x04, 0x11
        /*0536*/ 	.short	(.L_251 - .L_250)
	.align		4
.L_250:
        /*0538*/ 	.word	index@(_ZN2at6native40_GLOBAL__N__2351210d_8_Shape_cu_49f7391c30CatArrayBatchedCopy_vectorizedINS1_10OpaqueTypeILj4EEEjLi4ELi128ELi1ELi16ELi4EEEvPcNS1_25CatArrInputTensorMetadataIT_T0_XT2_EXT3_EEENS1_16TensorSizeStrideIS8_Lj4EEEiS8_)
        /*053c*/ 	.word	0x00000000


	//----- nvinfo : EIATTR_REGCOUNT
	.align		4
.L_251:
        /*0540*/ 	.byte	0x04, 0x2f
        /*0542*/ 	.short	(.L_253 - .L_252)
	.align		4
.L_252:
        /*0544*/ 	.word	index@(_ZN2at6native40_GLOBAL__N__2351210d_8_Shape_cu_49f7391c35CatArrayBatchedCopy_alignedK_contigINS1_10OpaqueTypeILj4EEEjLi4ELi128ELi1ELi16EEEvPT_NS1_25CatArrInputTensorMetadataIS5_T0_XT2_EXT3_EEENS1_16TensorSizeStrideIS8_Lj4EEEiS8_)
        /*0548*/ 	.word	0x00000020


	//----- nvinfo : EIATTR_FRAME_SIZE
	.align		4
.L_253:
        /*054c*/ 	.byte	0x04, 0x11
        /*054e*/ 	.short	(.L_255 - .L_254)
	.align		4
.L_254:
        /*0550*/ 	.word	index@(_ZN2at6native40_GLOBAL__N__2351210d_8_Shape_cu_49f7391c35CatArrayBatchedCopy_alignedK_contigINS1_10OpaqueTypeILj4EEEjLi4ELi128ELi1ELi16EEEvPT_NS1_25CatArrInputTensorMetadataIS5_T0_XT2_EXT3_EEENS1_16TensorSizeStrideIS8_Lj4EEEiS8_)
        /*0554*/ 	.word	0x00000000


	//----- nvinfo : EIATTR_REGCOUNT
	.align		4
.L_255:
        /*0558*/ 	.byte	0x04, 0x2f
        /*055a*/ 	.short	(.L_257 - .L_256)
	.align		4
.L_256:
        /*055c*/ 	.word	index@(_ZN2at6native40_GLOBAL__N__2351210d_8_Shape_cu_49f7391c35CatArrayBatchedCopy_alignedK_contigINS1_10OpaqueTypeILj4EEEjLi4ELi128ELi1ELi8EEEvPT_NS1_25CatArrInputTensorMetadataIS5_T0_XT2_EXT3_EEENS1_16TensorSizeStrideIS8_Lj4EEEiS8_)
        /*0560*/ 	.word	0x00000020


	//----- nvinfo : EIATTR_FRAME_SIZE
	.align		4
.L_257:
        /*0564*/ 	.byte	0x04, 0x11
        /*0566*/ 	.short	(.L_259 - .L_258)
	.align		4
.L_258:
        /*0568*/ 	.word	index@(_ZN2at6native40_GLOBAL__N__2351210d_8_Shape_cu_49f7391c35CatArrayBatchedCopy_alignedK_contigINS1_10OpaqueTypeILj4EEEjLi4ELi128ELi1ELi8EEEvPT_NS1_25CatArrInputTensorMetadataIS5_T0_XT2_EXT3_EEENS1_16TensorSizeStrideIS8_Lj4EEEiS8_)
        /*056c*/ 	.word	0x00000000


	//----- nvinfo : EIATTR_REGCOUNT
	.align		4
.L_259:
        /*0570*/ 	.byte	0x04, 0x2f
        /*0572*/ 	.short	(.L_261 - .L_260)
	.align		4
.L_260:
        /*0574*/ 	.word	index@(_ZN2at6native40_GLOBAL__N__2351210d_8_Shape_cu_49f7391c26CatArrayBatchedCopy_contigINS1_10OpaqueTypeILj4EEEjLi4ELi128ELi1EEEvPT_NS1_25CatArrInputTensorMetadataIS5_T0_XT2_EXT3_EEENS1_16TensorSizeStrideIS8_Lj4EEEiS8_)
        /*0578*/ 	.word	0x0000001c


	//----- nvinfo : EIATTR_FRAME_SIZE
	.align		4
.L_261:
        /*057c*/ 	.byte	0x04, 0x11
        /*057e*/ 	.short	(.L_263 - .L_262)
	.align		4
.L_262:
        /*0580*/ 	.word	index@(_ZN2at6native40_GLOBAL__N__2351210d_8_Shape_cu_49f7391c26CatArrayBatchedCopy_contigINS1_10OpaqueTypeILj4EEEjLi4ELi128ELi1EEEvPT_NS1_25CatArrInputTensorMetadataIS5_T0_XT2_EXT3_EEENS1_16TensorSizeStrideIS8_Lj4EEEiS8_)
        /*0584*/ 	.word	0x00000000


	//----- nvinfo : EIATTR_REGCOUNT
	.align		4
.L_263:
        /*0588*/ 	.byte	0x04, 0x2f
        /*058a*/ 	.short	(.L_265 - .L_264)
	.align		4
.L_264:
        /*058c*/ 	.word	index@(_ZN2at6native40_GLOBAL__N__2351210d_8_Shape_cu_49f7391c19CatArrayBatchedCopyINS1_10OpaqueTypeILj4EEEjLi4ELi128ELi1EEEvPT_NS1_25CatArrInputTensorMetadataIS5_T0_XT2_EXT3_EEENS1_16TensorSizeStrideIS8_Lj4EEEiS8_)
        /*0590*/ 	.word	0x0000001d


	//----- nvinfo : EIATTR_FRAME_SIZE
	.align		4
.L_265:
        /*0594*/ 	.byte	0x04, 0x11
        /*0596*/ 	.short	(.L_267 - .L_266)
	.align		4
.L_266:
        /*0598*/ 	.word	index@(_ZN2at6native40_GLOBAL__N__2351210d_8_Shape_cu_49f7391c19CatArrayBatchedCopyINS1_10OpaqueTypeILj4EEEjLi4ELi128ELi1EEEvPT_NS1_25CatArrInputTensorMetadataIS5_T0_XT2_EXT3_EEENS1_16TensorSizeStrideIS8_Lj4EEEiS8_)
        /*059c*/ 	.word	0x00000000


	//----- nvinfo : EIATTR_REGCOUNT
	.align		4
.L_267:
        /*05a0*/ 	.byte	0x04, 0x2f
        /*05a2*/ 	.short	(.L_269 - .L_268)
	.align		4
.L_268:
        /*05a4*/ 	.word	index@(_ZN2at6native40_GLOBAL__N__2351210d_8_Shape_cu_49f7391c30CatArrayBatchedCopy_vectorizedINS1_10OpaqueTypeILj8EEEjLi1ELi128ELi1ELi16ELi2EEEvPcNS1_25CatArrInputTensorMetadataIT_T0_XT2_EXT3_EEENS1_16TensorSizeStrideIS8_Lj4EEEiS8_)
        /*05a8*/ 	.word	0x00000012


	//----- nvinfo : EIATTR_FRAME_SIZE
	.align		4
.L_269:
        /*05ac*/ 	.byte	0x04, 0x11
        /*05ae*/ 	.short	(.L_271 - .L_270)
	.align		4
.L_270:
        /*05b0*/ 	.word	index@(_ZN2at6native40_GLOBAL__N__2351210d_8_Shape_cu_49f7391c30CatArrayBatchedCopy_vectorizedINS1_10OpaqueTypeILj8EEEjLi1ELi128ELi1ELi16ELi2EEEvPcNS1_25CatArrInputTensorMetadataIT_T0_XT2_EXT3_EEENS1_16TensorSizeStrideIS8_Lj4EEEiS8_)
        /*05b4*/ 	.word	0x00000000


	//----- nvinfo : EIATTR_REGCOUNT
	.align		4
.L_271:
        /*05b8*/ 	.byte	0x04, 0x2f
        /*05ba*/ 	.short	(.L_273 - .L_272)
	.align		4
.L_272:
        /*05bc*/ 	.word	index@(_ZN2at6native40_GLOBAL__N__2351210d_8_Shape_cu_49f7391c35CatArrayBatchedCopy_alignedK_contigINS1_10OpaqueTypeILj8EEEjLi1ELi128ELi1ELi16EEEvPT_NS1_25CatArrInputTensorMetadataIS5_T0_XT2_EXT3_EEENS1_16TensorSizeStrideIS8_Lj4EEEiS8_)
        /*05c0*/ 	.word	0x00000020


	//----- nvinfo : EIATTR_FRAME_SIZE
	.align		4
.L_273:
        /*05c4*/ 	.byte	0x04, 0x11
        /*05c6*/ 	.short	(.L_275 - .L_274)
	.align		4
.L_274:
        /*05c8*/ 	.word	index@(_ZN2at6native40_GLOBAL__N__2351210d_8_Shape_cu_49f7391c35CatArrayBatchedCopy_alignedK_contigINS1_10OpaqueTypeILj8EEEjLi1ELi128ELi1ELi16EEEvPT_NS1_25CatArrInputTensorMetadataIS5_T0_XT2_EXT3_EEENS1_16TensorSizeStrideIS8_Lj4EEEiS8_)
        /*05cc*/ 	.word	0x00000000


	//----- nvinfo : EIATTR_REGCOUNT
	.align		4
.L_275:
        /*05d0*/ 	.byte	0x04, 0x2f
        /*05d2*/ 	.short	(.L_277 - .L_276)
	.align		4
.L_276:
        /*05d4*/ 	.word	index@(_ZN2at6native40_GLOBAL__N__2351210d_8_Shape_cu_49f7391c35CatArrayBatchedCopy_alignedK_contigINS1_10OpaqueTypeILj8EEEjLi1ELi128ELi1ELi8EEEvPT_NS1_25CatArrInputTensorMetadataIS5_T0_XT2_EXT3_EEENS1_16TensorSizeStrideIS8_Lj4EEEiS8_)
        /*05d8*/ 	.word	0x00000020


	//----- nvinfo : EIATTR_FRAME_SIZE
	.align		4
.L_277:
        /*05dc*/ 	.byte	0x04, 0x11
        /*05de*/ 	.short	(.L_279 - .L_278)
	.align		4
.L_278:
        /*05e0*/ 	.word	index@(_ZN2at6native40_GLOBAL__N__2351210d_8_Shape_cu_49f7391c35CatArrayBatchedCopy_alignedK_contigINS1_10OpaqueTypeILj8EEEjLi1ELi128ELi1ELi8EEEvPT_NS1_25CatArrInputTensorMetadataIS5_T0_XT2_EXT3_EEENS1_16TensorSizeStrideIS8_Lj4EEEiS8_)
        /*05e4*/ 	.word	0x00000000


	//----- nvinfo : EIATTR_REGCOUNT
	.align		4
.L_279:
        /*05e8*/ 	.byte	0x04, 0x2f
        /*05ea*/ 	.short	(.L_281 - .L_280)
	.align		4
.L_280:
        /*05ec*/ 	.word	index@(_ZN2at6native40_GLOBAL__N__2351210d_8_Shape_cu_49f7391c26CatArrayBatchedCopy_contigINS1_10OpaqueTypeILj8EEEjLi1ELi128ELi1EEEvPT_NS1_25CatArrInputTensorMetadataIS5_T0_XT2_EXT3_EEENS1_16TensorSizeStrideIS8_Lj4EEEiS8_)
        /*05f0*/ 	.word	0x00000012


	//----- nvinfo : EIATTR_FRAME_SIZE
	.align		4
.L_281:
        /*05f4*/ 	.byte	0x04, 0x11
        /*05f6*/ 	.short	(.L_283 - .L_282)
	.align		4
.L_282:
        /*05f8*/ 	.word	index@(_ZN2at6native40_GLOBAL__N__2351210d_8_Shape_cu_49f7391c26CatArrayBatchedCopy_contigINS1_10OpaqueTypeILj8EEEjLi1ELi128ELi1EEEvPT_NS1_25CatArrInputTensorMetadataIS5_T0_XT2_EXT3_EEENS1_16TensorSizeStrideIS8_Lj4EEEiS8_)
        /*05fc*/ 	.word	0x00000000


	//----- nvinfo : EIATTR_REGCOUNT
	.align		4
.L_283:
        /*0600*/ 	.byte	0x04, 0x2f
        /*0602*/ 	.short	(.L_285 - .L_284)
	.align		4
.L_284:
        /*0604*/ 	.word	index@(_ZN2at6native40_GLOBAL__N__2351210d_8_Shape_cu_49f7391c19CatArrayBatchedCopyINS1_10OpaqueTypeILj8EEEjLi1ELi128ELi1EEEvPT_NS1_25CatArrInputTensorMetadataIS5_T0_XT2_EXT3_EEENS1_16TensorSizeStrideIS8_Lj4EEEiS8_)
        /*0608*/ 	.word	0x00000011


	//----- nvinfo : EIATTR_FRAME_SIZE
	.align		4
.L_285:
        /*060c*/ 	.byte	0x04, 0x11
        /*060e*/ 	.short	(.L_287 - .L_286)
	.align		4
.L_286:
        /*0610*/ 	.word	index@(_ZN2at6native40_GLOBAL__N__2351210d_8_Shape_cu_49f7391c19CatArrayBatchedCopyINS1_10OpaqueTypeILj8EEEjLi1ELi128ELi1EEEvPT_NS1_25CatArrInputTensorMetadataIS5_T0_XT2_EXT3_EEENS1_16TensorSizeStrideIS8_Lj4EEEiS8_)
        /*0614*/ 	.word	0x00000000


	//----- nvinfo : EIATTR_REGCOUNT
	.align		4
.L_287:
        /*0618*/ 	.byte	0x04, 0x2f
        /*061a*/ 	.short	(.L_289 - .L_288)
	.align		4
.L_288:
        /*061c*/ 	.word	index@(_ZN2at6native40_GLOBAL__N__2351210d_8_Shape_cu_49f7391c30CatArrayBatchedCopy_vectorizedINS1_10OpaqueTypeILj8EEEjLi2ELi128ELi1ELi16ELi2EEEvPcNS1_25CatArrInputTensorMetadataIT_T0_XT2_EXT3_EEENS1_16TensorSizeStrideIS8_Lj4EEEiS8_)
        /*0620*/ 	.word	0x00000014


	//----- nvinfo : EIATTR_FRAME_SIZE
	.align		4
.L_289:
        /*0624*/ 	.byte	0x04, 0x11
        /*0626*/ 	.short	(.L_291 - .L_290)
	.align		4
.L_290:
        /*0628*/ 	.word	index@(_ZN2at6native40_GLOBAL__N__2351210d_8_Shape_cu_49f7391c30CatArrayBatchedCopy_vectorizedINS1_10OpaqueTypeILj8EEEjLi2ELi128ELi1ELi16ELi2EEEvPcNS1_25CatArrInputTensorMetadataIT_T0_XT2_EXT3_EEENS1_16TensorSizeStrideIS8_Lj4EEEiS8_)
        /*062c*/ 	.word	0x00000000


	//----- nvinfo : EIATTR_REGCOUNT
	.align		4
.L_291:
        /*0630*/ 	.byte	0x04, 0x2f
        /*0632*/ 	.short	(.L_293 - .L_292)
	.align		4
.L_292:
        /*0634*/ 	.word	index@(_ZN2at6native40_GLOBAL__N__2351210d_8_Shape_cu_49f7391c35CatArrayBatchedCopy_alignedK_contigINS1_10OpaqueTypeILj8EEEjLi2ELi128ELi1ELi16EEEvPT_NS1_25CatArrInputTensorMetadataIS5_T0_XT2_EXT3_EEENS1_16TensorSizeStrideIS8_Lj4EEEiS8_)
        /*0638*/ 	.word	0x0000001b


	//----- nvinfo : EIATTR_FRAME_SIZE
	.align		4
.L_293:
        /*063c*/ 	.byte	0x04, 0x11
        /*063e*/ 	.short	(.L_295 - .L_294)
	.align		4
.L_294:
        /*0640*/ 	.word	index@(_ZN2at6native40_GLOBAL__N__2351210d_8_Shape_cu_49f7391c35CatArrayBatchedCopy_alignedK_contigINS1_10OpaqueTypeILj8EEEjLi2ELi128ELi1ELi16EEEvPT_NS1_25CatArrInputTensorMetadataIS5_T0_XT2_EXT3_EEENS1_16TensorSizeStrideIS8_Lj4EEEiS8_)
        /*0644*/ 	.word	0x00000000


	//----- nvinfo : EIATTR_REGCOUNT
	.align		4
.L_295:
        /*0648*/ 	.byte	0x04, 0x2f
        /*064a*/ 	.short	(.L_297 - .L_296)
	.align		4
.L_296:
        /*064c*/ 	.word	index@(_ZN2at6native40_GLOBAL__N__2351210d_8_Shape_cu_49f7391c35CatArrayBatchedCopy_alignedK_contigINS1_10OpaqueTypeILj8EEEjLi2ELi128ELi1ELi8EEEvPT_NS1_25CatArrInputTensorMetadataIS5_T0_XT2_EXT3_EEENS1_16TensorSizeStrideIS8_Lj4EEEiS8_)
        /*0650*/ 	.word	0x0000001c


	//----- nvinfo : EIATTR_FRAME_SIZE
	.align		4
.L_297:
        /*0654*/ 	.byte	0x04, 0x11
        /*0656*/ 	.short	(.L_299 - .L_298)
	.align		4
.L_298:
        /*0658*/ 	.word	index@(_ZN2at6native40_GLOBAL__N__2351210d_8_Shape_cu_49f7391c35CatArrayBatchedCopy_alignedK_contigINS1_10OpaqueTypeILj8EEEjLi2ELi128ELi1ELi8EEEvPT_NS1_25CatArrInputTensorMetadataIS5_T0_XT2_EXT3_EEENS1_16TensorSizeStrideIS8_Lj4EEEiS8_)
        /*065c*/ 	.word	0x00000000


	//----- nvinfo : EIATTR_REGCOUNT
	.align		4
.L_299:
        /*0660*/ 	.byte	0x04, 0x2f
        /*0662*/ 	.short	(.L_301 - .L_300)
	.align		4
.L_300:
        /*0664*/ 	.word	index@(_ZN2at6native40_GLOBAL__N__2351210d_8_Shape_cu_49f7391c26CatArrayBatchedCopy_contigINS1_10OpaqueTypeILj8EEEjLi2ELi128ELi1EEEvPT_NS1_25CatArrInputTensorMetadataIS5_T0_XT2_EXT3_EEENS1_16TensorSizeStrideIS8_Lj4EEEiS8_)
        /*0668*/ 	.word	0x00000014


	//----- nvinfo : EIATTR_FRAME_SIZE
	.align		4
.L_301:
        /*066c*/ 	.byte	0x04, 0x11
        /*066e*/ 	.short	(.L_303 - .L_302)
	.align		4
.L_302:
        /*0670*/ 	.word	index@(_ZN2at6native40_GLOBAL__N__2351210d_8_Shape_cu_49f7391c26CatArrayBatchedCopy_contigINS1_10OpaqueTypeILj8EEEjLi2ELi128ELi1EEEvPT_NS1_25CatArrInputTensorMetadataIS5_T0_XT2_EXT3_EEENS1_16TensorSizeStrideIS8_Lj4EEEiS8_)
        /*0674*/ 	.word	0x00000000


	//----- nvinfo : EIATTR_REGCOUNT
	.align		4
.L_303:
        /*0678*/ 	.byte	0x04, 0x2f
        /*067a*/ 	.short	(.L_305 - .L_304)
	.align		4
.L_304:
        /*067c*/ 	.word	index@(_ZN2at6native40_GLOBAL__N__2351210d_8_Shape_cu_49f7391c19CatArrayBatchedCopyINS1_10OpaqueTypeILj8EEEjLi2ELi128ELi1EEEvPT_NS1_25CatArrInputTensorMetadataIS5_T0_XT2_EXT3_EEENS1_16TensorSizeStrideIS8_Lj4EEEiS8_)
        /*0680*/ 	.word	0x00000017


	//----- nvinfo : EIATTR_FRAME_SIZE
	.align		4
.L_305:
        /*0684*/ 	.byte	0x04, 0x11
        /*0686*/ 	.short	(.L_307 - .L_306)
	.align		4
.L_306:
        /*0688*/ 	.word	index@(_ZN2at6native40_GLOBAL__N__2351210d_8_Shape_cu_49f7391c19CatArrayBatchedCopyINS1_10OpaqueTypeILj8EEEjLi2ELi128ELi1EEEvPT_NS1_25CatArrInputTensorMetadataIS5_T0_XT2_EXT3_EEENS1_16TensorSizeStrideIS8_Lj4EEEiS8_)
        /*068c*/ 	.word	0x00000000


	//----- nvinfo : EIATTR_REGCOUNT
	.align		4
.L_307:
        /*0690*/ 	.byte	0x04, 0x2f
        /*0692*/ 	.short	(.L_309 - .L_308)
	.align		4
.L_308:
        /*0694*/ 	.word	index@(_ZN2at6native40_GLOBAL__N__2351210d_8_Shape_cu_49f7391c30CatArrayBatchedCopy_vectorizedINS1_10OpaqueTypeILj8EEEjLi3ELi128ELi1ELi16ELi2EEEvPcNS1_25CatArrInputTensorMetadataIT_T0_XT2_EXT3_EEENS1_16TensorSizeStrideIS8_Lj4EEEiS8_)
        /*0698*/ 	.word	0x00000018


	//----- nvinfo : EIATTR_FRAME_SIZE
	.align		4
.L_309:
        /*069c*/ 	.byte	0x04, 0x11
        /*069e*/ 	.short	(.L_311 - .L_310)
	.align		4
.L_310:
        /*06a0*/ 	.word	index@(_ZN2at6native40_GLOBAL__N__2351210d_8_Shape_cu_49f7391c30CatArrayBatchedCopy_vectorizedINS1_10OpaqueTypeILj8EEEjLi3ELi128ELi1ELi16ELi2EEEvPcNS1_25CatArrInputTensorMetadataIT_T0_XT2_EXT3_EEENS1_16TensorSizeStrideIS8_Lj4EEEiS8_)
        /*06a4*/ 	.word	0x00000000


	//----- nvinfo : EIATTR_REGCOUNT
	.align		4
.L_311:
        /*06a8*/ 	.byte	0x04, 0x2f
        /*06aa*/ 	.short	(.L_313 - .L_312)
	.align		4
.L_312:
        /*06ac*/ 	.word	index@(_ZN2at6native40_GLOBAL__N__2351210d_8_Shape_cu_49f7391c35CatArrayBatchedCopy_alignedK_contigINS1_10OpaqueTypeILj8EEEjLi3ELi128ELi1ELi16EEEvPT_NS1_25CatArrInputTensorMetadataIS5_T0_XT2_EXT3_EEENS1_16TensorSizeStrideIS8_Lj4EEEiS8_)
        /*06b0*/ 	.word	0x0000001f


	//----- nvinfo : EIATTR_FRAME_SIZE
	.align		4
.L_313:
        /*06b4*/ 	.byte	0x04, 0x11
        /*06b6*/ 	.short	(.L_315 - .L_314)
	.align		4
.L_314:
        /*06b8*/ 	.word	index@(_ZN2at6native40_GLOBAL__N__2351210d_8_Shape_cu_49f7391c35CatArrayBatchedCopy_alignedK_contigINS1_10OpaqueTypeILj8EEEjLi3ELi128ELi1ELi16EEEvPT_NS1_25CatArrInputTensorMetadataIS5_T0_XT2_EXT3_EEENS1_16TensorSizeStrideIS8_Lj4EEEiS8_)
        /*06bc*/ 	.word	0x00000000


	//----- nvinfo : EIATTR_REGCOUNT
	.align		4
.L_315:
        /*06c0*/ 	.byte	0x04, 0x2f
        /*06c2*/ 	.short	(.L_317 - .L_316)
	.align		4
.L_316:
        /*06c4*/ 	.word	index@(_ZN2at6native40_GLOBAL__N__2351210d_8_Shape_cu_49f7391c35CatArrayBatchedCopy_alignedK_contigINS1_10OpaqueTypeILj8EEEjLi3ELi128ELi1ELi8EEEvPT_NS1_25CatArrInputTensorMetadataIS5_T0_XT2_EXT3_EEENS1_16TensorSizeStrideIS8_Lj4EEEiS8_)
        /*06c8*/ 	.word	0x0000001c


	//----- nvinfo : EIATTR_FRAME_SIZE
	.align		4
.L_317:
        /*06cc*/ 	.byte	0x04, 0x11
        /*06ce*/ 	.short	(.L_319 - .L_318)
	.align		4
.L_318:
        /*06d0*/ 	.word	index@(_ZN2at6native40_GLOBAL__N__2351210d_8_Shape_cu_49f7391c35CatArrayBatchedCopy_alignedK_contigINS1_10OpaqueTypeILj8EEEjLi3ELi128ELi1ELi8EEEvPT_NS1_25CatArrInputTensorMetadataIS5_T0_XT2_EXT3_EEENS1_16TensorSizeStrideIS8_Lj4EEEiS8_)
        /*06d4*/ 	.word	0x00000000


	//----- nvinfo : EIATTR_REGCOUNT
	.align		4
.L_319:
        /*06d8*/ 	.byte	0x04, 0x2f
        /*06da*/ 	.short	(.L_321 - .L_320)
	.align		4
.L_320:
        /*06dc*/ 	.word	index@(_ZN2at6native40_GLOBAL__N__2351210d_8_Shape_cu_49f7391c26CatArrayBatchedCopy_contigINS1_10OpaqueTypeILj8EEEjLi3ELi128ELi1EEEvPT_NS1_25CatArrInputTensorMetadataIS5_T0_XT2_EXT3_EEENS1_16TensorSizeStrideIS8_Lj4EEEiS8_)
        /*06e0*/ 	.word	0x00000017


	//----- nvinfo : EIATTR_FRAME_SIZE
	.align		4
.L_321:
        /*06e4*/ 	.byte	0x04, 0x11
        /*06e6*/ 	.short	(.L_323 - .L_322)
	.align		4
.L_322:
        /*06e8*/ 	.word	index@(_ZN2at6native40_GLOBAL__N__2351210d_8_Shape_cu_49f7391c26CatArrayBatchedCopy_contigINS1_10OpaqueTypeILj8EEEjLi3ELi128ELi1EEEvPT_NS1_25CatArrInputTensorMetadataIS5_T0_XT2_EXT3_EEENS1_16TensorSizeStrideIS8_Lj4EEEiS8_)
        /*06ec*/ 	.word	0x00000000


	//----- nvinfo : EIATTR_REGCOUNT
	.align		4
.L_323:
        /*06f0*/ 	.byte	0x04, 0x2f
        /*06f2*/ 	.short	(.L_325 - .L_324)
	.align		4
.L_324:
        /*06f4*/ 	.word	index@(_ZN2at6native40_GLOBAL__N__2351210d_8_Shape_cu_49f7391c19CatArrayBatchedCopyINS1_10OpaqueTypeILj8EEEjLi3ELi128ELi1EEEvPT_NS1_25CatArrInputTensorMetadataIS5_T0_XT2_EXT3_EEENS1_16TensorSizeStrideIS8_Lj4EEEiS8_)
        /*06f8*/ 	.word	0x0000001c


	//----- nvinfo : EIATTR_FRAME_SIZE
	.align		4
.L_325:
        /*06fc*/ 	.byte	0x04, 0x11
        /*06fe*/ 	.short	(.L_327 - .L_326)
	.align		4
.L_326:
        /*0700*/ 	.word	index@(_ZN2at6native40_GLOBAL__N__2351210d_8_Shape_cu_49f7391c19CatArrayBatchedCopyINS1_10OpaqueTypeILj8EEEjLi3ELi128ELi1EEEvPT_NS1_25CatArrInputTensorMetadataIS5_T0_XT2_EXT3_EEENS1_16TensorSizeStrideIS8_Lj4EEEiS8_)
        /*0704*/ 	.word	0x00000000


	//----- nvinfo : EIATTR_REGCOUNT
	.align		4
.L_327:
        /*0708*/ 	.byte	0x04, 0x2f
        /*070a*/ 	.short	(.L_329 - .L_328)
	.align		4
.L_328:
        /*070c*/ 	.word	index@(_ZN2at6native40_GLOBAL__N__2351210d_8_Shape_cu_49f7391c30CatArrayBatchedCopy_vectorizedINS1_10OpaqueTypeILj8EEEjLi4ELi128ELi1ELi16ELi2EEEvPcNS1_25CatArrInputTensorMetadataIT_T0_XT2_EXT3_EEENS1_16TensorSizeStrideIS8_Lj4EEEiS8_)
        /*0710*/ 	.word	0x0000001c


	//----- nvinfo : EIATTR_FRAME_SIZE
	.align		4
.L_329:
        /*0714*/ 	.byte	0x04, 0x11
        /*0716*/ 	.short	(.L_331 - .L_330)
	.align		4
.L_330:
        /*0718*/ 	.word	index@(_ZN2at6native40_GLOBAL__N__2351210d_8_Shape_cu_49f7391c30CatArrayBatchedCopy_vectorizedINS1_10OpaqueTypeILj8EEEjLi4ELi128ELi1ELi16ELi2EEEvPcNS1_25CatArrInputTensorMetadataIT_T0_XT2_EXT3_EEENS1_16TensorSizeStrideIS8_Lj4EEEiS8_)
        /*071c*/ 	.word	0x00000000


	//----- nvinfo : EIATTR_REGCOUNT
	.align		4
.L_331:
        /*0720*/ 	.byte	0x04, 0x2f
        /*0722*/ 	.short	(.L_333 - .L_332)
	.align		4
.L_332:
        /*0724*/ 	.word	index@(_ZN2at6native40_GLOBAL__N__2351210d_8_Shape_cu_49f7391c35CatArrayBatchedCopy_alignedK_contigINS1_10OpaqueTypeILj8EEEjLi4ELi128ELi1ELi16EEEvPT_NS1_25CatArrInputTensorMetadataIS5_T0_XT2_EXT3_EEENS1_16TensorSizeStrideIS8_Lj4EEEiS8_)
        /*0728*/ 	.word	0x00000020


	//----- nvinfo : EIATTR_FRAME_SIZE
	.align		4
.L_333:
        /*072c*/ 	.byte	0x04, 0x11
        /*072e*/ 	.short	(.L_335 - .L_334)
	.align		4
.L_334:
        /*0730*/ 	.word	index@(_ZN2at6native40_GLOBAL__N__2351210d_8_Shape_cu_49f7391c35CatArrayBatchedCopy_alignedK_contigINS1_10OpaqueTypeILj8EEEjLi4ELi128ELi1ELi16EEEvPT_NS1_25CatArrInputTensorMetadataIS5_T0_XT2_EXT3_EEENS1_16TensorSizeStrideIS8_Lj4EEEiS8_)
        /*0734*/ 	.word	0x00000000


	//----- nvinfo : EIATTR_REGCOUNT
	.align		4
.L_335:
        /*0738*/ 	.byte	0x04, 0x2f
        /*073a*/ 	.short	(.L_337 - .L_336)
	.align		4
.L_336:
        /*073c*/ 	.word	index@(_ZN2at6native40_GLOBAL__N__2351210d_8_Shape_cu_49f7391c35CatArrayBatchedCopy_alignedK_contigINS1_10OpaqueTypeILj8EEEjLi4ELi128ELi1ELi8EEEvPT_NS1_25CatArrInputTensorMetadataIS5_T0_XT2_EXT3_EEENS1_16TensorSizeStrideIS8_Lj4EEEiS8_)
        /*0740*/ 	.word	0x0000001c


	//----- nvinfo : EIATTR_FRAME_SIZE
	.align		4
.L_337:
        /*0744*/ 	.byte	0x04, 0x11
        /*0746*/ 	.short	(.L_339 - .L_338)
	.align		4
.L_338:
        /*0748*/ 	.word	index@(_ZN2at6native40_GLOBAL__N__2351210d_8_Shape_cu_49f7391c35CatArrayBatchedCopy_alignedK_contigINS1_10OpaqueTypeILj8EEEjLi4ELi128ELi1ELi8EEEvPT_NS1_25CatArrInputTensorMetadataIS5_T0_XT2_EXT3_EEENS1_16TensorSizeStrideIS8_Lj4EEEiS8_)
        /*074c*/ 	.word	0x00000000


	//----- nvinfo : EIATTR_REGCOUNT
	.align		4
.L_339:
        /*0750*/ 	.byte	0x04, 0x2f
        /*0752*/ 	.short	(.L_341 - .L_340)
	.align		4
.L_340:
        /*0754*/ 	.word	index@(_ZN2at6native40_GLOBAL__N__2351210d_8_Shape_cu_49f7391c26CatArrayBatchedCopy_contigINS1_10OpaqueTypeILj8EEEjLi4ELi128ELi1EEEvPT_NS1_25CatArrInputTensorMetadataIS5_T0_XT2_EXT3_EEENS1_16TensorSizeStrideIS8_Lj4EEEiS8_)
        /*0758*/ 	.word	0x0000001e


	//----- nvinfo : EIATTR_FRAME_SIZE
	.align		4
.L_341:
        /*075c*/ 	.byte	0x04, 0x11
        /*075e*/ 	.short	(.L_343 - .L_342)
	.align		4
.L_342:
        /*0760*/ 	.word	index@(_ZN2at6native40_GLOBAL__N__2351210d_8_Shape_cu_49f7391c26CatArrayBatchedCopy_contigINS1_10OpaqueTypeILj8EEEjLi4ELi128ELi1EEEvPT_NS1_25CatArrInputTensorMetadataIS5_T0_XT2_EXT3_EEENS1_16TensorSizeStrideIS8_Lj4EEEiS8_)
        /*0764*/ 	.word	0x00000000


	//----- nvinfo : EIATTR_REGCOUNT
	.align		4
.L_343:
        /*0768*/ 	.byte	0x04, 0x2f
        /*076a*/ 	.short	(.L_345 - .L_344)
	.align		4
.L_344:
        /*076c*/ 	.word	index@(_ZN2at6native40_GLOBAL__N__2351210d_8_Shape_cu_49f7391c19CatArrayBatchedCopyINS1_10OpaqueTypeILj8EEEjLi4ELi128ELi1EEEvPT_NS1_25CatArrInputTensorMetadataIS5_T0_XT2_EXT3_EEENS1_16TensorSizeStrideIS8_Lj4EEEiS8_)
        /*0770*/ 	.word	0x0000001d


	//----- nvinfo : EIATTR_FRAME_SIZE
	.align		4
.L_345:
        /*0774*/ 	.byte	0x04, 0x11
        /*0776*/ 	.short	(.L_347 - .L_346)
	.align		4
.L_346:
        /*0778*/ 	.word	index@(_ZN2at6native40_GLOBAL__N__2351210d_8_Shape_cu_49f7391c19CatArrayBatchedCopyINS1_10OpaqueTypeILj8EEEjLi4ELi128ELi1EEEvPT_NS1_25CatArrInputTensorMetadataIS5_T0_XT2_EXT3_EEENS1_16TensorSizeStrideIS8_Lj4EEEiS8_)
        /*077c*/ 	.word	0x00000000


	//----- nvinfo : EIATTR_REGCOUNT
	.align		4
.L_347:
        /*0780*/ 	.byte	0x04, 0x2f
        /*0782*/ 	.short	(.L_349 - .L_348)
	.align		4
.L_348:
        /*0784*/ 	.word	index@(_ZN2at6native40_GLOBAL__N__2351210d_8_Shape_cu_49f7391c30CatArrayBatchedCopy_vectorizedINS1_10OpaqueTypeILj16EEEjLi1ELi128ELi1ELi16ELi1EEEvPcNS1_25CatArrInputTensorMetadataIT_T0_XT2_EXT3_EEENS1_16TensorSizeStrideIS8_Lj4EEEiS8_)
        /*0788*/ 	.word	0x00000012


	//----- nvinfo : EIATTR_FRAME_SIZE
	.align		4
.L_349:
        /*078c*/ 	.byte	0x04, 0x11
        /*078e*/ 	.short	(.L_351 - .L_350)
	.align		4
.L_350:
        /*0790*/ 	.word	index@(_ZN2at6native40_GLOBAL__N__2351210d_8_Shape_cu_49f7391c30CatArrayBatchedCopy_vectorizedINS1_10OpaqueTypeILj16EEEjLi1ELi128ELi1ELi16ELi1EEEvPcNS1_25CatArrInputTensorMetadataIT_T0_XT2_EXT3_EEENS1_16TensorSizeStrideIS8_Lj4EEEiS8_)
        /*0794*/ 	.word	0x00000000


	//----- nvinfo : EIATTR_REGCOUNT
	.align		4
.L_351:
        /*0798*/ 	.byte	0x04, 0x2f
        /*079a*/ 	.short	(.L_353 - .L_352)
	.align		4
.L_352:
        /*079c*/ 	.word	index@(_ZN2at6native40_GLOBAL__N__2351210d_8_Shape_cu_49f7391c35CatArrayBatchedCopy_alignedK_contigINS1_10OpaqueTypeILj16EEEjLi1ELi128ELi1ELi16EEEvPT_NS1_25CatArrInputTensorMetadataIS5_T0_XT2_EXT3_EEENS1_16TensorSizeStrideIS8_Lj4EEEiS8_)
        /*07a0*/ 	.word	0x00000020


	//----- nvinfo : EIATTR_FRAME_SIZE
	.align		4
.L_353:
        /*07a4*/ 	.byte	0x04, 0x11
        /*07a6*/ 	.short	(.L_355 - .L_354)
	.align		4
.L_354:
        /*07a8*/ 	.word	index@(_ZN2at6native40_GLOBAL__N__2351210d_8_Shape_cu_49f7391c35CatArrayBatchedCopy_alignedK_contigINS1_10OpaqueTypeILj16EEEjLi1ELi128ELi1ELi16EEEvPT_NS1_25CatArrInputTensorMetadataIS5_T0_XT2_EXT3_EEENS1_16TensorSizeStrideIS8_Lj4EEEiS8_)
        /*07ac*/ 	.word	0x00000000


	//----- nvinfo : EIATTR_REGCOUNT
	.align		4
.L_355:
        /*07b0*/ 	.byte	0x04, 0x2f
        /*07b2*/ 	.short	(.L_357 - .L_356)
	.align		4
.L_356:
        /*07b4*/ 	.word	index@(_ZN2at6native40_GLOBAL__N__2351210d_8_Shape_cu_49f7391c35CatArrayBatchedCopy_alignedK_contigINS1_10OpaqueTypeILj16EEEjLi1ELi128ELi1ELi8EEEvPT_NS1_25CatArrInputTensorMetadataIS5_T0_XT2_EXT3_EEENS1_16TensorSizeStrideIS8_Lj4EEEiS8_)
        /*07b8*/ 	.word	0x00000020


	//----- nvinfo : EIATTR_FRAME_SIZE
	.align		4
.L_357:
        /*07bc*/ 	.byte	0x04, 0x11
        /*07be*/ 	.short	(.L_359 - .L_358)
	.align		4
.L_358:
        /*07c0*/ 	.word	index@(_ZN2at6native40_GLOBAL__N__2351210d_8_Shape_cu_49f7391c35CatArrayBatchedCopy_alignedK_contigINS1_10OpaqueTypeILj16EEEjLi1ELi128ELi1ELi8EEEvPT_NS1_25CatArrInputTensorMetadataIS5_T0_XT2_EXT3_EEENS1_16TensorSizeStrideIS8_Lj4EEEiS8_)
        /*07c4*/ 	.word	0x00000000


	//----- nvinfo : EIATTR_REGCOUNT
	.align		4
.L_359:
        /*07c8*/ 	.byte	0x04, 0x2f
        /*07ca*/ 	.short	(.L_361 - .L_360)
	.align		4
.L_360:
        /*07cc*/ 	.word	index@(_ZN2at6native40_GLOBAL__N__2351210d_8_Shape_cu_49f7391c26CatArrayBatchedCopy_contigINS1_10OpaqueTypeILj16EEEjLi1ELi128ELi1EEEvPT_NS1_25CatArrInputTensorMetadataIS5_T0_XT2_EXT3_EEENS1_16TensorSizeStrideIS8_Lj4EEEiS8_)
        /*07d0*/ 	.word	0x00000014


	//----- nvinfo : EIATTR_FRAME_SIZE
	.align		4
.L_361:
        /*07d4*/ 	.byte	0x04, 0x11
        /*07d6*/ 	.short	(.L_363 - .L_362)
	.align		4
.L_362:
        /*07d8*/ 	.word	index@(_ZN2at6native40_GLOBAL__N__2351210d_8_Shape_cu_49f7391c26CatArrayBatchedCopy_contigINS1_10OpaqueTypeILj16EEEjLi1ELi128ELi1EEEvPT_NS1_25CatArrInputTensorMetadataIS5_T0_XT2_EXT3_EEENS1_16TensorSizeStrideIS8_Lj4EEEiS8_)
        /*07dc*/ 	.word	0x00000000


	//----- nvinfo : EIATTR_REGCOUNT
	.align		4
.L_363:
        /*07e0*/ 	.byte	0x04, 0x2f
        /*07e2*/ 	.short	(.L_365 - .L_364)
	.align		4
.L_364:
        /*07e4*/ 	.word	index@(_ZN2at6native40_GLOBAL__N__2351210d_8_Shape_cu_49f7391c19CatArrayBatchedCopyINS1_10OpaqueTypeILj16EEEjLi1ELi128ELi1EEEvPT_NS1_25CatArrInputTensorMetadataIS5_T0_XT2_EXT3_EEENS1_16TensorSizeStrideIS8_Lj4EEEiS8_)
        /*07e8*/ 	.word	0x00000015


	//----- nvinfo : EIATTR_FRAME_SIZE
	.align		4
.L_365:
        /*07ec*/ 	.byte	0x04, 0x11
        /*07ee*/ 	.short	(.L_367 - .L_366)
	.align		4
.L_366:
        /*07f0*/ 	.word	index@(_ZN2at6native40_GLOBAL__N__2351210d_8_Shape_cu_49f7391c19CatArrayBatchedCopyINS1_10OpaqueTypeILj16EEEjLi1ELi128ELi1EEEvPT_NS1_25CatArrInputTensorMetadataIS5_T0_XT2_EXT3_EEENS1_16TensorSizeStrideIS8_Lj4EEEiS8_)
        /*07f4*/ 	.word	0x00000000


	//----- nvinfo : EIATTR_REGCOUNT
	.align		4
.L_367:
        /*07f8*/ 	.byte	0x04, 0x2f
        /*07fa*/ 	.short	(.L_369 - .L_368)
	.align		4
.L_368:
        /*07fc*/ 	.word	index@(_ZN2at6native40_GLOBAL__N__2351210d_8_Shape_cu_49f7391c30CatArrayBatchedCopy_vectorizedINS1_10OpaqueTypeILj16EEEjLi2ELi128ELi1ELi16ELi1EEEvPcNS1_25CatArrInputTensorMetadataIT_T0_XT2_EXT3_EEENS1_16TensorSizeStrideIS8_Lj4EEEiS8_)
        /*0800*/ 	.word	0x00000013


	//----- nvinfo : EIATTR_FRAME_SIZE
	.align		4
.L_369:
        /*0804*/ 	.byte	0x04, 0x11
        /*0806*/ 	.short	(.L_371 - .L_370)
	.align		4
.L_370:
        /*0808*/ 	.word	index@(_ZN2at6native40_GLOBAL__N__2351210d_8_Shape_cu_49f7391c30CatArrayBatchedCopy_vectorizedINS1_10OpaqueTypeILj16EEEjLi2ELi128ELi1ELi16ELi1EEEvPcNS1_25CatArrInputTensorMetadataIT_T0_XT2_EXT3_EEENS1_16TensorSizeStrideIS8_Lj4EEEiS8_)
        /*080c*/ 	.word	0x00000000


	//----- nvinfo : EIATTR_REGCOUNT
	.align		4
.L_371:
        /*0810*/ 	.byte	0x04, 0x2f
        /*0812*/ 	.short	(.L_373 - .L_372)
	.align		4
.L_372:
        /*0814*/ 	.word	index@(_ZN2at6native40_GLOBAL__N__2351210d_8_Shape_cu_49f7391c35CatArrayBatchedCopy_alignedK_contigINS1_10OpaqueTypeILj16EEEjLi2ELi128ELi1ELi16EEEvPT_NS1_25CatArrInputTensorMetadataIS5_T0_XT2_EXT3_EEENS1_16TensorSizeStrideIS8_Lj4EEEiS8_)
        /*0818*/ 	.word	0x00000020


	//----- nvinfo : EIATTR_FRAME_SIZE
	.align		4
.L_373:
        /*081c*/ 	.byte	0x04, 0x11
        /*081e*/ 	.short	(.L_375 - .L_374)
	.align		4
.L_374:
        /*0820*/ 	.word	index@(_ZN2at6native40_GLOBAL__N__2351210d_8_Shape_cu_49f7391c35CatArrayBatchedCopy_alignedK_contigINS1_10OpaqueTypeILj16EEEjLi2ELi128ELi1ELi16EEEvPT_NS1_25CatArrInputTensorMetadataIS5_T0_XT2_EXT3_EEENS1_16TensorSizeStrideIS8_Lj4EEEiS8_)
        /*0824*/ 	.word	0x00000000


	//----- nvinfo : EIATTR_REGCOUNT
	.align		4
.L_375:
        /*0828*/ 	.byte	0x04, 0x2f
        /*082a*/ 	.short	(.L_377 - .L_376)
	.align		4
.L_376:
        /*082c*/ 	.word	index@(_ZN2at6native40_GLOBAL__N__2351210d_8_Shape_cu_49f7391c35CatArrayBatchedCopy_alignedK_contigINS1_10OpaqueTypeILj16EEEjLi2ELi128ELi1ELi8EEEvPT_NS1_25CatArrInputTensorMetadataIS5_T0_XT2_EXT3_EEENS1_16TensorSizeStrideIS8_Lj4EEEiS8_)
        /*0830*/ 	.word	0x00000020


	//----- nvinfo : EIATTR_FRAME_SIZE
	.align		4
.L_377:
        /*0834*/ 	.byte	0x04, 0x11
        /*0836*/ 	.short	(.L_379 - .L_378)
	.align		4
.L_378:
        /*0838*/ 	.word	index@(_ZN2at6native40_GLOBAL__N__2351210d_8_Shape_cu_49f7391c35CatArrayBatchedCopy_alignedK_contigINS1_10OpaqueTypeILj16EEEjLi2ELi128ELi1ELi8EEEvPT_NS1_25CatArrInputTensorMetadataIS5_T0_XT2_EXT3_EEENS1_16TensorSizeStrideIS8_Lj4EEEiS8_)
        /*083c*/ 	.word	0x00000000


	//----- nvinfo : EIATTR_REGCOUNT
	.align		4
.L_379:
        /*0840*/ 	.byte	0x04, 0x2f
        /*0842*/ 	.short	(.L_381 - .L_380)
	.align		4
.L_380:
        /*0844*/ 	.word	index@(_ZN2at6native40_GLOBAL__N__2351210d_8_Shape_cu_49f7391c26CatArrayBatchedCopy_contigINS1_10OpaqueTypeILj16EEEjLi2ELi128ELi1EEEvPT_NS1_25CatArrInputTensorMetadataIS5_T0_XT2_EXT3_EEENS1_16TensorSizeStrideIS8_Lj4EEEiS8_)
        /*0848*/ 	.word	0x00000015


	//----- nvinfo : EIATTR_FRAME_SIZE
	.align		4
.L_381:
        /*084c*/ 	.byte	0x04, 0x11
        /*084e*/ 	.short	(.L_383 - .L_382)
	.align		4
.L_382:
        /*0850*/ 	.word	index@(_ZN2at6native40_GLOBAL__N__2351210d_8_Shape_cu_49f7391c26CatArrayBatchedCopy_contigINS1_10OpaqueTypeILj16EEEjLi2ELi128ELi1EEEvPT_NS1_25CatArrInputTensorMetadataIS5_T0_XT2_EXT3_EEENS1_16TensorSizeStrideIS8_Lj4EEEiS8_)
        /*0854*/ 	.word	0x00000000


	//----- nvinfo : EIATTR_REGCOUNT
	.align		4
.L_383:
        /*0858*/ 	.byte	0x04, 0x2f
        /*085a*/ 	.short	(.L_385 - .L_384)
	.align		4
.L_384:
        /*085c*/ 	.word	index@(_ZN2at6native40_GLOBAL__N__2351210d_8_Shape_cu_49f7391c19CatArrayBatchedCopyINS1_10OpaqueTypeILj16EEEjLi2ELi128ELi1EEEvPT_NS1_25CatArrInputTensorMetadataIS5_T0_XT2_EXT3_EEENS1_16TensorSizeStrideIS8_Lj4EEEiS8_)
        /*0860*/ 	.word	0x00000019


	//----- nvinfo : EIATTR_FRAME_SIZE
	.align		4
.L_385:
        /*0864*/ 	.byte	0x04, 0x11
        /*0866*/ 	.short	(.L_387 - .L_386)
	.align		4
.L_386:
        /*0868*/ 	.word	index@(_ZN2at6native40_GLOBAL__N__2351210d_8_Shape_cu_49f7391c19CatArrayBatchedCopyINS1_10OpaqueTypeILj16EEEjLi2ELi128ELi1EEEvPT_NS1_25CatArrInputTensorMetadataIS5_T0_XT2_EXT3_EEENS1_16TensorSizeStrideIS8_Lj4EEEiS8_)
        /*086c*/ 	.word	0x00000000


	//----- nvinfo : EIATTR_REGCOUNT
	.align		4
.L_387:
        /*0870*/ 	.byte	0x04, 0x2f
        /*0872*/ 	.short	(.L_389 - .L_388)
	.align		4
.L_388:
        /*0874*/ 	.word	index@(_ZN2at6native40_GLOBAL__N__2351210d_8_Shape_cu_49f7391c30CatArrayBatchedCopy_vectorizedINS1_10OpaqueTypeILj16EEEjLi3ELi128ELi1ELi16ELi1EEEvPcNS1_25CatArrInputTensorMetadataIT_T0_XT2_EXT3_EEENS1_16TensorSizeStrideIS8_Lj4EEEiS8_)
        /*0878*/ 	.word	0x00000018


	//----- nvinfo : EIATTR_FRAME_SIZE
	.align		4
.L_389:
        /*087c*/ 	.byte	0x04, 0x11
        /*087e*/ 	.short	(.L_391 - .L_390)
	.align		4
.L_390:
        /*0880*/ 	.word	index@(_ZN2at6native40_GLOBAL__N__2351210d_8_Shape_cu_49f7391c30CatArrayBatchedCopy_vectorizedINS1_10OpaqueTypeILj16EEEjLi3ELi128ELi1ELi16ELi1EEEvPcNS1_25CatArrInputTensorMetadataIT_T0_XT2_EXT3_EEENS1_16TensorSizeStrideIS8_Lj4EEEiS8_)
        /*0884*/ 	.word	0x00000000


	//----- nvinfo : EIATTR_REGCOUNT
	.align		4
.L_391:
        /*0888*/ 	.byte	0x04, 0x2f
        /*088a*/ 	.short	(.L_393 - .L_392)
	.align		4
.L_392:
        /*088c*/ 	.word	index@(_ZN2at6native40_GLOBAL__N__2351210d_8_Shape_cu_49f7391c35CatArrayBatchedCopy_alignedK_contigINS1_10OpaqueTypeILj16EEEjLi3ELi128ELi1ELi16EEEvPT_NS1_25CatArrInputTensorMetadataIS5_T0_XT2_EXT3_EEENS1_16TensorSizeStrideIS8_Lj4EEEiS8_)
        /*0890*/ 	.word	0x00000020


	//----- nvinfo : EIATTR_FRAME_SIZE
	.align		4
.L_393:
        /*0894*/ 	.byte	0x04, 0x11
        /*0896*/ 	.short	(.L_395 - .L_394)
	.align		4
.L_394:
        /*0898*/ 	.word	index@(_ZN2at6native40_GLOBAL__N__2351210d_8_Shape_cu_49f7391c35CatArrayBatchedCopy_alignedK_contigINS1_10OpaqueTypeILj16EEEjLi3ELi128ELi1ELi16EEEvPT_NS1_25CatArrInputTensorMetadataIS5_T0_XT2_EXT3_EEENS1_16TensorSizeStrideIS8_Lj4EEEiS8_)
        /*089c*/ 	.word	0x00000000


	//----- nvinfo : EIATTR_REGCOUNT
	.align		4
.L_395:
        /*08a0*/ 	.byte	0x04, 0x2f
        /*08a2*/ 	.short	(.L_397 - .L_396)
	.align		4
.L_396:
        /*08a4*/ 	.word	index@(_ZN2at6native40_GLOBAL__N__2351210d_8_Shape_cu_49f7391c35CatArrayBatchedCopy_alignedK_contigINS1_10OpaqueTypeILj16EEEjLi3ELi128ELi1ELi8EEEvPT_NS1_25CatArrInputTensorMetadataIS5_T0_XT2_EXT3_EEENS1_16TensorSizeStrideIS8_Lj4EEEiS8_)
        /*08a8*/ 	.word	0x00000020


	//----- nvinfo : EIATTR_FRAME_SIZE
	.align		4
.L_397:
        /*08ac*/ 	.byte	0x04, 0x11
        /*08ae*/ 	.short	(.L_399 - .L_398)
	.align		4
.L_398:
        /*08b0*/ 	.word	index@(_ZN2at6native40_GLOBAL__N__2351210d_8_Shape_cu_49f7391c35CatArrayBatchedCopy_alignedK_contigINS1_10OpaqueTypeILj16EEEjLi3ELi128ELi1ELi8EEEvPT_NS1_25CatArrInputTensorMetadataIS5_T0_XT2_EXT3_EEENS1_16TensorSizeStrideIS8_Lj4EEEiS8_)
        /*08b4*/ 	.word	0x00000000


	//----- nvinfo : EIATTR_REGCOUNT
	.align		4
.L_399:
        /*08b8*/ 	.byte	0x04, 0x2f
        /*08ba*/ 	.short	(.L_401 - .L_400)
	.align		4
.L_400:
        /*08bc*/ 	.word	index@(_ZN2at6native40_GLOBAL__N__2351210d_8_Shape_cu_49f7391c26CatArrayBatchedCopy_contigINS1_10OpaqueTypeILj16EEEjLi3ELi128ELi1EEEvPT_NS1_25CatArrInputTensorMetadataIS5_T0_XT2_EXT3_EEENS1_16TensorSizeStrideIS8_Lj4EEEiS8_)
        /*08c0*/ 	.word	0x00000019


	//----- nvinfo : EIATTR_FRAME_SIZE
	.align		4
.L_401:
        /*08c4*/ 	.byte	0x04, 0x11
        /*08c6*/ 	.short	(.L_403 - .L_402)
	.align		4
.L_402:
        /*08c8*/ 	.word	index@(_ZN2at6native40_GLOBAL__N__2351210d_8_Shape_cu_49f7391c26CatArrayBatchedCopy_contigINS1_10OpaqueTypeILj16EEEjLi3ELi128ELi1EEEvPT_NS1_25CatArrInputTensorMetadataIS5_T0_XT2_EXT3_EEENS1_16TensorSizeStrideIS8_Lj4EEEiS8_)
        /*08cc*/ 	.word	0x00000000


	//----- nvinfo : EIATTR_REGCOUNT
	.align		4
.L_403:
        /*08d0*/ 	.byte	0x04, 0x2f
        /*08d2*/ 	.short	(.L_405 - .L_404)
	.align		4
.L_404:
        /*08d4*/ 	.word	index@(_ZN2at6native40_GLOBAL__N__2351210d_8_Shape_cu_49f7391c19CatArrayBatchedCopyINS1_10OpaqueTypeILj16EEEjLi3ELi128ELi1EEEvPT_NS1_25CatArrInputTensorMetadataIS5_T0_XT2_EXT3_EEENS1_16TensorSizeStrideIS8_Lj4EEEiS8_)
        /*08d8*/ 	.word	0x0000001f


	//----- nvinfo : EIATTR_FRAME_SIZE
	.align		4
.L_405:
        /*08dc*/ 	.byte	0x04, 0x11
        /*08de*/ 	.short	(.L_407 - .L_406)
	.align		4
.L_406:
        /*08e0*/ 	.word	index@(_ZN2at6native40_GLOBAL__N__2351210d_8_Shape_cu_49f7391c19CatArrayBatchedCopyINS1_10OpaqueTypeILj16EEEjLi3ELi128ELi1EEEvPT_NS1_25CatArrInputTensorMetadataIS5_T0_XT2_EXT3_EEENS1_16TensorSizeStrideIS8_Lj4EEEiS8_)
        /*08e4*/ 	.word	0x00000000


	//----- nvinfo : EIATTR_REGCOUNT
	.align		4
.L_407:
        /*08e8*/ 	.byte	0x04, 0x2f
        /*08ea*/ 	.short	(.L_409 - .L_408)
	.align		4
.L_408:
        /*08ec*/ 	.word	index@(_ZN2at6native40_GLOBAL__N__2351210d_8_Shape_cu_49f7391c30CatArrayBatchedCopy_vectorizedINS1_10OpaqueTypeILj16EEEjLi4ELi128ELi1ELi16ELi1EEEvPcNS1_25CatArrInputTensorMetadataIT_T0_XT2_EXT3_EEENS1_16TensorSizeStrideIS8_Lj4EEEiS8_)
        /*08f0*/ 	.word	0x0000001e


	//----- nvinfo : EIATTR_FRAME_SIZE
	.align		4
.L_409:
        /*08f4*/ 	.byte	0x04, 0x11
        /*08f6*/ 	.short	(.L_411 - .L_410)
	.align		4
.L_410:
        /*08f8*/ 	.word	index@(_ZN2at6native40_GLOBAL__N__2351210d_8_Shape_cu_49f7391c30CatArrayBatchedCopy_vectorizedINS1_10OpaqueTypeILj16EEEjLi4ELi128ELi1ELi16ELi1EEEvPcNS1_25CatArrInputTensorMetadataIT_T0_XT2_EXT3_EEENS1_16TensorSizeStrideIS8_Lj4EEEiS8_)
        /*08fc*/ 	.word	0x00000000


	//----- nvinfo : EIATTR_REGCOUNT
	.align		4
.L_411:
        /*0900*/ 	.byte	0x04, 0x2f
        /*0902*/ 	.short	(.L_413 - .L_412)
	.align		4
.L_412:
        /*0904*/ 	.word	index@(_ZN2at6native40_GLOBAL__N__2351210d_8_Shape_cu_49f7391c35CatArrayBatchedCopy_alignedK_contigINS1_10OpaqueTypeILj16EEEjLi4ELi128ELi1ELi16EEEvPT_NS1_25CatArrInputTensorMetadataIS5_T0_XT2_EXT3_EEENS1_16TensorSizeStrideIS8_Lj4EEEiS8_)
        /*0908*/ 	.word	0x00000020


	//----- nvinfo : EIATTR_FRAME_SIZE
	.align		4
.L_413:
        /*090c*/ 	.byte	0x04, 0x11
        /*090e*/ 	.short	(.L_415 - .L_414)
	.align		4
.L_414:
        /*0910*/ 	.word	index@(_ZN2at6native40_GLOBAL__N__2351210d_8_Shape_cu_49f7391c35CatArrayBatchedCopy_alignedK_contigINS1_10OpaqueTypeILj16EEEjLi4ELi128ELi1ELi16EEEvPT_NS1_25CatArrInputTensorMetadataIS5_T0_XT2_EXT3_EEENS1_16TensorSizeStrideIS8_Lj4EEEiS8_)
        /*0914*/ 	.word	0x00000000


	//----- nvinfo : EIATTR_REGCOUNT
	.align		4
.L_415:
        /*0918*/ 	.byte	0x04, 0x2f
        /*091a*/ 	.short	(.L_417 - .L_416)
	.align		4
.L_416:
        /*091c*/ 	.word	index@(_ZN2at6native40_GLOBAL__N__2351210d_8_Shape_cu_49f7391c35CatArrayBatchedCopy_alignedK_contigINS1_10OpaqueTypeILj16EEEjLi4ELi128ELi1ELi8EEEvPT_NS1_25CatArrInputTensorMetadataIS5_T0_XT2_EXT3_EEENS1_16TensorSizeStrideIS8_Lj4EEEiS8_)
        /*0920*/ 	.word	0x00000020


	//----- nvinfo : EIATTR_FRAME_SIZE
	.align		4
.L_417:
        /*0924*/ 	.byte	0x04, 0x11
        /*0926*/ 	.short	(.L_419 - .L_418)
	.align		4
.L_418:
        /*0928*/ 	.word	index@(_ZN2at6native40_GLOBAL__N__2351210d_8_Shape_cu_49f7391c35CatArrayBatchedCopy_alignedK_contigINS1_10OpaqueTypeILj16EEEjLi4ELi128ELi1ELi8EEEvPT_NS1_25CatArrInputTensorMetadataIS5_T0_XT2_EXT3_EEENS1_16TensorSizeStrideIS8_Lj4EEEiS8_)
        /*092c*/ 	.word	0x00000000


	//----- nvinfo : EIATTR_REGCOUNT
	.align		4
.L_419:
        /*0930*/ 	.byte	0x04, 0x2f
        /*0932*/ 	.short	(.L_421 - .L_420)
	.align		4
.L_420:
        /*0934*/ 	.word	index@(_ZN2at6native40_GLOBAL__N__2351210d_8_Shape_cu_49f7391c26CatArrayBatchedCopy_contigINS1_10OpaqueTypeILj16EEEjLi4ELi128ELi1EEEvPT_NS1_25CatArrInputTensorMetadataIS5_T0_XT2_EXT3_EEENS1_16TensorSizeStrideIS8_Lj4EEEiS8_)
        /*0938*/ 	.word	0x0000001e


	//----- nvinfo : EIATTR_FRAME_SIZE
	.align		4
.L_421:
        /*093c*/ 	.byte	0x04, 0x11
        /*093e*/ 	.short	(.L_423 - .L_422)
	.align		4
.L_422:
        /*0940*/ 	.word	index@(_ZN2at6native40_GLOBAL__N__2351210d_8_Shape_cu_49f7391c26CatArrayBatchedCopy_contigINS1_10OpaqueTypeILj16EEEjLi4ELi128ELi1EEEvPT_NS1_25CatArrInputTensorMetadataIS5_T0_XT2_EXT3_EEENS1_16TensorSizeStrideIS8_Lj4EEEiS8_)
        /*0944*/ 	.word	0x00000000


	//----- nvinfo : EIATTR_REGCOUNT
	.align		4
.L_423:
        /*0948*/ 	.byte	0x04, 0x2f
        /*094a*/ 	.short	(.L_425 - .L_424)
	.align		4
.L_424:
        /*094c*/ 	.word	index@(_ZN2at6native40_GLOBAL__N__2351210d_8_Shape_cu_49f7391c19CatArrayBatchedCopyINS1_10OpaqueTypeILj16EEEjLi4ELi128ELi1EEEvPT_NS1_25CatArrInputTensorMetadataIS5_T0_XT2_EXT3_EEENS1_16TensorSizeStrideIS8_Lj4EEEiS8_)
        /*0950*/ 	.word	0x0000001e


	//----- nvinfo : EIATTR_FRAME_SIZE
	.align		4
.L_425:
        /*0954*/ 	.byte	0x04, 0x11
        /*0956*/ 	.short	(.L_427 - .L_426)
	.align		4
.L_426:
        /*0958*/ 	.word	index@(_ZN2at6native40_GLOBAL__N__2351210d_8_Shape_cu_49f7391c19CatArrayBatchedCopyINS1_10OpaqueTypeILj16EEEjLi4ELi128ELi1EEEvPT_NS1_25CatArrInputTensorMetadataIS5_T0_XT2_EXT3_EEENS1_16TensorSizeStrideIS8_Lj4EEEiS8_)
        /*095c*/ 	.word	0x00000000


	//----- nvinfo : EIATTR_REGCOUNT
	.align		4
.L_427:
        /*0960*/ 	.byte	0x04, 0x2f
        /*0962*/ 	.short	(.L_429 - .L_428)
	.align		4
.L_428:
        /*0964*/ 	.word	index@(_ZN2at6native40_GLOBAL__N__2351210d_8_Shape_cu_49f7391c30CatArrayBatchedCopy_vectorizedINS1_10OpaqueTypeILj1EEEjLi1ELi64ELi64ELi16ELi16EEEvPcNS1_25CatArrInputTensorMetadataIT_T0_XT2_EXT3_EEENS1_16TensorSizeStrideIS8_Lj4EEEiS8_)
        /*0968*/ 	.word	0x00000012


	//----- nvinfo : EIATTR_FRAME_SIZE
	.align		4
.L_429:
        /*096c*/ 	.byte	0x04, 0x11
        /*096e*/ 	.short	(.L_431 - .L_430)
	.align		4
.L_430:
        /*0970*/ 	.word	index@(_ZN2at6native40_GLOBAL__N__2351210d_8_Shape_cu_49f7391c30CatArrayBatchedCopy_vectorizedINS1_10OpaqueTypeILj1EEEjLi1ELi64ELi64ELi16ELi16EEEvPcNS1_25CatArrInputTensorMetadataIT_T0_XT2_EXT3_EEENS1_16TensorSizeStrideIS8_Lj4EEEiS8_)
        /*0974*/ 	.word	0x00000000


	//----- nvinfo : EIATTR_REGCOUNT
	.align		4
.L_431:
        /*0978*/ 	.byte	0x04, 0x2f
        /*097a*/ 	.short	(.L_433 - .L_432)
	.align		4
.L_432:
        /*097c*/ 	.word	index@(_ZN2at6native40_GLOBAL__N__2351210d_8_Shape_cu_49f7391c35CatArrayBatchedCopy_alignedK_contigINS1_10OpaqueTypeILj1EEEjLi1ELi64ELi64ELi16EEEvPT_NS1_25CatArrInputTensorMetadataIS5_T0_XT2_EXT3_EEENS1_16TensorSizeStrideIS8_Lj4EEEiS8_)
        /*0980*/ 	.word	0x00000020


	//----- nvinfo : EIATTR_FRAME_SIZE
	.align		4
.L_433:
        /*0984*/ 	.byte	0x04, 0x11
        /*0986*/ 	.short	(.L_435 - .L_434)
	.align		4
.L_434:
        /*0988*/ 	.word	index@(_ZN2at6native40_GLOBAL__N__2351210d_8_Shape_cu_49f7391c35CatArrayBatchedCopy_alignedK_contigINS1_10OpaqueTypeILj1EEEjLi1ELi64ELi64ELi16EEEvPT_NS1_25CatArrInputTensorMetadataIS5_T0_XT2_EXT3_EEENS1_16TensorSizeStrideIS8_Lj4EEEiS8_)
        /*098c*/ 	.word	0x00000000


	//----- nvinfo : EIATTR_REGCOUNT
	.align		4
.L_435:
        /*0990*/ 	.byte	0x04, 0x2f
        /*0992*/ 	.short	(.L_437 - .L_436)
	.align		4
.L_436:
        /*0994*/ 	.word	index@(_ZN2at6native40_GLOBAL__N__2351210d_8_Shape_cu_49f7391c35CatArrayBatchedCopy_alignedK_contigINS1_10OpaqueTypeILj1EEEjLi1ELi64ELi64ELi8EEEvPT_NS1_25CatArrInputTensorMetadataIS5_T0_XT2_EXT3_EEENS1_16TensorSizeStrideIS8_Lj4EEEiS8_)
        /*0998*/ 	.word	0x0000001c


	//----- nvinfo : EIATTR_FRAME_SIZE
	.align		4
.L_437:
        /*099c*/ 	.byte	0x04, 0x11
        /*099e*/ 	.short	(.L_439 - .L_438)
	.align		4
.L_438:
        /*09a0*/ 	.word	index@(_ZN2at6native40_GLOBAL__N__2351210d_8_Shape_cu_49f7391c35CatArrayBatchedCopy_alignedK_contigINS1_10OpaqueTypeILj1EEEjLi1ELi64ELi64ELi8EEEvPT_NS1_25CatArrInputTensorMetadataIS5_T0_XT2_EXT3_EEENS1_16TensorSizeStrideIS8_Lj4EEEiS8_)
        /*09a4*/ 	.word	0x00000000


	//----- nvinfo : EIATTR_REGCOUNT
	.align		4
.L_439:
        /*09a8*/ 	.byte	0x04, 0x2f
        /*09aa*/ 	.short	(.L_441 - .L_440)
	.align		4
.L_440:
        /*09ac*/ 	.word	index@(_ZN2at6native40_GLOBAL__N__2351210d_8_Shape_cu_49f7391c26CatArrayBatchedCopy_contigINS1_10OpaqueTypeILj1EEEjLi1ELi64ELi64EEEvPT_NS1_25CatArrInputTensorMetadataIS5_T0_XT2_EXT3_EEENS1_16TensorSizeStrideIS8_Lj4EEEiS8_)
        /*09b0*/ 	.word	0x0000000c


	//----- nvinfo : EIATTR_FRAME_SIZE
	.align		4
.L_441:
        /*09b4*/ 	.byte	0x04, 0x11
        /*09b6*/ 	.short	(.L_443 - .L_442)
	.align		4
.L_442:
        /*09b8*/ 	.word	index@(_ZN2at6native40_GLOBAL__N__2351210d_8_Shape_cu_49f7391c26CatArrayBatchedCopy_contigINS1_10OpaqueTypeILj1EEEjLi1ELi64ELi64EEEvPT_NS1_25CatArrInputTensorMetadataIS5_T0_XT2_EXT3_EEENS1_16TensorSizeStrideIS8_Lj4EEEiS8_)
        /*09bc*/ 	.word	0x00000000


	//----- nvinfo : EIATTR_REGCOUNT
	.align		4
.L_443:
        /*09c0*/ 	.byte	0x04, 0x2f
        /*09c2*/ 	.short	(.L_445 - .L_444)
	.align		4
.L_444:
        /*09c4*/ 	.word	index@(_ZN2at6native40_GLOBAL__N__2351210d_8_Shape_cu_49f7391c19CatArrayBatchedCopyINS1_10OpaqueTypeILj1EEEjLi1ELi64ELi64EEEvPT_NS1_25CatArrInputTensorMetadataIS5_T0_XT2_EXT3_EEENS1_16TensorSizeStrideIS8_Lj4EEEiS8_)
        /*09c8*/ 	.word	0x00000012


	//----- nvinfo : EIATTR_FRAME_SIZE
	.align		4
.L_445:
        /*09cc*/ 	.byte	0x04, 0x11
        /*09ce*/ 	.short	(.L_447 - .L_446)
	.align		4
.L_446:
        /*09d0*/ 	.word	index@(_ZN2at6native40_GLOBAL__N__2351210d_8_Shape_cu_49f7391c19CatArrayBatchedCopyINS1_10OpaqueTypeILj1EEEjLi1ELi64ELi64EEEvPT_NS1_25CatArrInputTensorMetadataIS5_T0_XT2_EXT3_EEENS1_16TensorSizeStrideIS8_Lj4EEEiS8_)
        /*09d4*/ 	.word	0x00000000


	//----- nvinfo : EIATTR_REGCOUNT
	.align		4
.L_447:
        /*09d8*/ 	.byte	0x04, 0x2f
        /*09da*/ 	.short	(.L_449 - .L_448)
	.align		4
.L_448:
        /*09dc*/ 	.word	index@(_ZN2at6native40_GLOBAL__N__2351210d_8_Shape_cu_49f7391c30CatArrayBatchedCopy_vectorizedINS1_10OpaqueTypeILj1EEEjLi2ELi64ELi64ELi16ELi16EEEvPcNS1_25CatArrInputTensorMetadataIT_T0_XT2_EXT3_EEENS1_16TensorSizeStrideIS8_Lj4EEEiS8_)
        /*09e0*/ 	.word	0x00000014


	//----- nvinfo : EIATTR_FRAME_SIZE
	.align		4
.L_449:
        /*09e4*/ 	.byte	0x04, 0x11
        /*09e6*/ 	.short	(.L_451 - .L_450)
	.align		4
.L_450:
        /*09e8*/ 	.word	index@(_ZN2at6native40_GLOBAL__N__2351210d_8_Shape_cu_49f7391c30CatArrayBatchedCopy_vectorizedINS1_10OpaqueTypeILj1EEEjLi2ELi64ELi64ELi16ELi16EEEvPcNS1_25CatArrInputTensorMetadataIT_T0_XT2_EXT3_EEENS1_16TensorSizeStrideIS8_Lj4EEEiS8_)
        /*09ec*/ 	.word	0x00000000


	//----- nvinfo : EIATTR_REGCOUNT
	.align		4
.L_451:
        /*09f0*/ 	.byte	0x04, 0x2f
        /*09f2*/ 	.short	(.L_453 - .L_452)
	.align		4
.L_452:
        /*09f4*/ 	.word	index@(_ZN2at6native40_GLOBAL__N__2351210d_8_Shape_cu_49f7391c35CatArrayBatchedCopy_alignedK_contigINS1_10OpaqueTypeILj1EEEjLi2ELi64ELi64ELi16EEEvPT_NS1_25CatArrInputTensorMetadataIS5_T0_XT2_EXT3_EEENS1_16TensorSizeStrideIS8_Lj4EEEiS8_)
        /*09f8*/ 	.word	0x00000020


	//----- nvinfo : EIATTR_FRAME_SIZE
	.align		4
.L_453:
        /*09fc*/ 	.byte	0x04, 0x11
        /*09fe*/ 	.short	(.L_455 - .L_454)
	.align		4
.L_454:
        /*0a00*/ 	.word	index@(_ZN2at6native40_GLOBAL__N__2351210d_8_Shape_cu_49f7391c35CatArrayBatchedCopy_alignedK_contigINS1_10OpaqueTypeILj1EEEjLi2ELi64ELi64ELi16EEEvPT_NS1_25CatArrInputTensorMetadataIS5_T0_XT2_EXT3_EEENS1_16TensorSizeStrideIS8_Lj4EEEiS8_)
        /*0a04*/ 	.word	0x00000000


	//----- nvinfo : EIATTR_REGCOUNT
	.align		4
.L_455:
        /*0a08*/ 	.byte	0x04, 0x2f
        /*0a0a*/ 	.short	(.L_457 - .L_456)
	.align		4
.L_456:
        /*0a0c*/ 	.word	index@(_ZN2at6native40_GLOBAL__N__2351210d_8_Shape_cu_49f7391c35CatArrayBatchedCopy_alignedK_contigINS1_10OpaqueTypeILj1EEEjLi2ELi64ELi64ELi8EEEvPT_NS1_25CatArrInputTensorMetadataIS5_T0_XT2_EXT3_EEENS1_16TensorSizeStrideIS8_Lj4EEEiS8_)
        /*0a10*/ 	.word	0x00000020


	//----- nvinfo : EIATTR_FRAME_SIZE
	.align		4
.L_457:
        /*0a14*/ 	.byte	0x04, 0x11
        /*0a16*/ 	.short	(.L_459 - .L_458)
	.align		4
.L_458:
        /*0a18*/ 	.word	index@(_ZN2at6native40_GLOBAL__N__2351210d_8_Shape_cu_49f7391c35CatArrayBatchedCopy_alignedK_contigINS1_10OpaqueTypeILj1EEEjLi2ELi64ELi64ELi8EEEvPT_NS1_25CatArrInputTensorMetadataIS5_T0_XT2_EXT3_EEENS1_16TensorSizeStrideIS8_Lj4EEEiS8_)
        /*0a1c*/ 	.word	0x00000000


	//----- nvinfo : EIATTR_REGCOUNT
	.align		4
.L_459:
        /*0a20*/ 	.byte	0x04, 0x2f
        /*0a22*/ 	.short	(.L_461 - .L_460)
	.align		4
.L_460:
        /*0a24*/ 	.word	index@(_ZN2at6native40_GLOBAL__N__2351210d_8_Shape_cu_49f7391c26CatArrayBatchedCopy_contigINS1_10OpaqueTypeILj1EEEjLi2ELi64ELi64EEEvPT_NS1_25CatArrInputTensorMetadataIS5_T0_XT2_EXT3_EEENS1_16TensorSizeStrideIS8_Lj4EEEiS8_)
        /*0a28*/ 	.word	0x00000014


	//----- nvinfo : EIATTR_FRAME_SIZE
	.align		4
.L_461:
        /*0a2c*/ 	.byte	0x04, 0x11
        /*0a2e*/ 	.short	(.L_463 - .L_462)
	.align		4
.L_462:
        /*0a30*/ 	.word	index@(_ZN2at6native40_GLOBAL__N__2351210d_8_Shape_cu_49f7391c26CatArrayBatchedCopy_contigINS1_10OpaqueTypeILj1EEEjLi2ELi64ELi64EEEvPT_NS1_25CatArrInputTensorMetadataIS5_T0_XT2_EXT3_EEENS1_16TensorSizeStrideIS8_Lj4EEEiS8_)
        /*0a34*/ 	.word	0x00000000


	//----- nvinfo : EIATTR_REGCOUNT
	.align		4
.L_463:
        /*0a38*/ 	.byte	0x04, 0x2f
        /*0a3a*/ 	.short	(.L_465 - .L_464)
	.align		4
.L_464:
        /*0a3c*/ 	.word	index@(_ZN2at6native40_GLOBAL__N__2351210d_8_Shape_cu_49f7391c19CatArrayBatchedCopyINS1_10OpaqueTypeILj1EEEjLi2ELi64ELi64EEEvPT_NS1_25CatArrInputTensorMetadataIS5_T0_XT2_EXT3_EEENS1_16TensorSizeStrideIS8_Lj4EEEiS8_)
        /*0a40*/ 	.word	0x00000010


	//----- nvinfo : EIATTR_FRAME_SIZE
	.align		4
.L_465:
        /*0a44*/ 	.byte	0x04, 0x11
        /*0a46*/ 	.short	(.L_467 - .L_466)
	.align		4
.L_466:
        /*0a48*/ 	.word	index@(_ZN2at6native40_GLOBAL__N__2351210d_8_Shape_cu_49f7391c19CatArrayBatchedCopyINS1_10OpaqueTypeILj1EEEjLi2ELi64ELi64EEEvPT_NS1_25CatArrInputTensorMetadataIS5_T0_XT2_EXT3_EEENS1_16TensorSizeStrideIS8_Lj4EEEiS8_)
        /*0a4c*/ 	.word	0x00000000


	//----- nvinfo : EIATTR_REGCOUNT
	.align		4
.L_467:
        /*0a50*/ 	.byte	0x04, 0x2f
        /*0a52*/ 	.short	(.L_469 - .L_468)
	.align		4
.L_468:
        /*0a54*/ 	.word	index@(_ZN2at6native40_GLOBAL__N__2351210d_8_Shape_cu_49f7391c30CatArrayBatchedCopy_vectorizedINS1_10OpaqueTypeILj1EEEjLi3ELi64ELi64ELi16ELi16EEEvPcNS1_25CatArrInputTensorMetadataIT_T0_XT2_EXT3_EEENS1_16TensorSizeStrideIS8_Lj4EEEiS8_)
        /*0a58*/ 	.word	0x0000001a


	//----- nvinfo : EIATTR_FRAME_SIZE
	.align		4
.L_469:
        /*0a5c*/ 	.byte	0x04, 0x11
        /*0a5e*/ 	.short	(.L_471 - .L_470)
	.align		4
.L_470:
        /*0a60*/ 	.word	index@(_ZN2at6native40_GLOBAL__N__2351210d_8_Shape_cu_49f7391c30CatArrayBatchedCopy_vectorizedINS1_10OpaqueTypeILj1EEEjLi3ELi64ELi64ELi16ELi16EEEvPcNS1_25CatArrInputTensorMetadataIT_T0_XT2_EXT3_EEENS1_16TensorSizeStrideIS8_Lj4EEEiS8_)
        /*0a64*/ 	.word	0x00000000


	//----- nvinfo : EIATTR_REGCOUNT
	.align		4
.L_471:
        /*0a68*/ 	.byte	0x04, 0x2f
        /*0a6a*/ 	.short	(.L_473 - .L_472)
	.align		4
.L_472:
        /*0a6c*/ 	.word	index@(_ZN2at6native40_GLOBAL__N__2351210d_8_Shape_cu_49f7391c35CatArrayBatchedCopy_alignedK_contigINS1_10OpaqueTypeILj1EEEjLi3ELi64ELi64ELi16EEEvPT_NS1_25CatArrInputTensorMetadataIS5_T0_XT2_EXT3_EEENS1_16TensorSizeStrideIS8_Lj4EEEiS8_)
        /*0a70*/ 	.word	0x00000028


	//----- nvinfo : EIATTR_FRAME_SIZE
	.align		4
.L_473:
        /*0a74*/ 	.byte	0x04, 0x11
        /*0a76*/ 	.short	(.L_475 - .L_474)
	.align		4
.L_474:
        /*0a78*/ 	.word	index@(_ZN2at6native40_GLOBAL__N__2351210d_8_Shape_cu_49f7391c35CatArrayBatchedCopy_alignedK_contigINS1_10OpaqueTypeILj1EEEjLi3ELi64ELi64ELi16EEEvPT_NS1_25CatArrInputTensorMetadataIS5_T0_XT2_EXT3_EEENS1_16TensorSizeStrideIS8_Lj4EEEiS8_)
        /*0a7c*/ 	.word	0x00000000


	//----- nvinfo : EIATTR_REGCOUNT
	.align		4
.L_475:
        /*0a80*/ 	.byte	0x04, 0x2f
        /*0a82*/ 	.short	(.L_477 - .L_476)
	.align		4
.L_476:
        /*0a84*/ 	.word	index@(_ZN2at6native40_GLOBAL__N__2351210d_8_Shape_cu_49f7391c35CatArrayBatchedCopy_alignedK_contigINS1_10OpaqueTypeILj1EEEjLi3ELi64ELi64ELi8EEEvPT_NS1_25CatArrInputTensorMetadataIS5_T0_XT2_EXT3_EEENS1_16TensorSizeStrideIS8_Lj4EEEiS8_)
        /*0a88*/ 	.word	0x00000020


	//----- nvinfo : EIATTR_FRAME_SIZE
	.align		4
.L_477:
        /*0a8c*/ 	.byte	0x04, 0x11
        /*0a8e*/ 	.short	(.L_479 - .L_478)
	.align		4
.L_478:
        /*0a90*/ 	.word	index@(_ZN2at6native40_GLOBAL__N__2351210d_8_Shape_cu_49f7391c35CatArrayBatchedCopy_alignedK_contigINS1_10OpaqueTypeILj1EEEjLi3ELi64ELi64ELi8EEEvPT_NS1_25CatArrInputTensorMetadataIS5_T0_XT2_EXT3_EEENS1_16TensorSizeStrideIS8_Lj4EEEiS8_)
        /*0a94*/ 	.word	0x00000000


	//----- nvinfo : EIATTR_REGCOUNT
	.align		4
.L_479:
        /*0a98*/ 	.byte	0x04, 0x2f
        /*0a9a*/ 	.short	(.L_481 - .L_480)
	.align		4
.L_480:
        /*0a9c*/ 	.word	index@(_ZN2at6native40_GLOBAL__N__2351210d_8_Shape_cu_49f7391c26CatArrayBatchedCopy_contigINS1_10OpaqueTypeILj1EEEjLi3ELi64ELi64EEEvPT_NS1_25CatArrInputTensorMetadataIS5_T0_XT2_EXT3_EEENS1_16TensorSizeStrideIS8_Lj4EEEiS8_)
        /*0aa0*/ 	.word	0x00000010


	//----- nvinfo : EIATTR_FRAME_SIZE
	.align		4
.L_481:
        /*0aa4*/ 	.byte	0x04, 0x11
        /*0aa6*/ 	.short	(.L_483 - .L_482)
	.align		4
.L_482:
        /*0aa8*/ 	.word	index@(_ZN2at6native40_GLOBAL__N__2351210d_8_Shape_cu_49f7391c26CatArrayBatchedCopy_contigINS1_10OpaqueTypeILj1EEEjLi3ELi64ELi64EEEvPT_NS1_25CatArrInputTensorMetadataIS5_T0_XT2_EXT3_EEENS1_16TensorSizeStrideIS8_Lj4EEEiS8_)
        /*0aac*/ 	.word	0x00000000


	//----- nvinfo : EIATTR_REGCOUNT
	.align		4
.L_483:
        /*0ab0*/ 	.byte	0x04, 0x2f
        /*0ab2*/ 	.short	(.L_485 - .L_484)
	.align		4
.L_484:
        /*0ab4*/ 	.word	index@(_ZN2at6native40_GLOBAL__N__2351210d_8_Shape_cu_49f7391c19CatArrayBatchedCopyINS1_10OpaqueTypeILj1EEEjLi3ELi64ELi64EEEvPT_NS1_25CatArrInputTensorMetadataIS5_T0_XT2_EXT3_EEENS1_16TensorSizeStrideIS8_Lj4EEEiS8_)
        /*0ab8*/ 	.word	0x00000013


	//----- nvinfo : EIATTR_FRAME_SIZE
	.align		4
.L_485:
        /*0abc*/ 	.byte	0x04, 0x11
        /*0abe*/ 	.short	(.L_487 - .L_486)
	.align		4
.L_486:
        /*0ac0*/ 	.word	index@(_ZN2at6native40_GLOBAL__N__2351210d_8_Shape_cu_49f7391c19CatArrayBatchedCopyINS1_10OpaqueTypeILj1EEEjLi3ELi64ELi64EEEvPT_NS1_25CatArrInputTensorMetadataIS5_T0_XT2_EXT3_EEENS1_16TensorSizeStrideIS8_Lj4EEEiS8_)
        /*0ac4*/ 	.word	0x00000000


	//----- nvinfo : EIATTR_REGCOUNT
	.align		4
.L_487:
        /*0ac8*/ 	.byte	0x04, 0x2f
        /*0aca*/ 	.short	(.L_489 - .L_488)
	.align		4
.L_488:
        /*0acc*/ 	.word	index@(_ZN2at6native40_GLOBAL__N__2351210d_8_Shape_cu_49f7391c30CatArrayBatchedCopy_vectorizedINS1_10OpaqueTypeILj1EEEjLi4ELi64ELi64ELi16ELi16EEEvPcNS1_25CatArrInputTensorMetadataIT_T0_XT2_EXT3_EEENS1_16TensorSizeStrideIS8_Lj4EEEiS8_)
        /*0ad0*/ 	.word	0x0000001e


	//----- nvinfo : EIATTR_FRAME_SIZE
	.align		4
.L_489:
        /*0ad4*/ 	.byte	0x04, 0x11
        /*0ad6*/ 	.short	(.L_491 - .L_490)
	.align		4
.L_490:
        /*0ad8*/ 	.word	index@(_ZN2at6native40_GLOBAL__N__2351210d_8_Shape_cu_49f7391c30CatArrayBatchedCopy_vectorizedINS1_10OpaqueTypeILj1EEEjLi4ELi64ELi64ELi16ELi16EEEvPcNS1_25CatArrInputTensorMetadataIT_T0_XT2_EXT3_EEENS1_16TensorSizeStrideIS8_Lj4EEEiS8_)
        /*0adc*/ 	.word	0x00000000


	//----- nvinfo : EIATTR_REGCOUNT
	.align		4
.L_491:
        /*0ae0*/ 	.byte	0x04, 0x2f
        /*0ae2*/ 	.short	(.L_493 - .L_492)
	.align		4
.L_492:
        /*0ae4*/ 	.word	index@(_ZN2at6native40_GLOBAL__N__2351210d_8_Shape_cu_49f7391c35CatArrayBatchedCopy_alignedK_contigINS1_10OpaqueTypeILj1EEEjLi4ELi64ELi64ELi16EEEvPT_NS1_25CatArrInputTensorMetadataIS5_T0_XT2_EXT3_EEENS1_16TensorSizeStrideIS8_Lj4EEEiS8_)
        /*0ae8*/ 	.word	0x00000028


	//----- nvinfo : EIATTR_FRAME_SIZE
	.align		4
.L_493:
        /*0aec*/ 	.byte	0x04, 0x11
        /*0aee*/ 	.short	(.L_495 - .L_494)
	.align		4
.L_494:
        /*0af0*/ 	.word	index@(_ZN2at6native40_GLOBAL__N__2351210d_8_Shape_cu_49f7391c35CatArrayBatchedCopy_alignedK_contigINS1_10OpaqueTypeILj1EEEjLi4ELi64ELi64ELi16EEEvPT_NS1_25CatArrInputTensorMetadataIS5_T0_XT2_EXT3_EEENS1_16TensorSizeStrideIS8_Lj4EEEiS8_)
        /*0af4*/ 	.word	0x00000000


	//----- nvinfo : EIATTR_REGCOUNT
	.align		4
.L_495:
        /*0af8*/ 	.byte	0x04, 0x2f
        /*0afa*/ 	.short	(.L_497 - .L_496)
	.align		4
.L_496:
        /*0afc*/ 	.word	index@(_ZN2at6native40_GLOBAL__N__2351210d_8_Shape_cu_49f7391c35CatArrayBatchedCopy_alignedK_contigINS1_10OpaqueTypeILj1EEEjLi4ELi64ELi64ELi8EEEvPT_NS1_25CatArrInputTensorMetadataIS5_T0_XT2_EXT3_EEENS1_16TensorSizeStrideIS8_Lj4EEEiS8_)
        /*0b00*/ 	.word	0x00000020


	//----- nvinfo : EIATTR_FRAME_SIZE
	.align		4
.L_497:
        /*0b04*/ 	.byte	0x04, 0x11
        /*0b06*/ 	.short	(.L_499 - .L_498)
	.align		4
.L_498:
        /*0b08*/ 	.word	index@(_ZN2at6native40_GLOBAL__N__2351210d_8_Shape_cu_49f7391c35CatArrayBatchedCopy_alignedK_contigINS1_10OpaqueTypeILj1EEEjLi4ELi64ELi64ELi8EEEvPT_NS1_25CatArrInputTensorMetadataIS5_T0_XT2_EXT3_EEENS1_16TensorSizeStrideIS8_Lj4EEEiS8_)
        /*0b0c*/ 	.word	0x00000000


	//----- nvinfo : EIATTR_REGCOUNT
	.align		4
.L_499:
        /*0b10*/ 	.byte	0x04, 0x2f
        /*0b12*/ 	.short	(.L_501 - .L_500)
	.align		4
.L_500:
        /*0b14*/ 	.word	index@(_ZN2at6native40_GLOBAL__N__2351210d_8_Shape_cu_49f7391c26CatArrayBatchedCopy_contigINS1_10OpaqueTypeILj1EEEjLi4ELi64ELi64EEEvPT_NS1_25CatArrInputTensorMetadataIS5_T0_XT2_EXT3_EEENS1_16TensorSizeStrideIS8_Lj4EEEiS8_)
        /*0b18*/ 	.word	0x00000014


	//----- nvinfo : EIATTR_FRAME_SIZE
	.align		4
.L_501:
        /*0b1c*/ 	.byte	0x04, 0x11
        /*0b1e*/ 	.short	(.L_503 - .L_502)
	.align		4
.L_502:
        /*0b20*/ 	.word	index@(_ZN2at6native40_GLOBAL__N__2351210d_8_Shape_cu_49f7391c26CatArrayBatchedCopy_contigINS1_10OpaqueTypeILj1EEEjLi4ELi64ELi64EEEvPT_NS1_25CatArrInputTensorMetadataIS5_T0_XT2_EXT3_EEENS1_16TensorSizeStrideIS8_Lj4EEEiS8_)
        /*0b24*/ 	.word	0x00000000


	//----- nvinfo : EIATTR_REGCOUNT
	.align		4
.L_503:
        /*0b28*/ 	.byte	0x04, 0x2f
        /*0b2a*/ 	.short	(.L_505 - .L_504)
	.align		4
.L_504:
        /*0b2c*/ 	.word	index@(_ZN2at6native40_GLOBAL__N__2351210d_8_Shape_cu_49f7391c19CatArrayBatchedCopyINS1_10OpaqueTypeILj1EEEjLi4ELi64ELi64EEEvPT_NS1_25CatArrInputTensorMetadataIS5_T0_XT2_EXT3_EEENS1_16TensorSizeStrideIS8_Lj4EEEiS8_)
        /*0b30*/ 	.word	0x00000017


	//----- nvinfo : EIATTR_FRAME_SIZE
	.align		4
.L_505:
        /*0b34*/ 	.byte	0x04, 0x11
        /*0b36*/ 	.short	(.L_507 - .L_506)
	.align		4
.L_506:
        /*0b38*/ 	.word	index@(_ZN2at6native40_GLOBAL__N__2351210d_8_Shape_cu_49f7391c19CatArrayBatchedCopyINS1_10OpaqueTypeILj1EEEjLi4ELi64ELi64EEEvPT_NS1_25CatArrInputTensorMetadataIS5_T0_XT2_EXT3_EEENS1_16TensorSizeStrideIS8_Lj4EEEiS8_)
        /*0b3c*/ 	.word	0x00000000


	//----- nvinfo : EIATTR_REGCOUNT
	.align		4
.L_507:
        /*0b40*/ 	.byte	0x04, 0x2f
        /*0b42*/ 	.short	(.L_509 - .L_508)
	.align		4
.L_508:
        /*0b44*/ 	.word	index@(_ZN2at6native40_GLOBAL__N__2351210d_8_Shape_cu_49f7391c30CatArrayBatchedCopy_vectorizedINS1_10OpaqueTypeILj2EEEjLi1ELi64ELi64ELi16ELi8EEEvPcNS1_25CatArrInputTensorMetadataIT_T0_XT2_EXT3_EEENS1_16TensorSizeStrideIS8_Lj4EEEiS8_)
        /*0b48*/ 	.word	0x00000012


	//----- nvinfo : EIATTR_FRAME_SIZE
	.align		4
.L_509:
        /*0b4c*/ 	.byte	0x04, 0x11
        /*0b4e*/ 	.short	(.L_511 - .L_510)
	.align		4
.L_510:
        /*0b50*/ 	.word	index@(_ZN2at6native40_GLOBAL__N__2351210d_8_Shape_cu_49f7391c30CatArrayBatchedCopy_vectorizedINS1_10OpaqueTypeILj2EEEjLi1ELi64ELi64ELi16ELi8EEEvPcNS1_25CatArrInputTensorMetadataIT_T0_XT2_EXT3_EEENS1_16TensorSizeStrideIS8_Lj4EEEiS8_)
        /*0b54*/ 	.word	0x00000000


	//----- nvinfo : EIATTR_REGCOUNT
	.align		4
.L_511:
        /*0b58*/ 	.byte	0x04, 0x2f
        /*0b5a*/ 	.short	(.L_513 - .L_512)
	.align		4
.L_512:
        /*0b5c*/ 	.word	index@(_ZN2at6native40_GLOBAL__N__2351210d_8_Shape_cu_49f7391c35CatArrayBatchedCopy_alignedK_contigINS1_10OpaqueTypeILj2EEEjLi1ELi64ELi64ELi16EEEvPT_NS1_25CatArrInputTensorMetadataIS5_T0_XT2_EXT3_EEENS1_16TensorSizeStrideIS8_Lj4EEEiS8_)
        /*0b60*/ 	.word	0x00000020


	//----- nvinfo : EIATTR_FRAME_SIZE
	.align		4
.L_513:
        /*0b64*/ 	.byte	0x04, 0x11
        /*0b66*/ 	.short	(.L_515 - .L_514)
	.align		4
.L_514:
        /*0b68*/ 	.word	index@(_ZN2at6native40_GLOBAL__N__2351210d_8_Shape_cu_49f7391c35CatArrayBatchedCopy_alignedK_contigINS1_10OpaqueTypeILj2EEEjLi1ELi64ELi64ELi16EEEvPT_NS1_25CatArrInputTensorMetadataIS5_T0_XT2_EXT3_EEENS1_16TensorSizeStrideIS8_Lj4EEEiS8_)
        /*0b6c*/ 	.word	0x00000000


	//----- nvinfo : EIATTR_REGCOUNT
	.align		4
.L_515:
        /*0b70*/ 	.byte	0x04, 0x2f
        /*0b72*/ 	.short	(.L_517 - .L_516)
	.align		4
.L_516:
        /*0b74*/ 	.word	index@(_ZN2at6native40_GLOBAL__N__2351210d_8_Shape_cu_49f7391c35CatArrayBatchedCopy_alignedK_contigINS1_10OpaqueTypeILj2EEEjLi1ELi64ELi64ELi8EEEvPT_NS1_25CatArrInputTensorMetadataIS5_T0_XT2_EXT3_EEENS1_16TensorSizeStrideIS8_Lj4EEEiS8_)
        /*0b78*/ 	.word	0x0000001e


	//----- nvinfo : EIATTR_FRAME_SIZE
	.align		4
.L_517:
        /*0b7c*/ 	.byte	0x04, 0x11
        /*0b7e*/ 	.short	(.L_519 - .L_518)
	.align		4
.L_518:
        /*0b80*/ 	.word	index@(_ZN2at6native40_GLOBAL__N__2351210d_8_Shape_cu_49f7391c35CatArrayBatchedCopy_alignedK_contigINS1_10OpaqueTypeILj2EEEjLi1ELi64ELi64ELi8EEEvPT_NS1_25CatArrInputTensorMetadataIS5_T0_XT2_EXT3_EEENS1_16TensorSizeStrideIS8_Lj4EEEiS8_)
        /*0b84*/ 	.word	0x00000000


	//----- nvinfo : EIATTR_REGCOUNT
	.align		4
.L_519:
        /*0b88*/ 	.byte	0x04, 0x2f
        /*0b8a*/ 	.short	(.L_521 - .L_520)
	.align		4
.L_520:
        /*0b8c*/ 	.word	index@(_ZN2at6native40_GLOBAL__N__2351210d_8_Shape_cu_49f7391c26CatArrayBatchedCopy_contigINS1_10OpaqueTypeILj2EEEjLi1ELi64ELi64EEEvPT_NS1_25CatArrInputTensorMetadataIS5_T0_XT2_EXT3_EEENS1_16TensorSizeStrideIS8_Lj4EEEiS8_)
        /*0b90*/ 	.word	0x00000014


	//----- nvinfo : EIATTR_FRAME_SIZE
	.align		4
.L_521:
        /*0b94*/ 	.byte	0x04, 0x11
        /*0b96*/ 	.short	(.L_523 - .L_522)
	.align		4
.L_522:
        /*0b98*/ 	.word	index@(_ZN2at6native40_GLOBAL__N__2351210d_8_Shape_cu_49f7391c26CatArrayBatchedCopy_contigINS1_10OpaqueTypeILj2EEEjLi1ELi64ELi64EEEvPT_NS1_25CatArrInputTensorMetadataIS5_T0_XT2_EXT3_EEENS1_16TensorSizeStrideIS8_Lj4EEEiS8_)
        /*0b9c*/ 	.word	0x00000000


	//----- nvinfo : EIATTR_REGCOUNT
	.align		4
.L_523:
        /*0ba0*/ 	.byte	0x04, 0x2f
        /*0ba2*/ 	.short	(.L_525 - .L_524)
	.align		4
.L_524:
        /*0ba4*/ 	.word	index@(_ZN2at6native40_GLOBAL__N__2351210d_8_Shape_cu_49f7391c19CatArrayBatchedCopyINS1_10OpaqueTypeILj2EEEjLi1ELi64ELi64EEEvPT_NS1_25CatArrInputTensorMetadataIS5_T0_XT2_EXT3_EEENS1_16TensorSizeStrideIS8_Lj4EEEiS8_)
        /*0ba8*/ 	.word	0x00000014


	//----- nvinfo : EIATTR_FRAME_SIZE
	.align		4
.L_525:
        /*0bac*/ 	.byte	0x04, 0x11
        /*0bae*/ 	.short	(.L_527 - .L_526)
	.align		4
.L_526:
        /*0bb0*/ 	.word	index@(_ZN2at6native40_GLOBAL__N__2351210d_8_Shape_cu_49f7391c19CatArrayBatchedCopyINS1_10OpaqueTypeILj2EEEjLi1ELi64ELi64EEEvPT_NS1_25CatArrInputTensorMetadataIS5_T0_XT2_EXT3_EEENS1_16TensorSizeStrideIS8_Lj4EEEiS8_)
        /*0bb4*/ 	.word	0x00000000


	//----- nvinfo : EIATTR_REGCOUNT
	.align		4
.L_527:
        /*0bb8*/ 	.byte	0x04, 0x2f
        /*0bba*/ 	.short	(.L_529 - .L_528)
	.align		4
.L_528:
        /*0bbc*/ 	.word	index@(_ZN2at6native40_GLOBAL__N__2351210d_8_Shape_cu_49f7391c30CatArrayBatchedCopy_vectorizedINS1_10OpaqueTypeILj2EEEjLi2ELi64ELi64ELi16ELi8EEEvPcNS1_25CatArrInputTensorMetadataIT_T0_XT2_EXT3_EEENS1_16TensorSizeStrideIS8_Lj4EEEiS8_)
        /*0bc0*/ 	.word	0x00000014


	//----- nvinfo : EIATTR_FRAME_SIZE
	.align		4
.L_529:
        /*0bc4*/ 	.byte	0x04, 0x11
        /*0bc6*/ 	.short	(.L_531 - .L_530)
	.align		4
.L_530:
        /*0bc8*/ 	.word	index@(_ZN2at6native40_GLOBAL__N__2351210d_8_Shape_cu_49f7391c30CatArrayBatchedCopy_vectorizedINS1_10OpaqueTypeILj2EEEjLi2ELi64ELi64ELi16ELi8EEEvPcNS1_25CatArrInputTensorMetadataIT_T0_XT2_EXT3_EEENS1_16TensorSizeStrideIS8_Lj4EEEiS8_)
        /*0bcc*/ 	.word	0x00000000


	//----- nvinfo : EIATTR_REGCOUNT
	.align		4
.L_531:
        /*0bd0*/ 	.byte	0x04, 0x2f
        /*0bd2*/ 	.short	(.L_533 - .L_532)
	.align		4
.L_532:
        /*0bd4*/ 	.word	index@(_ZN2at6native40_GLOBAL__N__2351210d_8_Shape_cu_49f7391c35CatArrayBatchedCopy_alignedK_contigINS1_10OpaqueTypeILj2EEEjLi2ELi64ELi64ELi16EEEvPT_NS1_25CatArrInputTensorMetadataIS5_T0_XT2_EXT3_EEENS1_16TensorSizeStrideIS8_Lj4EEEiS8_)
        /*0bd8*/ 	.word	0x00000020


	//----- nvinfo : EIATTR_FRAME_SIZE
	.align		4
.L_533:
        /*0bdc*/ 	.byte	0x04, 0x11
        /*0bde*/ 	.short	(.L_535 - .L_534)
	.align		4
.L_534:
        /*0be0*/ 	.word	index@(_ZN2at6native40_GLOBAL__N__2351210d_8_Shape_cu_49f7391c35CatArrayBatchedCopy_alignedK_contigINS1_10OpaqueTypeILj2EEEjLi2ELi64ELi64ELi16EEEvPT_NS1_25CatArrInputTensorMetadataIS5_T0_XT2_EXT3_EEENS1_16TensorSizeStrideIS8_Lj4EEEiS8_)
        /*0be4*/ 	.word	0x00000000


	//----- nvinfo : EIATTR_REGCOUNT
	.align		4
.L_535:
        /*0be8*/ 	.byte	0x04, 0x2f
        /*0bea*/ 	.short	(.L_537 - .L_536)
	.align		4
.L_536:
        /*0bec*/ 	.word	index@(_ZN2at6native40_GLOBAL__N__2351210d_8_Shape_cu_49f7391c35CatArrayBatchedCopy_alignedK_contigINS1_10OpaqueTypeILj2EEEjLi2ELi64ELi64ELi8EEEvPT_NS1_25CatArrInputTensorMetadataIS5_T0_XT2_EXT3_EEENS1_16TensorSizeStrideIS8_Lj4EEEiS8_)
        /*0bf0*/ 	.word	0x0000001e


	//----- nvinfo : EIATTR_FRAME_SIZE
	.align		4
.L_537:
        /*0bf4*/ 	.byte	0x04, 0x11
        /*0bf6*/ 	.short	(.L_539 - .L_538)
	.align		4
.L_538:
        /*0bf8*/ 	.word	index@(_ZN2at6native40_GLOBAL__N__2351210d_8_Shape_cu_49f7391c35CatArrayBatchedCopy_alignedK_contigINS1_10OpaqueTypeILj2EEEjLi2ELi64ELi64ELi8EEEvPT_NS1_25CatArrInputTensorMetadataIS5_T0_XT2_EXT3_EEENS1_16TensorSizeStrideIS8_Lj4EEEiS8_)
        /*0bfc*/ 	.word	0x00000000


	//----- nvinfo : EIATTR_REGCOUNT
	.align		4
.L_539:
        /*0c00*/ 	.byte	0x04, 0x2f
        /*0c02*/ 	.short	(.L_541 - .L_540)
	.align		4
.L_540:
        /*0c04*/ 	.word	index@(_ZN2at6native40_GLOBAL__N__2351210d_8_Shape_cu_49f7391c26CatArrayBatchedCopy_contigINS1_10OpaqueTypeILj2EEEjLi2ELi64ELi64EEEvPT_NS1_25CatArrInputTensorMetadataIS5_T0_XT2_EXT3_EEENS1_16TensorSizeStrideIS8_Lj4EEEiS8_)
        /*0c08*/ 	.word	0x00000014


	//----- nvinfo : EIATTR_FRAME_SIZE
	.align		4
.L_541:
        /*0c0c*/ 	.byte	0x04, 0x11
        /*0c0e*/ 	.short	(.L_543 - .L_542)
	.align		4
.L_542:
        /*0c10*/ 	.word	index@(_ZN2at6native40_GLOBAL__N__2351210d_8_Shape_cu_49f7391c26CatArrayBatchedCopy_contigINS1_10OpaqueTypeILj2EEEjLi2ELi64ELi64EEEvPT_NS1_25CatArrInputTensorMetadataIS5_T0_XT2_EXT3_EEENS1_16TensorSizeStrideIS8_Lj4EEEiS8_)
        /*0c14*/ 	.word	0x00000000


	//----- nvinfo : EIATTR_REGCOUNT
	.align		4
.L_543:
        /*0c18*/ 	.byte	0x04, 0x2f
        /*0c1a*/ 	.short	(.L_545 - .L_544)
	.align		4
.L_544:
        /*0c1c*/ 	.word	index@(_ZN2at6native40_GLOBAL__N__2351210d_8_Shape_cu_49f7391c19CatArrayBatchedCopyINS1_10OpaqueTypeILj2EEEjLi2ELi64ELi64EEEvPT_NS1_25CatArrInputTensorMetadataIS5_T0_XT2_EXT3_EEENS1_16TensorSizeStrideIS8_Lj4EEEiS8_)
        /*0c20*/ 	.word	0x00000019


	//----- nvinfo : EIATTR_FRAME_SIZE
	.align		4
.L_545:
        /*0c24*/ 	.byte	0x04, 0x11
        /*0c26*/ 	.short	(.L_547 - .L_546)
	.align		4
.L_546:
        /*0c28*/ 	.word	index@(_ZN2at6native40_GLOBAL__N__2351210d_8_Shape_cu_49f7391c19CatArrayBatchedCopyINS1_10OpaqueTypeILj2EEEjLi2ELi64ELi64EEEvPT_NS1_25CatArrInputTensorMetadataIS5_T0_XT2_EXT3_EEENS1_16TensorSizeStrideIS8_Lj4EEEiS8_)
        /*0c2c*/ 	.word	0x00000000


	//----- nvinfo : EIATTR_REGCOUNT
	.align		4
.L_547:
        /*0c30*/ 	.byte	0x04, 0x2f
        /*0c32*/ 	.short	(.L_549 - .L_548)
	.align		4
.L_548:
        /*0c34*/ 	.word	index@(_ZN2at6native40_GLOBAL__N__2351210d_8_Shape_cu_49f7391c30CatArrayBatchedCopy_vectorizedINS1_10OpaqueTypeILj2EEEjLi3ELi64ELi64ELi16ELi8EEEvPcNS1_25CatArrInputTensorMetadataIT_T0_XT2_EXT3_EEENS1_16TensorSizeStrideIS8_Lj4EEEiS8_)
        /*0c38*/ 	.word	0x00000018


	//----- nvinfo : EIATTR_FRAME_SIZE
	.align		4
.L_549:
        /*0c3c*/ 	.byte	0x04, 0x11
        /*0c3e*/ 	.short	(.L_551 - .L_550)
	.align		4
.L_550:
        /*0c40*/ 	.word	index@(_ZN2at6native40_GLOBAL__N__2351210d_8_Shape_cu_49f7391c30CatArrayBatchedCopy_vectorizedINS1_10OpaqueTypeILj2EEEjLi3ELi64ELi64ELi16ELi8EEEvPcNS1_25CatArrInputTensorMetadataIT_T0_XT2_EXT3_EEENS1_16TensorSizeStrideIS8_Lj4EEEiS8_)
        /*0c44*/ 	.word	0x00000000


	//----- nvinfo : EIATTR_REGCOUNT
	.align		4
.L_551:
        /*0c48*/ 	.byte	0x04, 0x2f
        /*0c4a*/ 	.short	(.L_553 - .L_552)
	.align		4
.L_552:
        /*0c4c*/ 	.word	index@(_ZN2at6native40_GLOBAL__N__2351210d_8_Shape_cu_49f7391c35CatArrayBatchedCopy_alignedK_contigINS1_10OpaqueTypeILj2EEEjLi3ELi64ELi64ELi16EEEvPT_NS1_25CatArrInputTensorMetadataIS5_T0_XT2_EXT3_EEENS1_16TensorSizeStrideIS8_Lj4EEEiS8_)
        /*0c50*/ 	.word	0x00000020


	//----- nvinfo : EIATTR_FRAME_SIZE
	.align		4
.L_553:
        /*0c54*/ 	.byte	0x04, 0x11
        /*0c56*/ 	.short	(.L_555 - .L_554)
	.align		4
.L_554:
        /*0c58*/ 	.word	index@(_ZN2at6native40_GLOBAL__N__2351210d_8_Shape_cu_49f7391c35CatArrayBatchedCopy_alignedK_contigINS1_10OpaqueTypeILj2EEEjLi3ELi64ELi64ELi16EEEvPT_NS1_25CatArrInputTensorMetadataIS5_T0_XT2_EXT3_EEENS1_16TensorSizeStrideIS8_Lj4EEEiS8_)
        /*0c5c*/ 	.word	0x00000000


	//----- nvinfo : EIATTR_REGCOUNT
	.align		4
.L_555:
        /*0c60*/ 	.byte	0x04, 0x2f
        /*0c62*/ 	.short	(.L_557 - .L_556)
	.align		4
.L_556:
        /*0c64*/ 	.word	index@(_ZN2at6native40_GLOBAL__N__2351210d_8_Shape_cu_49f7391c35CatArrayBatchedCopy_alignedK_contigINS1_10OpaqueTypeILj2EEEjLi3ELi64ELi64ELi8EEEvPT_NS1_25CatArrInputTensorMetadataIS5_T0_XT2_EXT3_EEENS1_16TensorSizeStrideIS8_Lj4EEEiS8_)
        /*0c68*/ 	.word	0x00000020


	//----- nvinfo : EIATTR_FRAME_SIZE
	.align		4
.L_557:
        /*0c6c*/ 	.byte	0x04, 0x11
        /*0c6e*/ 	.short	(.L_559 - .L_558)
	.align		4
.L_558:
        /*0c70*/ 	.word	index@(_ZN2at6native40_GLOBAL__N__2351210d_8_Shape_cu_49f7391c35CatArrayBatchedCopy_alignedK_contigINS1_10OpaqueTypeILj2EEEjLi3ELi64ELi64ELi8EEEvPT_NS1_25CatArrInputTensorMetadataIS5_T0_XT2_EXT3_EEENS1_16TensorSizeStrideIS8_Lj4EEEiS8_)
        /*0c74*/ 	.word	0x00000000


	//----- nvinfo : EIATTR_REGCOUNT
	.align		4
.L_559:
        /*0c78*/ 	.byte	0x04, 0x2f
        /*0c7a*/ 	.short	(.L_561 - .L_560)
	.align		4
.L_560:
        /*0c7c*/ 	.word	index@(_ZN2at6native40_GLOBAL__N__2351210d_8_Shape_cu_49f7391c26CatArrayBatchedCopy_contigINS1_10OpaqueTypeILj2EEEjLi3ELi64ELi64EEEvPT_NS1_25CatArrInputTensorMetadataIS5_T0_XT2_EXT3_EEENS1_16TensorSizeStrideIS8_Lj4EEEiS8_)
        /*0c80*/ 	.word	0x00000016


	//----- nvinfo : EIATTR_FRAME_SIZE
	.align		4
.L_561:
        /*0c84*/ 	.byte	0x04, 0x11
        /*0c86*/ 	.short	(.L_563 - .L_562)
	.align		4
.L_562:
        /*0c88*/ 	.word	index@(_ZN2at6native40_GLOBAL__N__2351210d_8_Shape_cu_49f7391c26CatArrayBatchedCopy_contigINS1_10OpaqueTypeILj2EEEjLi3ELi64ELi64EEEvPT_NS1_25CatArrInputTensorMetadataIS5_T0_XT2_EXT3_EEENS1_16TensorSizeStrideIS8_Lj4EEEiS8_)
        /*0c8c*/ 	.word	0x00000000


	//----- nvinfo : EIATTR_REGCOUNT
	.align		4
.L_563:
        /*0c90*/ 	.byte	0x04, 0x2f
        /*0c92*/ 	.short	(.L_565 - .L_564)
	.align		4
.L_564:
        /*0c94*/ 	.word	index@(_ZN2at6native40_GLOBAL__N__2351210d_8_Shape_cu_49f7391c19CatArrayBatchedCopyINS1_10OpaqueTypeILj2EEEjLi3ELi64ELi64EEEvPT_NS1_25CatArrInputTensorMetadataIS5_T0_XT2_EXT3_EEENS1_16TensorSizeStrideIS8_Lj4EEEiS8_)
        /*0c98*/ 	.word	0x0000001c


	//----- nvinfo : EIATTR_FRAME_SIZE
	.align		4
.L_565:
        /*0c9c*/ 	.byte	0x04, 0x11
        /*0c9e*/ 	.short	(.L_567 - .L_566)
	.align		4
.L_566:
        /*0ca0*/ 	.word	index@(_ZN2at6native40_GLOBAL__N__2351210d_8_Shape_cu_49f7391c19CatArrayBatchedCopyINS1_10OpaqueTypeILj2EEEjLi3ELi64ELi64EEEvPT_NS1_25CatArrInputTensorMetadataIS5_T0_XT2_EXT3_EEENS1_16TensorSizeStrideIS8_Lj4EEEiS8_)
        /*0ca4*/ 	.word	0x00000000


	//----- nvinfo : EIATTR_REGCOUNT
	.align		4
.L_567:
        /*0ca8*/ 	.byte	0x04, 0x2f
        /*0caa*/ 	.short	(.L_569 - .L_568)
	.align		4
.L_568:
        /*0cac*/ 	.word	index@(_ZN2at6native40_GLOBAL__N__2351210d_8_Shape_cu_49f7391c30CatArrayBatchedCopy_vectorizedINS1_10OpaqueTypeILj2EEEjLi4ELi64ELi64ELi16ELi8EEEvPcNS1_25CatArrInputTensorMetadataIT_T0_XT2_EXT3_EEENS1_16TensorSizeStrideIS8_Lj4EEEiS8_)
        /*0cb0*/ 	.word	0x0000001c


	//----- nvinfo : EIATTR_FRAME_SIZE
	.align		4
.L_569:
        /*0cb4*/ 	.byte	0x04, 0x11
        /*0cb6*/ 	.short	(.L_571 - .L_570)
	.align		4
.L_570:
        /*0cb8*/ 	.word	index@(_ZN2at6native40_GLOBAL__N__2351210d_8_Shape_cu_49f7391c30CatArrayBatchedCopy_vectorizedINS1_10OpaqueTypeILj2EEEjLi4ELi64ELi64ELi16ELi8EEEvPcNS1_25CatArrInputTensorMetadataIT_T0_XT2_EXT3_EEENS1_16TensorSizeStrideIS8_Lj4EEEiS8_)
        /*0cbc*/ 	.word	0x00000000


	//----- nvinfo : EIATTR_REGCOUNT
	.align		4
.L_571:
        /*0cc0*/ 	.byte	0x04, 0x2f
        /*0cc2*/ 	.short	(.L_573 - .L_572)
	.align		4
.L_572:
        /*0cc4*/ 	.word	index@(_ZN2at6native40_GLOBAL__N__2351210d_8_Shape_cu_49f7391c35CatArrayBatchedCopy_alignedK_contigINS1_10OpaqueTypeILj2EEEjLi4ELi64ELi64ELi16EEEvPT_NS1_25CatArrInputTensorMetadataIS5_T0_XT2_EXT3_EEENS1_16TensorSizeStrideIS8_Lj4EEEiS8_)
        /*0cc8*/ 	.word	0x00000028


	//----- nvinfo : EIATTR_FRAME_SIZE
	.align		4
.L_573:
        /*0ccc*/ 	.byte	0x04, 0x11
        /*0cce*/ 	.short	(.L_575 - .L_574)
	.align		4
.L_574:
        /*0cd0*/ 	.word	index@(_ZN2at6native40_GLOBAL__N__2351210d_8_Shape_cu_49f7391c35CatArrayBatchedCopy_alignedK_contigINS1_10OpaqueTypeILj2EEEjLi4ELi64ELi64ELi16EEEvPT_NS1_25CatArrInputTensorMetadataIS5_T0_XT2_EXT3_EEENS1_16TensorSizeStrideIS8_Lj4EEEiS8_)
        /*0cd4*/ 	.word	0x00000000


	//----- nvinfo : EIATTR_REGCOUNT
	.align		4
.L_575:
        /*0cd8*/ 	.byte	0x04, 0x2f
        /*0cda*/ 	.short	(.L_577 - .L_576)
	.align		4
.L_576:
        /*0cdc*/ 	.word	index@(_ZN2at6native40_GLOBAL__N__2351210d_8_Shape_cu_49f7391c35CatArrayBatchedCopy_alignedK_contigINS1_10OpaqueTypeILj2EEEjLi4ELi64ELi64ELi8EEEvPT_NS1_25CatArrInputTensorMetadataIS5_T0_XT2_EXT3_EEENS1_16TensorSizeStrideIS8_Lj4EEEiS8_)
        /*0ce0*/ 	.word	0x00000020


	//----- nvinfo : EIATTR_FRAME_SIZE
	.align		4
.L_577:
        /*0ce4*/ 	.byte	0x04, 0x11
        /*0ce6*/ 	.short	(.L_579 - .L_578)
	.align		4
.L_578:
        /*0ce8*/ 	.word	index@(_ZN2at6native40_GLOBAL__N__2351210d_8_Shape_cu_49f7391c35CatArrayBatchedCopy_alignedK_contigINS1_10OpaqueTypeILj2EEEjLi4ELi64ELi64ELi8EEEvPT_NS1_25CatArrInputTensorMetadataIS5_T0_XT2_EXT3_EEENS1_16TensorSizeStrideIS8_Lj4EEEiS8_)
        /*0cec*/ 	.word	0x00000000


	//----- nvinfo : EIATTR_REGCOUNT
	.align		4
.L_579:
        /*0cf0*/ 	.byte	0x04, 0x2f
        /*0cf2*/ 	.short	(.L_581 - .L_580)
	.align		4
.L_580:
        /*0cf4*/ 	.word	index@(_ZN2at6native40_GLOBAL__N__2351210d_8_Shape_cu_49f7391c26CatArrayBatchedCopy_contigINS1_10OpaqueTypeILj2EEEjLi4ELi64ELi64EEEvPT_NS1_25CatArrInputTensorMetadataIS5_T0_XT2_EXT3_EEENS1_16TensorSizeStrideIS8_Lj4EEEiS8_)
        /*0cf8*/ 	.word	0x0000001a


	//----- nvinfo : EIATTR_FRAME_SIZE
	.align		4
.L_581:
        /*0cfc*/ 	.byte	0x04, 0x11
        /*0cfe*/ 	.short	(.L_583 - .L_582)
	.align		4
.L_582:
        /*0d00*/ 	.word	index@(_ZN2at6native40_GLOBAL__N__2351210d_8_Shape_cu_49f7391c26CatArrayBatchedCopy_contigINS1_10OpaqueTypeILj2EEEjLi4ELi64ELi64EEEvPT_NS1_25CatArrInputTensorMetadataIS5_T0_XT2_EXT3_EEENS1_16TensorSizeStrideIS8_Lj4EEEiS8_)
        /*0d04*/ 	.word	0x00000000


	//----- nvinfo : EIATTR_REGCOUNT
	.align		4
.L_583:
        /*0d08*/ 	.byte	0x04, 0x2f
        /*0d0a*/ 	.short	(.L_585 - .L_584)
	.align		4
.L_584:
        /*0d0c*/ 	.word	index@(_ZN2at6native40_GLOBAL__N__2351210d_8_Shape_cu_49f7391c19CatArrayBatchedCopyINS1_10OpaqueTypeILj2EEEjLi4ELi64ELi64EEEvPT_NS1_25CatArrInputTensorMetadataIS5_T0_XT2_EXT3_EEENS1_16TensorSizeStrideIS8_Lj4EEEiS8_)
        /*0d10*/ 	.word	0x00000018


	//----- nvinfo : EIATTR_FRAME_SIZE
	.align		4
.L_585:
        /*0d14*/ 	.byte	0x04, 0x11
        /*0d16*/ 	.short	(.L_587 - .L_586)
	.align		4
.L_586:
        /*0d18*/ 	.word	index@(_ZN2at6native40_GLOBAL__N__2351210d_8_Shape_cu_49f7391c19CatArrayBatchedCopyINS1_10OpaqueTypeILj2EEEjLi4ELi64ELi64EEEvPT_NS1_25CatArrInputTensorMetadataIS5_T0_XT2_EXT3_EEENS1_16TensorSizeStrideIS8_Lj4EEEiS8_)
        /*0d1c*/ 	.word	0x00000000


	//----- nvinfo : EIATTR_REGCOUNT
	.align		4
.L_587:
        /*0d20*/ 	.byte	0x04, 0x2f
        /*0d22*/ 	.short	(.L_589 - .L_588)
	.align		4
.L_588:
        /*0d24*/ 	.word	index@(_ZN2at6native40_GLOBAL__N__2351210d_8_Shape_cu_49f7391c30CatArrayBatchedCopy_vectorizedINS1_10OpaqueTypeILj4EEEjLi1ELi64ELi64ELi16ELi4EEEvPcNS1_25CatArrInputTensorMetadataIT_T0_XT2_EXT3_EEENS1_16TensorSizeStrideIS8_Lj4EEEiS8_)
        /*0d28*/ 	.word	0x00000012


	//----- nvinfo : EIATTR_FRAME_SIZE
	.align		4
.L_589:
        /*0d2c*/ 	.byte	0x04, 0x11
        /*0d2e*/ 	.short	(.L_591 - .L_590)
	.align		4
.L_590:
        /*0d30*/ 	.word	index@(_ZN2at6native40_GLOBAL__N__2351210d_8_Shape_cu_49f7391c30CatArrayBatchedCopy_vectorizedINS1_10OpaqueTypeILj4EEEjLi1ELi64ELi64ELi16ELi4EEEvPcNS1_25CatArrInputTensorMetadataIT_T0_XT2_EXT3_EEENS1_16TensorSizeStrideIS8_Lj4EEEiS8_)
        /*0d34*/ 	.word	0x00000000


	//----- nvinfo : EIATTR_REGCOUNT
	.align		4
.L_591:
        /*0d38*/ 	.byte	0x04, 0x2f
        /*0d3a*/ 	.short	(.L_593 - .L_592)
	.align		4
.L_592:
        /*0d3c*/ 	.word	index@(_ZN2at6native40_GLOBAL__N__2351210d_8_Shape_cu_49f7391c35CatArrayBatchedCopy_alignedK_contigINS1_10OpaqueTypeILj4EEEjLi1ELi64ELi64ELi16EEEvPT_NS1_25CatArrInputTensorMetadataIS5_T0_XT2_EXT3_EEENS1_16TensorSizeStrideIS8_Lj4EEEiS8_)
        /*0d40*/ 	.word	0x00000020


	//----- nvinfo : EIATTR_FRAME_SIZE
	.align		4
.L_593:
        /*0d44*/ 	.byte	0x04, 0x11
        /*0d46*/ 	.short	(.L_595 - .L_594)
	.align		4
.L_594:
        /*0d48*/ 	.word	index@(_ZN2at6native40_GLOBAL__N__2351210d_8_Shape_cu_49f7391c35CatArrayBatchedCopy_alignedK_contigINS1_10OpaqueTypeILj4EEEjLi1ELi64ELi64ELi16EEEvPT_NS1_25CatArrInputTensorMetadataIS5_T0_XT2_EXT3_EEENS1_16TensorSizeStrideIS8_Lj4EEEiS8_)
        /*0d4c*/ 	.word	0x00000000


	//----- nvinfo : EIATTR_REGCOUNT
	.align		4
.L_595:
        /*0d50*/ 	.byte	0x04, 0x2f
        /*0d52*/ 	.short	(.L_597 - .L_596)
	.align		4
.L_596:
        /*0d54*/ 	.word	index@(_ZN2at6native40_GLOBAL__N__2351210d_8_Shape_cu_49f7391c35CatArrayBatchedCopy_alignedK_contigINS1_10OpaqueTypeILj4EEEjLi1ELi64ELi64ELi8EEEvPT_NS1_25CatArrInputTensorMetadataIS5_T0_XT2_EXT3_EEENS1_16TensorSizeStrideIS8_Lj4EEEiS8_)
        /*0d58*/ 	.word	0x00000020


	//----- nvinfo : EIATTR_FRAME_SIZE
	.align		4
.L_597:
        /*0d5c*/ 	.byte	0x04, 0x11
        /*0d5e*/ 	.short	(.L_599 - .L_598)
	.align		4
.L_598:
        /*0d60*/ 	.word	index@(_ZN2at6native40_GLOBAL__N__2351210d_8_Shape_cu_49f7391c35CatArrayBatchedCopy_alignedK_contigINS1_10OpaqueTypeILj4EEEjLi1ELi64ELi64ELi8EEEvPT_NS1_25CatArrInputTensorMetadataIS5_T0_XT2_EXT3_EEENS1_16TensorSizeStrideIS8_Lj4EEEiS8_)
        /*0d64*/ 	.word	0x00000000


	//----- nvinfo : EIATTR_REGCOUNT
	.align		4
.L_599:
        /*0d68*/ 	.byte	0x04, 0x2f
        /*0d6a*/ 	.short	(.L_601 - .L_600)
	.align		4
.L_600:
        /*0d6c*/ 	.word	index@(_ZN2at6native40_GLOBAL__N__2351210d_8_Shape_cu_49f7391c26CatArrayBatchedCopy_contigINS1_10OpaqueTypeILj4EEEjLi1ELi64ELi64EEEvPT_NS1_25CatArrInputTensorMetadataIS5_T0_XT2_EXT3_EEENS1_16TensorSizeStrideIS8_Lj4EEEiS8_)
        /*0d70*/ 	.word	0x00000012


	//----- nvinfo : EIATTR_FRAME_SIZE
	.align		4
.L_601:
        /*0d74*/ 	.byte	0x04, 0x11
        /*0d76*/ 	.short	(.L_603 - .L_602)
	.align		4
.L_602:
        /*0d78*/ 	.word	index@(_ZN2at6native40_GLOBAL__N__2351210d_8_Shape_cu_49f7391c26CatArrayBatchedCopy_contigINS1_10OpaqueTypeILj4EEEjLi1ELi64ELi64EEEvPT_NS1_25CatArrInputTensorMetadataIS5_T0_XT2_EXT3_EEENS1_16TensorSizeStrideIS8_Lj4EEEiS8_)
        /*0d7c*/ 	.word	0x00000000


	//----- nvinfo : EIATTR_REGCOUNT
	.align		4
.L_603:
        /*0d80*/ 	.byte	0x04, 0x2f
        /*0d82*/ 	.short	(.L_605 - .L_604)
	.align		4
.L_604:
        /*0d84*/ 	.word	index@(_ZN2at6native40_GLOBAL__N__2351210d_8_Shape_cu_49f7391c19CatArrayBatchedCopyINS1_10OpaqueTypeILj4EEEjLi1ELi64ELi64EEEvPT_NS1_25CatArrInputTensorMetadataIS5_T0_XT2_EXT3_EEENS1_16TensorSizeStrideIS8_Lj4EEEiS8_)
        /*0d88*/ 	.word	0x00000013


	//----- nvinfo : EIATTR_FRAME_SIZE
	.align		4
.L_605:
        /*0d8c*/ 	.byte	0x04, 0x11
        /*0d8e*/ 	.short	(.L_607 - .L_606)
	.align		4
.L_606:
        /*0d90*/ 	.word	index@(_ZN2at6native40_GLOBAL__N__2351210d_8_Shape_cu_49f7391c19CatArrayBatchedCopyINS1_10OpaqueTypeILj4EEEjLi1ELi64ELi64EEEvPT_NS1_25CatArrInputTensorMetadataIS5_T0_XT2_EXT3_EEENS1_16TensorSizeStrideIS8_Lj4EEEiS8_)
        /*0d94*/ 	.word	0x00000000


	//----- nvinfo : EIATTR_REGCOUNT
	.align		4
.L_607:
        /*0d98*/ 	.byte	0x04, 0x2f
        /*0d9a*/ 	.short	(.L_609 - .L_608)
	.align		4
.L_608:
        /*0d9c*/ 	.word	index@(_ZN2at6native40_GLOBAL__N__2351210d_8_Shape_cu_49f7391c30CatArrayBatchedCopy_vectorizedINS1_10OpaqueTypeILj4EEEjLi2ELi64ELi64ELi16ELi4EEEvPcNS1_25CatArrInputTensorMetadataIT_T0_XT2_EXT3_EEENS1_16TensorSizeStrideIS8_Lj4EEEiS8_)
        /*0da0*/ 	.word	0x00000014


	//----- nvinfo : EIATTR_FRAME_SIZE
	.align		4
.L_609:
        /*0da4*/ 	.byte	0x04, 0x11
        /*0da6*/ 	.short	(.L_611 - .L_610)
	.align		4
.L_610:
        /*0da8*/ 	.word	index@(_ZN2at6native40_GLOBAL__N__2351210d_8_Shape_cu_49f7391c30CatArrayBatchedCopy_vectorizedINS1_10OpaqueTypeILj4EEEjLi2ELi64ELi64ELi16ELi4EEEvPcNS1_25CatArrInputTensorMetadataIT_T0_XT2_EXT3_EEENS1_16TensorSizeStrideIS8_Lj4EEEiS8_)
        /*0dac*/ 	.word	0x00000000


	//----- nvinfo : EIATTR_REGCOUNT
	.align		4
.L_611:
        /*0db0*/ 	.byte	0x04, 0x2f
        /*0db2*/ 	.short	(.L_613 - .L_612)
	.align		4
.L_612:
        /*0db4*/ 	.word	index@(_ZN2at6native40_GLOBAL__N__2351210d_8_Shape_cu_49f7391c35CatArrayBatchedCopy_alignedK_contigINS1_10OpaqueTypeILj4EEEjLi2ELi64ELi64ELi16EEEvPT_NS1_25CatArrInputTensorMetadataIS5_T0_XT2_EXT3_EEENS1_16TensorSizeStrideIS8_Lj4EEEiS8_)
        /*0db8*/ 	.word	0x00000020


	//----- nvinfo : EIATTR_FRAME_SIZE
	.align		4
.L_613:
        /*0dbc*/ 	.byte	0x04, 0x11
        /*0dbe*/ 	.short	(.L_615 - .L_614)
	.align		4
.L_614:
        /*0dc0*/ 	.word	index@(_ZN2at6native40_GLOBAL__N__2351210d_8_Shape_cu_49f7391c35CatArrayBatchedCopy_alignedK_contigINS1_10OpaqueTypeILj4EEEjLi2ELi64ELi64ELi16EEEvPT_NS1_25CatArrInputTensorMetadataIS5_T0_XT2_EXT3_EEENS1_16TensorSizeStrideIS8_Lj4EEEiS8_)
        /*0dc4*/ 	.word	0x00000000


	//----- nvinfo : EIATTR_REGCOUNT
	.align		4
.L_615:
        /*0dc8*/ 	.byte	0x04, 0x2f
        /*0dca*/ 	.short	(.L_617 - .L_616)
	.align		4
.L_616:
        /*0dcc*/ 	.word	index@(_ZN2at6native40_GLOBAL__N__2351210d_8_Shape_cu_49f7391c35CatArrayBatchedCopy_alignedK_contigINS1_10OpaqueTypeILj4EEEjLi2ELi64ELi64ELi8EEEvPT_NS1_25CatArrInputTensorMetadataIS5_T0_XT2_EXT3_EEENS1_16TensorSizeStrideIS8_Lj4EEEiS8_)
        /*0dd0*/ 	.word	0x0000001a


	//----- nvinfo : EIATTR_FRAME_SIZE
	.align		4
.L_617:
        /*0dd4*/ 	.byte	0x04, 0x11
        /*0dd6*/ 	.short	(.L_619 - .L_618)
	.align		4
.L_618:
        /*0dd8*/ 	.word	index@(_ZN2at6native40_GLOBAL__N__2351210d_8_Shape_cu_49f7391c35CatArrayBatchedCopy_alignedK_contigINS1_10OpaqueTypeILj4EEEjLi2ELi64ELi64ELi8EEEvPT_NS1_25CatArrInputTensorMetadataIS5_T0_XT2_EXT3_EEENS1_16TensorSizeStrideIS8_Lj4EEEiS8_)
        /*0ddc*/ 	.word	0x00000000


	//----- nvinfo : EIATTR_REGCOUNT
	.align		4
.L_619:
        /*0de0*/ 	.byte	0x04, 0x2f
        /*0de2*/ 	.short	(.L_621 - .L_620)
	.align		4
.L_620:
        /*0de4*/ 	.word	index@(_ZN2at6native40_GLOBAL__N__2351210d_8_Shape_cu_49f7391c26CatArrayBatchedCopy_contigINS1_10OpaqueTypeILj4EEEjLi2ELi64ELi64EEEvPT_NS1_25CatArrInputTensorMetadataIS5_T0_XT2_EXT3_EEENS1_16TensorSizeStrideIS8_Lj4EEEiS8_)
        /*0de8*/ 	.word	0x00000013


	//----- nvinfo : EIATTR_FRAME_SIZE
	.align		4
.L_621:
        /*0dec*/ 	.byte	0x04, 0x11
        /*0dee*/ 	.short	(.L_623 - .L_622)
	.align		4
.L_622:
        /*0df0*/ 	.word	index@(_ZN2at6native40_GLOBAL__N__2351210d_8_Shape_cu_49f7391c26CatArrayBatchedCopy_contigINS1_10OpaqueTypeILj4EEEjLi2ELi64ELi64EEEvPT_NS1_25CatArrInputTensorMetadataIS5_T0_XT2_EXT3_EEENS1_16TensorSizeStrideIS8_Lj4EEEiS8_)
        /*0df4*/ 	.word	0x00000000


	//----- nvinfo : EIATTR_REGCOUNT
	.align		4
.L_623:
        /*0df8*/ 	.byte	0x04, 0x2f
        /*0dfa*/ 	.short	(.L_625 - .L_624)
	.align		4
.L_624:
        /*0dfc*/ 	.word	index@(_ZN2at6native40_GLOBAL__N__2351210d_8_Shape_cu_49f7391c19CatArrayBatchedCopyINS1_10OpaqueTypeILj4EEEjLi2ELi64ELi64EEEvPT_NS1_25CatArrInputTensorMetadataIS5_T0_XT2_EXT3_EEENS1_16TensorSizeStrideIS8_Lj4EEEiS8_)
        /*0e00*/ 	.word	0x00000019


	//----- nvinfo : EIATTR_FRAME_SIZE
	.align		4
.L_625:
        /*0e04*/ 	.byte	0x04, 0x11
        /*0e06*/ 	.short	(.L_627 - .L_626)
	.align		4
.L_626:
        /*0e08*/ 	.word	index@(_ZN2at6native40_GLOBAL__N__2351210d_8_Shape_cu_49f7391c19CatArrayBatchedCopyINS1_10OpaqueTypeILj4EEEjLi2ELi64ELi64EEEvPT_NS1_25CatArrInputTensorMetadataIS5_T0_XT2_EXT3_EEENS1_16TensorSizeStrideIS8_Lj4EEEiS8_)
        /*0e0c*/ 	.word	0x00000000


	//----- nvinfo : EIATTR_REGCOUNT
	.align		4
.L_627:
        /*0e10*/ 	.byte	0x04, 0x2f
        /*0e12*/ 	.short	(.L_629 - .L_628)
	.align		4
.L_628:
        /*0e14*/ 	.word	index@(_ZN2at6native40_GLOBAL__N__2351210d_8_Shape_cu_49f7391c30CatArrayBatchedCopy_vectorizedINS1_10OpaqueTypeILj4EEEjLi3ELi64ELi64ELi16ELi4EEEvPcNS1_25CatArrInputTensorMetadataIT_T0_XT2_EXT3_EEENS1_16TensorSizeStrideIS8_Lj4EEEiS8_)
        /*0e18*/ 	.word	0x00000018


	//----- nvinfo : EIATTR_FRAME_SIZE
	.align		4
.L_629:
        /*0e1c*/ 	.byte	0x04, 0x11
        /*0e1e*/ 	.short	(.L_631 - .L_630)
	.align		4
.L_630:
        /*0e20*/ 	.word	index@(_ZN2at6native40_GLOBAL__N__2351210d_8_Shape_cu_49f7391c30CatArrayBatchedCopy_vectorizedINS1_10OpaqueTypeILj4EEEjLi3ELi64ELi64ELi16ELi4EEEvPcNS1_25CatArrInputTensorMetadataIT_T0_XT2_EXT3_EEENS1_16TensorSizeStrideIS8_Lj4EEEiS8_)
        /*0e24*/ 	.word	0x00000000


	//----- nvinfo : EIATTR_REGCOUNT
	.align		4
.L_631:
        /*0e28*/ 	.byte	0x04, 0x2f
        /*0e2a*/ 	.short	(.L_633 - .L_632)
	.align		4
.L_632:
        /*0e2c*/ 	.word	index@(_ZN2at6native40_GLOBAL__N__2351210d_8_Shape_cu_49f7391c35CatArrayBatchedCopy_alignedK_contigINS1_10OpaqueTypeILj4EEEjLi3ELi64ELi64ELi16EEEvPT_NS1_25CatArrInputTensorMetadataIS5_T0_XT2_EXT3_EEENS1_16TensorSizeStrideIS8_Lj4EEEiS8_)
        /*0e30*/ 	.word	0x00000020


	//----- nvinfo : EIATTR_FRAME_SIZE
	.align		4
.L_633:
        /*0e34*/ 	.byte	0x04, 0x11
        /*0e36*/ 	.short	(.L_635 - .L_634)
	.align		4
.L_634:
        /*0e38*/ 	.word	index@(_ZN2at6native40_GLOBAL__N__2351210d_8_Shape_cu_49f7391c35CatArrayBatchedCopy_alignedK_contigINS1_10OpaqueTypeILj4EEEjLi3ELi64ELi64ELi16EEEvPT_NS1_25CatArrInputTensorMetadataIS5_T0_XT2_EXT3_EEENS1_16TensorSizeStrideIS8_Lj4EEEiS8_)
        /*0e3c*/ 	.word	0x00000000


	//----- nvinfo : EIATTR_REGCOUNT
	.align		4
.L_635:
        /*0e40*/ 	.byte	0x04, 0x2f
        /*0e42*/ 	.short	(.L_637 - .L_636)
	.align		4
.L_636:
        /*0e44*/ 	.word	index@(_ZN2at6native40_GLOBAL__N__2351210d_8_Shape_cu_49f7391c35CatArrayBatchedCopy_alignedK_contigINS1_10OpaqueTypeILj4EEEjLi3ELi64ELi64ELi8EEEvPT_NS1_25CatArrInputTensorMetadataIS5_T0_XT2_EXT3_EEENS1_16TensorSizeStrideIS8_Lj4EEEiS8_)
        /*0e48*/ 	.word	0x0000001f


	//----- nvinfo : EIATTR_FRAME_SIZE
	.align		4
.L_637:
        /*0e4c*/ 	.byte	0x04, 0x11
        /*0e4e*/ 	.short	(.L_639 - .L_638)
	.align		4
.L_638:
        /*0e50*/ 	.word	index@(_ZN2at6native40_GLOBAL__N__2351210d_8_Shape_cu_49f7391c35CatArrayBatchedCopy_alignedK_contigINS1_10OpaqueTypeILj4EEEjLi3ELi64ELi64ELi8EEEvPT_NS1_25CatArrInputTensorMetadataIS5_T0_XT2_EXT3_EEENS1_16TensorSizeStrideIS8_Lj4EEEiS8_)
        /*0e54*/ 	.word	0x00000000


	//----- nvinfo : EIATTR_REGCOUNT
	.align		4
.L_639:
        /*0e58*/ 	.byte	0x04, 0x2f
        /*0e5a*/ 	.short	(.L_641 - .L_640)
	.align		4
.L_640:
        /*0e5c*/ 	.word	index@(_ZN2at6native40_GLOBAL__N__2351210d_8_Shape_cu_49f7391c26CatArrayBatchedCopy_contigINS1_10OpaqueTypeILj4EEEjLi3ELi64ELi64EEEvPT_NS1_25CatArrInputTensorMetadataIS5_T0_XT2_EXT3_EEENS1_16TensorSizeStrideIS8_Lj4EEEiS8_)
        /*0e60*/ 	.word	0x00000016


	//----- nvinfo : EIATTR_FRAME_SIZE
	.align		4
.L_641:
        /*0e64*/ 	.byte	0x04, 0x11
        /*0e66*/ 	.short	(.L_643 - .L_642)
	.align		4
.L_642:
        /*0e68*/ 	.word	index@(_ZN2at6native40_GLOBAL__N__2351210d_8_Shape_cu_49f7391c26CatArrayBatchedCopy_contigINS1_10OpaqueTypeILj4EEEjLi3ELi64ELi64EEEvPT_NS1_25CatArrInputTensorMetadataIS5_T0_XT2_EXT3_EEENS1_16TensorSizeStrideIS8_Lj4EEEiS8_)
        /*0e6c*/ 	.word	0x00000000


	//----- nvinfo : EIATTR_REGCOUNT
	.align		4
.L_643:
        /*0e70*/ 	.byte	0x04, 0x2f
        /*0e72*/ 	.short	(.L_645 - .L_644)
	.align		4
.L_644:
        /*0e74*/ 	.word	index@(_ZN2at6native40_GLOBAL__N__2351210d_8_Shape_cu_49f7391c19CatArrayBatchedCopyINS1_10OpaqueTypeILj4EEEjLi3ELi64ELi64EEEvPT_NS1_25CatArrInputTensorMetadataIS5_T0_XT2_EXT3_EEENS1_16TensorSizeStrideIS8_Lj4EEEiS8_)
        /*0e78*/ 	.word	0x0000001c


	//----- nvinfo : EIATTR_FRAME_SIZE
	.align		4
.L_645:
        /*0e7c*/ 	.byte	0x04, 0x11
        /*0e7e*/ 	.short	(.L_647 - .L_646)
	.align		4
.L_646:
        /*0e80*/ 	.word	index@(_ZN2at6native40_GLOBAL__N__2351210d_8_Shape_cu_49f7391c19CatArrayBatchedCopyINS1_10OpaqueTypeILj4EEEjLi3ELi64ELi64EEEvPT_NS1_25CatArrInputTensorMetadataIS5_T0_XT2_EXT3_EEENS1_16TensorSizeStrideIS8_Lj4EEEiS8_)
        /*0e84*/ 	.word	0x00000000


	//----- nvinfo : EIATTR_REGCOUNT
	.align		4
.L_647:
        /*0e88*/ 	.byte	0x04, 0x2f
        /*0e8a*/ 	.short	(.L_649 - .L_648)
	.align		4
.L_648:
        /*0e8c*/ 	.word	index@(_ZN2at6native40_GLOBAL__N__2351210d_8_Shape_cu_49f7391c30CatArrayBatchedCopy_vectorizedINS1_10OpaqueTypeILj4EEEjLi4ELi64ELi64ELi16ELi4EEEvPcNS1_25CatArrInputTensorMetadataIT_T0_XT2_EXT3_EEENS1_16TensorSizeStrideIS8_Lj4EEEiS8_)
        /*0e90*/ 	.word	0x0000001c


	//----- nvinfo : EIATTR_FRAME_SIZE
	.align		4
.L_649:
        /*0e94*/ 	.byte	0x04, 0x11
        /*0e96*/ 	.short	(.L_651 - .L_650)
	.align		4
.L_650:
        /*0e98*/ 	.word	index@(_ZN2at6native40_GLOBAL__N__2351210d_8_Shape_cu_49f7391c30CatArrayBatchedCopy_vectorizedINS1_10OpaqueTypeILj4EEEjLi4ELi64ELi64ELi16ELi4EEEvPcNS1_25CatArrInputTensorMetadataIT_T0_XT2_EXT3_EEENS1_16TensorSizeStrideIS8_Lj4EEEiS8_)
        /*0e9c*/ 	.word	0x00000000


	//----- nvinfo : EIATTR_REGCOUNT
	.align		4
.L_651:
        /*0ea0*/ 	.byte	0x04, 0x2f
        /*0ea2*/ 	.short	(.L_653 - .L_652)
	.align		4
.L_652:
        /*0ea4*/ 	.word	index@(_ZN2at6native40_GLOBAL__N__2351210d_8_Shape_cu_49f7391c35CatArrayBatchedCopy_alignedK_contigINS1_10OpaqueTypeILj4EEEjLi4ELi64ELi64ELi16EEEvPT_NS1_25CatArrInputTensorMetadataIS5_T0_XT2_EXT3_EEENS1_16TensorSizeStrideIS8_Lj4EEEiS8_)
        /*0ea8*/ 	.word	0x00000020


	//----- nvinfo : EIATTR_FRAME_SIZE
	.align		4
.L_653:
        /*0eac*/ 	.byte	0x04, 0x11
        /*0eae*/ 	.short	(.L_655 - .L_654)
	.align		4
.L_654:
        /*0eb0*/ 	.word	index@(_ZN2at6native40_GLOBAL__N__2351210d_8_Shape_cu_49f7391c35CatArrayBatchedCopy_alignedK_contigINS1_10OpaqueTypeILj4EEEjLi4ELi64ELi64ELi16EEEvPT_NS1_25CatArrInputTensorMetadataIS5_T0_XT2_EXT3_EEENS1_16TensorSizeStrideIS8_Lj4EEEiS8_)
        /*0eb4*/ 	.word	0x00000000


	//----- nvinfo : EIATTR_REGCOUNT
	.align		4
.L_655:
        /*0eb8*/ 	.byte	0x04, 0x2f
        /*0eba*/ 	.short	(.L_657 - .L_656)
	.align		4
.L_656:
        /*0ebc*/ 	.word	index@(_ZN2at6native40_GLOBAL__N__2351210d_8_Shape_cu_49f7391c35CatArrayBatchedCopy_alignedK_contigINS1_10OpaqueTypeILj4EEEjLi4ELi64ELi64ELi8EEEvPT_NS1_25CatArrInputTensorMetadataIS5_T0_XT2_EXT3_EEENS1_16TensorSizeStrideIS8_Lj4EEEiS8_)
        /*0ec0*/ 	.word	0x00000020


	//----- nvinfo : EIATTR_FRAME_SIZE
	.align		4
.L_657:
        /*0ec4*/ 	.byte	0x04, 0x11
        /*0ec6*/ 	.short	(.L_659 - .L_658)
	.align		4
.L_658:
        /*0ec8*/ 	.word	index@(_ZN2at6native40_GLOBAL__N__2351210d_8_Shape_cu_49f7391c35CatArrayBatchedCopy_alignedK_contigINS1_10OpaqueTypeILj4EEEjLi4ELi64ELi64ELi8EEEvPT_NS1_25CatArrInputTensorMetadataIS5_T0_XT2_EXT3_EEENS1_16TensorSizeStrideIS8_Lj4EEEiS8_)
        /*0ecc*/ 	.word	0x00000000


	//----- nvinfo : EIATTR_REGCOUNT
	.align		4
.L_659:
        /*0ed0*/ 	.byte	0x04, 0x2f
        /*0ed2*/ 	.short	(.L_661 - .L_660)
	.align		4
.L_660:
        /*0ed4*/ 	.word	index@(_ZN2at6native40_GLOBAL__N__2351210d_8_Shape_cu_49f7391c26CatArrayBatchedCopy_contigINS1_10OpaqueTypeILj4EEEjLi4ELi64ELi64EEEvPT_NS1_25CatArrInputTensorMetadataIS5_T0_XT2_EXT3_EEENS1_16TensorSizeStrideIS8_Lj4EEEiS8_)
        /*0ed8*/ 	.word	0x0000001c


	//----- nvinfo : EIATTR_FRAME_SIZE
	.align		4
.L_661:
        /*0edc*/ 	.byte	0x04, 0x11
        /*0ede*/ 	.short	(.L_663 - .L_662)
	.align		4
.L_662:
        /*0ee0*/ 	.word	index@(_ZN2at6native40_GLOBAL__N__2351210d_8_Shape_cu_49f7391c26CatArrayBatchedCopy_contigINS1_10OpaqueTypeILj4EEEjLi4ELi64ELi64EEEvPT_NS1_25CatArrInputTensorMetadataIS5_T0_XT2_EXT3_EEENS1_16TensorSizeStrideIS8_Lj4EEEiS8_)
        /*0ee4*/ 	.word	0x00000000


	//----- nvinfo : EIATTR_REGCOUNT
	.align		4
.L_663:
        /*0ee8*/ 	.byte	0x04, 0x2f
        /*0eea*/ 	.short	(.L_665 - .L_664)
	.align		4
.L_664:
        /*0eec*/ 	.word	index@(_ZN2at6native40_GLOBAL__N__2351210d_8_Shape_cu_49f7391c19CatArrayBatchedCopyINS1_10OpaqueTypeILj4EEEjLi4ELi64ELi64EEEvPT_NS1_25CatArrInputTensorMetadataIS5_T0_XT2_EXT3_EEENS1_16TensorSizeStrideIS8_Lj4EEEiS8_)
        /*0ef0*/ 	.word	0x00000018


	//----- nvinfo : EIATTR_FRAME_SIZE
	.align		4
.L_665:
        /*0ef4*/ 	.byte	0x04, 0x11
        /*0ef6*/ 	.short	(.L_667 - .L_666)
	.align		4
.L_666:
        /*0ef8*/ 	.word	index@(_ZN2at6native40_GLOBAL__N__2351210d_8_Shape_cu_49f7391c19CatArrayBatchedCopyINS1_10OpaqueTypeILj4EEEjLi4ELi64ELi64EEEvPT_NS1_25CatArrInputTensorMetadataIS5_T0_XT2_EXT3_EEENS1_16TensorSizeStrideIS8_Lj4EEEiS8_)
        /*0efc*/ 	.word	0x00000000


	//----- nvinfo : EIATTR_REGCOUNT
	.align		4
.L_667:
        /*0f00*/ 	.byte	0x04, 0x2f
        /*0f02*/ 	.short	(.L_669 - .L_668)
	.align		4
.L_668:
        /*0f04*/ 	.word	index@(_ZN2at6native40_GLOBAL__N__2351210d_8_Shape_cu_49f7391c30CatArrayBatchedCopy_vectorizedINS1_10OpaqueTypeILj8EEEjLi1ELi64ELi64ELi16ELi2EEEvPcNS1_25CatArrInputTensorMetadataIT_T0_XT2_EXT3_EEENS1_16TensorSizeStrideIS8_Lj4EEEiS8_)
        /*0f08*/ 	.word	0x00000012


	//----- nvinfo : EIATTR_FRAME_SIZE
	.align		4
.L_669:
        /*0f0c*/ 	.byte	0x04, 0x11
        /*0f0e*/ 	.short	(.L_671 - .L_670)
	.align		4
.L_670:
        /*0f10*/ 	.word	index@(_ZN2at6native40_GLOBAL__N__2351210d_8_Shape_cu_49f7391c30CatArrayBatchedCopy_vectorizedINS1_10OpaqueTypeILj8EEEjLi1ELi64ELi64ELi16ELi2EEEvPcNS1_25CatArrInputTensorMetadataIT_T0_XT2_EXT3_EEENS1_16TensorSizeStrideIS8_Lj4EEEiS8_)
        /*0f14*/ 	.word	0x00000000


	//----- nvinfo : EIATTR_REGCOUNT
	.align		4
.L_671:
        /*0f18*/ 	.byte	0x04, 0x2f
        /*0f1a*/ 	.short	(.L_673 - .L_672)
	.align		4
.L_672:
        /*0f1c*/ 	.word	index@(_ZN2at6native40_GLOBAL__N__2351210d_8_Shape_cu_49f7391c35CatArrayBatchedCopy_alignedK_contigINS1_10OpaqueTypeILj8EEEjLi1ELi64ELi64ELi16EEEvPT_NS1_25CatArrInputTensorMetadataIS5_T0_XT2_EXT3_EEENS1_16TensorSizeStrideIS8_Lj4EEEiS8_)
        /*0f20*/ 	.word	0x00000020


	//----- nvinfo : EIATTR_FRAME_SIZE
	.align		4
.L_673:
        /*0f24*/ 	.byte	0x04, 0x11
        /*0f26*/ 	.short	(.L_675 - .L_674)
	.align		4
.L_674:
        /*0f28*/ 	.word	index@(_ZN2at6native40_GLOBAL__N__2351210d_8_Shape_cu_49f7391c35CatArrayBatchedCopy_alignedK_contigINS1_10OpaqueTypeILj8EEEjLi1ELi64ELi64ELi16EEEvPT_NS1_25CatArrInputTensorMetadataIS5_T0_XT2_EXT3_EEENS1_16TensorSizeStrideIS8_Lj4EEEiS8_)
        /*0f2c*/ 	.word	0x00000000


	//----- nvinfo : EIATTR_REGCOUNT
	.align		4
.L_675:
        /*0f30*/ 	.byte	0x04, 0x2f
        /*0f32*/ 	.short	(.L_677 - .L_676)
	.align		4
.L_676:
        /*0f34*/ 	.word	index@(_ZN2at6native40_GLOBAL__N__2351210d_8_Shape_cu_49f7391c35CatArrayBatchedCopy_alignedK_contigINS1_10OpaqueTypeILj8EEEjLi1ELi64ELi64ELi8EEEvPT_NS1_25CatArrInputTensorMetadataIS5_T0_XT2_EXT3_EEENS1_16TensorSizeStrideIS8_Lj4EEEiS8_)
        /*0f38*/ 	.word	0x00000020


	//----- nvinfo : EIATTR_FRAME_SIZE
	.align		4
.L_677:
        /*0f3c*/ 	.byte	0x04, 0x11
        /*0f3e*/ 	.short	(.L_679 - .L_678)
	.align		4
.L_678:
        /*0f40*/ 	.word	index@(_ZN2at6native40_GLOBAL__N__2351210d_8_Shape_cu_49f7391c35CatArrayBatchedCopy_alignedK_contigINS1_10OpaqueTypeILj8EEEjLi1ELi64ELi64ELi8EEEvPT_NS1_25CatArrInputTensorMetadataIS5_T0_XT2_EXT3_EEENS1_16TensorSizeStrideIS8_Lj4EEEiS8_)
        /*0f44*/ 	.word	0x00000000


	//----- nvinfo : EIATTR_REGCOUNT
	.align		4
.L_679:
        /*0f48*/ 	.byte	0x04, 0x2f
        /*0f4a*/ 	.short	(.L_681 - .L_680)
	.align		4
.L_680:
        /*0f4c*/ 	.word	index@(_ZN2at6native40_GLOBAL__N__2351210d_8_Shape_cu_49f7391c26CatArrayBatchedCopy_contigINS1_10OpaqueTypeILj8EEEjLi1ELi64ELi64EEEvPT_NS1_25CatArrInputTensorMetadataIS5_T0_XT2_EXT3_EEENS1_16TensorSizeStrideIS8_Lj4EEEiS8_)
        /*0f50*/ 	.word	0x00000012


	//----- nvinfo : EIATTR_FRAME_SIZE
	.align		4
.L_681:
        /*0f54*/ 	.byte	0x04, 0x11
        /*0f56*/ 	.short	(.L_683 - .L_682)
	.align		4
.L_682:
        /*0f58*/ 	.word	index@(_ZN2at6native40_GLOBAL__N__2351210d_8_Shape_cu_49f7391c26CatArrayBatchedCopy_contigINS1_10OpaqueTypeILj8EEEjLi1ELi64ELi64EEEvPT_NS1_25CatArrInputTensorMetadataIS5_T0_XT2_EXT3_EEENS1_16TensorSizeStrideIS8_Lj4EEEiS8_)
        /*0f5c*/ 	.word	0x00000000


	//----- nvinfo : EIATTR_REGCOUNT
	.align		4
.L_683:
        /*0f60*/ 	.byte	0x04, 0x2f
        /*0f62*/ 	.short	(.L_685 - .L_684)
	.align		4
.L_684:
        /*0f64*/ 	.word	index@(_ZN2at6native40_GLOBAL__N__2351210d_8_Shape_cu_49f7391c19CatArrayBatchedCopyINS1_10OpaqueTypeILj8EEEjLi1ELi64ELi64EEEvPT_NS1_25CatArrInputTensorMetadataIS5_T0_XT2_EXT3_EEENS1_16TensorSizeStrideIS8_Lj4EEEiS8_)
        /*0f68*/ 	.word	0x00000013


	//----- nvinfo : EIATTR_FRAME_SIZE
	.align		4
.L_685:
        /*0f6c*/ 	.byte	0x04, 0x11
        /*0f6e*/ 	.short	(.L_687 - .L_686)
	.align		4
.L_686:
        /*0f70*/ 	.word	index@(_ZN2at6native40_GLOBAL__N__2351210d_8_Shape_cu_49f7391c19CatArrayBatchedCopyINS1_10OpaqueTypeILj8EEEjLi1ELi64ELi64EEEvPT_NS1_25CatArrInputTensorMetadataIS5_T0_XT2_EXT3_EEENS1_16TensorSizeStrideIS8_Lj4EEEiS8_)
        /*0f74*/ 	.word	0x00000000


	//----- nvinfo : EIATTR_REGCOUNT
	.align		4
.L_687:
        /*0f78*/ 	.byte	0x04, 0x2f
        /*0f7a*/ 	.short	(.L_689 - .L_688)
	.align		4
.L_688:
        /*0f7c*/ 	.word	index@(_ZN2at6native40_GLOBAL__N__2351210d_8_Shape_cu_49f7391c30CatArrayBatchedCopy_vectorizedINS1_10OpaqueTypeILj8EEEjLi2ELi64ELi64ELi16ELi2EEEvPcNS1_25CatArrInputTensorMetadataIT_T0_XT2_EXT3_EEENS1_16TensorSizeStrideIS8_Lj4EEEiS8_)
        /*0f80*/ 	.word	0x00000014


	//----- nvinfo : EIATTR_FRAME_SIZE
	.align		4
.L_689:
        /*0f84*/ 	.byte	0x04, 0x11
        /*0f86*/ 	.short	(.L_691 - .L_690)
	.align		4
.L_690:
        /*0f88*/ 	.word	index@(_ZN2at6native40_GLOBAL__N__2351210d_8_Shape_cu_49f7391c30CatArrayBatchedCopy_vectorizedINS1_10OpaqueTypeILj8EEEjLi2ELi64ELi64ELi16ELi2EEEvPcNS1_25CatArrInputTensorMetadataIT_T0_XT2_EXT3_EEENS1_16TensorSizeStrideIS8_Lj4EEEiS8_)
        /*0f8c*/ 	.word	0x00000000


	//----- nvinfo : EIATTR_REGCOUNT
	.align		4
.L_691:
        /*0f90*/ 	.byte	0x04, 0x2f
        /*0f92*/ 	.short	(.L_693 - .L_692)
	.align		4
.L_692:
        /*0f94*/ 	.word	index@(_ZN2at6native40_GLOBAL__N__2351210d_8_Shape_cu_49f7391c35CatArrayBatchedCopy_alignedK_contigINS1_10OpaqueTypeILj8EEEjLi2ELi64ELi64ELi16EEEvPT_NS1_25CatArrInputTensorMetadataIS5_T0_XT2_EXT3_EEENS1_16TensorSizeStrideIS8_Lj4EEEiS8_)
        /*0f98*/ 	.word	0x0000001b


	//----- nvinfo : EIATTR_FRAME_SIZE
	.align		4
.L_693:
        /*0f9c*/ 	.byte	0x04, 0x11
        /*0f9e*/ 	.short	(.L_695 - .L_694)
	.align		4
.L_694:
        /*0fa0*/ 	.word	index@(_ZN2at6native40_GLOBAL__N__2351210d_8_Shape_cu_49f7391c35CatArrayBatchedCopy_alignedK_contigINS1_10OpaqueTypeILj8EEEjLi2ELi64ELi64ELi16EEEvPT_NS1_25CatArrInputTensorMetadataIS5_T0_XT2_EXT3_EEENS1_16TensorSizeStrideIS8_Lj4EEEiS8_)
        /*0fa4*/ 	.word	0x00000000


	//----- nvinfo : EIATTR_REGCOUNT
	.align		4
.L_695:
        /*0fa8*/ 	.byte	0x04, 0x2f
        /*0faa*/ 	.short	(.L_697 - .L_696)
	.align		4
.L_696:
        /*0fac*/ 	.word	index@(_ZN2at6native40_GLOBAL__N__2351210d_8_Shape_cu_49f7391c35CatArrayBatchedCopy_alignedK_contigINS1_10OpaqueTypeILj8EEEjLi2ELi64ELi64ELi8EEEvPT_NS1_25CatArrInputTensorMetadataIS5_T0_XT2_EXT3_EEENS1_16TensorSizeStrideIS8_Lj4EEEiS8_)
        /*0fb0*/ 	.word	0x0000001c


	//----- nvinfo : EIATTR_FRAME_SIZE
	.align		4
.L_697:
        /*0fb4*/ 	.byte	0x04, 0x11
        /*0fb6*/ 	.short	(.L_699 - .L_698)
	.align		4
.L_698:
        /*0fb8*/ 	.word	index@(_ZN2at6native40_GLOBAL__N__2351210d_8_Shape_cu_49f7391c35CatArrayBatchedCopy_alignedK_contigINS1_10OpaqueTypeILj8EEEjLi2ELi64ELi64ELi8EEEvPT_NS1_25CatArrInputTensorMetadataIS5_T0_XT2_EXT3_EEENS1_16TensorSizeStrideIS8_Lj4EEEiS8_)
        /*0fbc*/ 	.word	0x00000000


	//----- nvinfo : EIATTR_REGCOUNT
	.align		4
.L_699:
        /*0fc0*/ 	.byte	0x04, 0x2f
        /*0fc2*/ 	.short	(.L_701 - .L_700)
	.align		4
.L_700:
        /*0fc4*/ 	.word	index@(_ZN2at6native40_GLOBAL__N__2351210d_8_Shape_cu_49f7391c26CatArrayBatchedCopy_contigINS1_10OpaqueTypeILj8EEEjLi2ELi64ELi64EEEvPT_NS1_25CatArrInputTensorMetadataIS5_T0_XT2_EXT3_EEENS1_16TensorSizeStrideIS8_Lj4EEEiS8_)
        /*0fc8*/ 	.word	0x00000014


	//----- nvinfo : EIATTR_FRAME_SIZE
	.align		4
.L_701:
        /*0fcc*/ 	.byte	0x04, 0x11
        /*0fce*/ 	.short	(.L_703 - .L_702)
	.align		4
.L_702:
        /*0fd0*/ 	.word	index@(_ZN2at6native40_GLOBAL__N__2351210d_8_Shape_cu_49f7391c26CatArrayBatchedCopy_contigINS1_10OpaqueTypeILj8EEEjLi2ELi64ELi64EEEvPT_NS1_25CatArrInputTensorMetadataIS5_T0_XT2_EXT3_EEENS1_16TensorSizeStrideIS8_Lj4EEEiS8_)
        /*0fd4*/ 	.word	0x00000000


	//----- nvinfo : EIATTR_REGCOUNT
	.align		4
.L_703:
        /*0fd8*/ 	.byte	0x04, 0x2f
        /*0fda*/ 	.short	(.L_705 - .L_704)
	.align		4
.L_704:
        /*0fdc*/ 	.word	index@(_ZN2at6native40_GLOBAL__N__2351210d_8_Shape_cu_49f7391c19CatArrayBatchedCopyINS1_10OpaqueTypeILj8EEEjLi2ELi64ELi64EEEvPT_NS1_25CatArrInputTensorMetadataIS5_T0_XT2_EXT3_EEENS1_16TensorSizeStrideIS8_Lj4EEEiS8_)
        /*0fe0*/ 	.word	0x00000019


	//----- nvinfo : EIATTR_FRAME_SIZE
	.align		4
.L_705:
        /*0fe4*/ 	.byte	0x04, 0x11
        /*0fe6*/ 	.short	(.L_707 - .L_706)
	.align		4
.L_706:
        /*0fe8*/ 	.word	index@(_ZN2at6native40_GLOBAL__N__2351210d_8_Shape_cu_49f7391c19CatArrayBatchedCopyINS1_10OpaqueTypeILj8EEEjLi2ELi64ELi64EEEvPT_NS1_25CatArrInputTensorMetadataIS5_T0_XT2_EXT3_EEENS1_16TensorSizeStrideIS8_Lj4EEEiS8_)
        /*0fec*/ 	.word	0x00000000


	//----- nvinfo : EIATTR_REGCOUNT
	.align		4
.L_707:
        /*0ff0*/ 	.byte	0x04, 0x2f
        /*0ff2*/ 	.short	(.L_709 - .L_708)
	.align		4
.L_708:
        /*0ff4*/ 	.word	index@(_ZN2at6native40_GLOBAL__N__2351210d_8_Shape_cu_49f7391c30CatArrayBatchedCopy_vectorizedINS1_10OpaqueTypeILj8EEEjLi3ELi64ELi64ELi16ELi2EEEvPcNS1_25CatArrInputTensorMetadataIT_T0_XT2_EXT3_EEENS1_16TensorSizeStrideIS8_Lj4EEEiS8_)
        /*0ff8*/ 	.word	0x00000018


	//----- nvinfo : EIATTR_FRAME_SIZE
	.align		4
.L_709:
        /*0ffc*/ 	.byte	0x04, 0x11
        /*0ffe*/ 	.short	(.L_711 - .L_710)
	.align		4
.L_710:
        /*1000*/ 	.word	index@(_ZN2at6native40_GLOBAL__N__2351210d_8_Shape_cu_49f7391c30CatArrayBatchedCopy_vectorizedINS1_10OpaqueTypeILj8EEEjLi3ELi64ELi64ELi16ELi2EEEvPcNS1_25CatArrInputTensorMetadataIT_T0_XT2_EXT3_EEENS1_16TensorSizeStrideIS8_Lj4EEEiS8_)
        /*1004*/ 	.word	0x00000000


	//----- nvinfo : EIATTR_REGCOUNT
	.align		4
.L_711:
        /*1008*/ 	.byte	0x04, 0x2f
        /*100a*/ 	.short	(.L_713 - .L_712)
	.align		4
.L_712:
        /*100c*/ 	.word	index@(_ZN2at6native40_GLOBAL__N__2351210d_8_Shape_cu_49f7391c35CatArrayBatchedCopy_alignedK_contigINS1_10OpaqueTypeILj8EEEjLi3ELi64ELi64ELi16EEEvPT_NS1_25CatArrInputTensorMetadataIS5_T0_XT2_EXT3_EEENS1_16TensorSizeStrideIS8_Lj4EEEiS8_)
        /*1010*/ 	.word	0x0000001f


	//----- nvinfo : EIATTR_FRAME_SIZE
	.align		4
.L_713:
        /*1014*/ 	.byte	0x04, 0x11
        /*1016*/ 	.short	(.L_715 - .L_714)
	.align		4
.L_714:
        /*1018*/ 	.word	index@(_ZN2at6native40_GLOBAL__N__2351210d_8_Shape_cu_49f7391c35CatArrayBatchedCopy_alignedK_contigINS1_10OpaqueTypeILj8EEEjLi3ELi64ELi64ELi16EEEvPT_NS1_25CatArrInputTensorMetadataIS5_T0_XT2_EXT3_EEENS1_16TensorSizeStrideIS8_Lj4EEEiS8_)
        /*101c*/ 	.word	0x00000000


	//----- nvinfo : EIATTR_REGCOUNT
	.align		4
.L_715:
        /*1020*/ 	.byte	0x04, 0x2f
        /*1022*/ 	.short	(.L_717 - .L_716)
	.align		4
.L_716:
        /*1024*/ 	.word	index@(_ZN2at6native40_GLOBAL__N__2351210d_8_Shape_cu_49f7391c35CatArrayBatchedCopy_alignedK_contigINS1_10OpaqueTypeILj8EEEjLi3ELi64ELi64ELi8EEEvPT_NS1_25CatArrInputTensorMetadataIS5_T0_XT2_EXT3_EEENS1_16TensorSizeStrideIS8_Lj4EEEiS8_)
        /*1028*/ 	.word	0x0000001c


	//----- nvinfo : EIATTR_FRAME_SIZE
	.align		4
.L_717:
        /*102c*/ 	.byte	0x04, 0x11
        /*102e*/ 	.short	(.L_719 - .L_718)
	.align		4
.L_718:
        /*1030*/ 	.word	index@(_ZN2at6native40_GLOBAL__N__2351210d_8_Shape_cu_49f7391c35CatArrayBatchedCopy_alignedK_contigINS1_10OpaqueTypeILj8EEEjLi3ELi64ELi64ELi8EEEvPT_NS1_25CatArrInputTensorMetadataIS5_T0_XT2_EXT3_EEENS1_16TensorSizeStrideIS8_Lj4EEEiS8_)
        /*1034*/ 	.word	0x00000000


	//----- nvinfo : EIATTR_REGCOUNT
	.align		4
.L_719:
        /*1038*/ 	.byte	0x04, 0x2f
        /*103a*/ 	.short	(.L_721 - .L_720)
	.align		4
.L_720:
        /*103c*/ 	.word	index@(_ZN2at6native40_GLOBAL__N__2351210d_8_Shape_cu_49f7391c26CatArrayBatchedCopy_contigINS1_10OpaqueTypeILj8EEEjLi3ELi64ELi64EEEvPT_NS1_25CatArrInputTensorMetadataIS5_T0_XT2_EXT3_EEENS1_16TensorSizeStrideIS8_Lj4EEEiS8_)
        /*1040*/ 	.word	0x00000017


	//----- nvinfo : EIATTR_FRAME_SIZE
	.align		4
.L_721:
        /*1044*/ 	.byte	0x04, 0x11
        /*1046*/ 	.short	(.L_723 - .L_722)
	.align		4
.L_722:
        /*1048*/ 	.word	index@(_ZN2at6native40_GLOBAL__N__2351210d_8_Shape_cu_49f7391c26CatArrayBatchedCopy_contigINS1_10OpaqueTypeILj8EEEjLi3ELi64ELi64EEEvPT_NS1_25CatArrInputTensorMetadataIS5_T0_XT2_EXT3_EEENS1_16TensorSizeStrideIS8_Lj4EEEiS8_)
        /*104c*/ 	.word	0x00000000


	//----- nvinfo : EIATTR_REGCOUNT
	.align		4
.L_723:
        /*1050*/ 	.byte	0x04, 0x2f
        /*1052*/ 	.short	(.L_725 - .L_724)
	.align		4
.L_724:
        /*1054*/ 	.word	index@(_ZN2at6native40_GLOBAL__N__2351210d_8_Shape_cu_49f7391c19CatArrayBatchedCopyINS1_10OpaqueTypeILj8EEEjLi3ELi64ELi64EEEvPT_NS1_25CatArrInputTensorMetadataIS5_T0_XT2_EXT3_EEENS1_16TensorSizeStrideIS8_Lj4EEEiS8_)
        /*1058*/ 	.word	0x0000001d


	//----- nvinfo : EIATTR_FRAME_SIZE
	.align		4
.L_725:
        /*105c*/ 	.byte	0x04, 0x11
        /*105e*/ 	.short	(.L_727 - .L_726)
	.align		4
.L_726:
        /*1060*/ 	.word	index@(_ZN2at6native40_GLOBAL__N__2351210d_8_Shape_cu_49f7391c19CatArrayBatchedCopyINS1_10OpaqueTypeILj8EEEjLi3ELi64ELi64EEEvPT_NS1_25CatArrInputTensorMetadataIS5_T0_XT2_EXT3_EEENS1_16TensorSizeStrideIS8_Lj4EEEiS8_)
        /*1064*/ 	.word	0x00000000


	//----- nvinfo : EIATTR_REGCOUNT
	.align		4
.L_727:
        /*1068*/ 	.byte	0x04, 0x2f
        /*106a*/ 	.short	(.L_729 - .L_728)
	.align		4
.L_728:
        /*106c*/ 	.word	index@(_ZN2at6native40_GLOBAL__N__2351210d_8_Shape_cu_49f7391c30CatArrayBatchedCopy_vectorizedINS1_10OpaqueTypeILj8EEEjLi4ELi64ELi64ELi16ELi2EEEvPcNS1_25CatArrInputTensorMetadataIT_T0_XT2_EXT3_EEENS1_16TensorSizeStrideIS8_Lj4EEEiS8_)
        /*1070*/ 	.word	0x0000001c


	//----- nvinfo : EIATTR_FRAME_SIZE
	.align		4
.L_729:
        /*1074*/ 	.byte	0x04, 0x11
        /*1076*/ 	.short	(.L_731 - .L_730)
	.align		4
.L_730:
        /*1078*/ 	.word	index@(_ZN2at6native40_GLOBAL__N__2351210d_8_Shape_cu_49f7391c30CatArrayBatchedCopy_vectorizedINS1_10OpaqueTypeILj8EEEjLi4ELi64ELi64ELi16ELi2EEEvPcNS1_25CatArrInputTensorMetadataIT_T0_XT2_EXT3_EEENS1_16TensorSizeStrideIS8_Lj4EEEiS8_)
        /*107c*/ 	.word	0x00000000


	//----- nvinfo : EIATTR_REGCOUNT
	.align		4
.L_731:
        /*1080*/ 	.byte	0x04, 0x2f
        /*1082*/ 	.short	(.L_733 - .L_732)
	.align		4
.L_732:
        /*1084*/ 	.word	index@(_ZN2at6native40_GLOBAL__N__2351210d_8_Shape_cu_49f7391c35CatArrayBatchedCopy_alignedK_contigINS1_10OpaqueTypeILj8EEEjLi4ELi64ELi64ELi16EEEvPT_NS1_25CatArrInputTensorMetadataIS5_T0_XT2_EXT3_EEENS1_16TensorSizeStrideIS8_Lj4EEEiS8_)
        /*1088*/ 	.word	0x00000020


	//----- nvinfo : EIATTR_FRAME_SIZE
	.align		4
.L_733:
        /*108c*/ 	.byte	0x04, 0x11
        /*108e*/ 	.short	(.L_735 - .L_734)
	.align		4
.L_734:
        /*1090*/ 	.word	index@(_ZN2at6native40_GLOBAL__N__2351210d_8_Shape_cu_49f7391c35CatArrayBatchedCopy_alignedK_contigINS1_10OpaqueTypeILj8EEEjLi4ELi64ELi64ELi16EEEvPT_NS1_25CatArrInputTensorMetadataIS5_T0_XT2_EXT3_EEENS1_16TensorSizeStrideIS8_Lj4EEEiS8_)
        /*1094*/ 	.word	0x00000000


	//----- nvinfo : EIATTR_REGCOUNT
	.align		4
.L_735:
        /*1098*/ 	.byte	0x04, 0x2f
        /*109a*/ 	.short	(.L_737 - .L_736)
	.align		4
.L_736:
        /*109c*/ 	.word	index@(_ZN2at6native40_GLOBAL__N__2351210d_8_Shape_cu_49f7391c35CatArrayBatchedCopy_alignedK_contigINS1_10OpaqueTypeILj8EEEjLi4ELi64ELi64ELi8EEEvPT_NS1_25CatArrInputTensorMetadataIS5_T0_XT2_EXT3_EEENS1_16TensorSizeStrideIS8_Lj4EEEiS8_)
        /*10a0*/ 	.word	0x0000001c


	//----- nvinfo : EIATTR_FRAME_SIZE
	.align		4
.L_737:
        /*10a4*/ 	.byte	0x04, 0x11
        /*10a6*/ 	.short	(.L_739 - .L_738)
	.align		4
.L_738:
        /*10a8*/ 	.word	index@(_ZN2at6native40_GLOBAL__N__2351210d_8_Shape_cu_49f7391c35CatArrayBatchedCopy_alignedK_contigINS1_10OpaqueTypeILj8EEEjLi4ELi64ELi64ELi8EEEvPT_NS1_25CatArrInputTensorMetadataIS5_T0_XT2_EXT3_EEENS1_16TensorSizeStrideIS8_Lj4EEEiS8_)
        /*10ac*/ 	.word	0x00000000


	//----- nvinfo : EIATTR_REGCOUNT
	.align		4
.L_739:
        /*10b0*/ 	.byte	0x04, 0x2f
        /*10b2*/ 	.short	(.L_741 - .L_740)
	.align		4
.L_740:
        /*10b4*/ 	.word	index@(_ZN2at6native40_GLOBAL__N__2351210d_8_Shape_cu_49f7391c26CatArrayBatchedCopy_contigINS1_10OpaqueTypeILj8EEEjLi4ELi64ELi64EEEvPT_NS1_25CatArrInputTensorMetadataIS5_T0_XT2_EXT3_EEENS1_16TensorSizeStrideIS8_Lj4EEEiS8_)
        /*10b8*/ 	.word	0x0000001e


	//----- nvinfo : EIATTR_FRAME_SIZE
	.align		4
.L_741:
        /*10bc*/ 	.byte	0x04, 0x11
        /*10be*/ 	.short	(.L_743 - .L_742)
	.align		4
.L_742:
        /*10c0*/ 	.word	index@(_ZN2at6native40_GLOBAL__N__2351210d_8_Shape_cu_49f7391c26CatArrayBatchedCopy_contigINS1_10OpaqueTypeILj8EEEjLi4ELi64ELi64EEEvPT_NS1_25CatArrInputTensorMetadataIS5_T0_XT2_EXT3_EEENS1_16TensorSizeStrideIS8_Lj4EEEiS8_)
        /*10c4*/ 	.word	0x00000000


	//----- nvinfo : EIATTR_REGCOUNT
	.align		4
.L_743:
        /*10c8*/ 	.byte	0x04, 0x2f
        /*10ca*/ 	.short	(.L_745 - .L_744)
	.align		4
.L_744:
        /*10cc*/ 	.word	index@(_ZN2at6native40_GLOBAL__N__2351210d_8_Shape_cu_49f7391c19CatArrayBatchedCopyINS1_10OpaqueTypeILj8EEEjLi4ELi64ELi64EEEvPT_NS1_25CatArrInputTensorMetadataIS5_T0_XT2_EXT3_EEENS1_16TensorSizeStrideIS8_Lj4EEEiS8_)
        /*10d0*/ 	.word	0x00000019


	//----- nvinfo : EIATTR_FRAME_SIZE
	.align		4
.L_745:
        /*10d4*/ 	.byte	0x04, 0x11
        /*10d6*/ 	.short	(.L_747 - .L_746)
	.align		4
.L_746:
        /*10d8*/ 	.word	index@(_ZN2at6native40_GLOBAL__N__2351210d_8_Shape_cu_49f7391c19CatArrayBatchedCopyINS1_10OpaqueTypeILj8EEEjLi4ELi64ELi64EEEvPT_NS1_25CatArrInputTensorMetadataIS5_T0_XT2_EXT3_EEENS1_16TensorSizeStrideIS8_Lj4EEEiS8_)
        /*10dc*/ 	.word	0x00000000


	//----- nvinfo : EIATTR_REGCOUNT
	.align		4
.L_747:
        /*10e0*/ 	.byte	0x04, 0x2f
        /*10e2*/ 	.short	(.L_749 - .L_748)
	.align		4
.L_748:
        /*10e4*/ 	.word	index@(_ZN2at6native40_GLOBAL__N__2351210d_8_Shape_cu_49f7391c30CatArrayBatchedCopy_vectorizedINS1_10OpaqueTypeILj16EEEjLi1ELi64ELi64ELi16ELi1EEEvPcNS1_25CatArrInputTensorMetadataIT_T0_XT2_EXT3_EEENS1_16TensorSizeStrideIS8_Lj4EEEiS8_)
        /*10e8*/ 	.word	0x00000012


	//----- nvinfo : EIATTR_FRAME_SIZE
	.align		4
.L_749:
        /*10ec*/ 	.byte	0x04, 0x11
        /*10ee*/ 	.short	(.L_751 - .L_750)
	.align		4
.L_750:
        /*10f0*/ 	.word	index@(_ZN2at6native40_GLOBAL__N__2351210d_8_Shape_cu_49f7391c30CatArrayBatchedCopy_vectorizedINS1_10OpaqueTypeILj16EEEjLi1ELi64ELi64ELi16ELi1EEEvPcNS1_25CatArrInputTensorMetadataIT_T0_XT2_EXT3_EEENS1_16TensorSizeStrideIS8_Lj4EEEiS8_)
        /*10f4*/ 	.word	0x00000000


	//----- nvinfo : EIATTR_REGCOUNT
	.align		4
.L_751:
        /*10f8*/ 	.byte	0x04, 0x2f
        /*10fa*/ 	.short	(.L_753 - .L_752)
	.align		4
.L_752:
        /*10fc*/ 	.word	index@(_ZN2at6native40_GLOBAL__N__2351210d_8_Shape_cu_49f7391c35CatArrayBatchedCopy_alignedK_contigINS1_10OpaqueTypeILj16EEEjLi1ELi64ELi64ELi16EEEvPT_NS1_25CatArrInputTensorMetadataIS5_T0_XT2_EXT3_EEENS1_16TensorSizeStrideIS8_Lj4EEEiS8_)
        /*1100*/ 	.word	0x00000020


	//----- nvinfo : EIATTR_FRAME_SIZE
	.align		4
.L_753:
        /*1104*/ 	.byte	0x04, 0x11
        /*1106*/ 	.short	(.L_755 - .L_754)
	.align		4
.L_754:
        /*1108*/ 	.word	index@(_ZN2at6native40_GLOBAL__N__2351210d_8_Shape_cu_49f7391c35CatArrayBatchedCopy_alignedK_contigINS1_10OpaqueTypeILj16EEEjLi1ELi64ELi64ELi16EEEvPT_NS1_25CatArrInputTensorMetadataIS5_T0_XT2_EXT3_EEENS1_16TensorSizeStrideIS8_Lj4EEEiS8_)
        /*110c*/ 	.word	0x00000000


	//----- nvinfo : EIATTR_REGCOUNT
	.align		4
.L_755:
        /*1110*/ 	.byte	0x04, 0x2f
        /*1112*/ 	.short	(.L_757 - .L_756)
	.align		4
.L_756:
        /*1114*/ 	.word	index@(_ZN2at6native40_GLOBAL__N__2351210d_8_Shape_cu_49f7391c35CatArrayBatchedCopy_alignedK_contigINS1_10OpaqueTypeILj16EEEjLi1ELi64ELi64ELi8EEEvPT_NS1_25CatArrInputTensorMetadataIS5_T0_XT2_EXT3_EEENS1_16TensorSizeStrideIS8_Lj4EEEiS8_)
        /*1118*/ 	.word	0x00000020


	//----- nvinfo : EIATTR_FRAME_SIZE
	.align		4
.L_757:
        /*111c*/ 	.byte	0x04, 0x11
        /*111e*/ 	.short	(.L_759 - .L_758)
	.align		4
.L_758:
        /*1120*/ 	.word	index@(_ZN2at6native40_GLOBAL__N__2351210d_8_Shape_cu_49f7391c35CatArrayBatchedCopy_alignedK_contigINS1_10OpaqueTypeILj16EEEjLi1ELi64ELi64ELi8EEEvPT_NS1_25CatArrInputTensorMetadataIS5_T0_XT2_EXT3_EEENS1_16TensorSizeStrideIS8_Lj4EEEiS8_)
        /*1124*/ 	.word	0x00000000


	//----- nvinfo : EIATTR_REGCOUNT
	.align		4
.L_759:
        /*1128*/ 	.byte	0x04, 0x2f
        /*112a*/ 	.short	(.L_761 - .L_760)
	.align		4
.L_760:
        /*112c*/ 	.word	index@(_ZN2at6native40_GLOBAL__N__2351210d_8_Shape_cu_49f7391c26CatArrayBatchedCopy_contigINS1_10OpaqueTypeILj16EEEjLi1ELi64ELi64EEEvPT_NS1_25CatArrInputTensorMetadataIS5_T0_XT2_EXT3_EEENS1_16TensorSizeStrideIS8_Lj4EEEiS8_)
        /*1130*/ 	.word	0x00000014


	//----- nvinfo : EIATTR_FRAME_SIZE
	.align		4
.L_761:
        /*1134*/ 	.byte	0x04, 0x11
        /*1136*/ 	.short	(.L_763 - .L_762)
	.align		4
.L_762:
        /*1138*/ 	.word	index@(_ZN2at6native40_GLOBAL__N__2351210d_8_Shape_cu_49f7391c26CatArrayBatchedCopy_contigINS1_10OpaqueTypeILj16EEEjLi1ELi64ELi64EEEvPT_NS1_25CatArrInputTensorMetadataIS5_T0_XT2_EXT3_EEENS1_16TensorSizeStrideIS8_Lj4EEEiS8_)
        /*113c*/ 	.word	0x00000000


	//----- nvinfo : EIATTR_REGCOUNT
	.align		4
.L_763:
        /*1140*/ 	.byte	0x04, 0x2f
        /*1142*/ 	.short	(.L_765 - .L_764)
	.align		4
.L_764:
        /*1144*/ 	.word	index@(_ZN2at6native40_GLOBAL__N__2351210d_8_Shape_cu_49f7391c19CatArrayBatchedCopyINS1_10OpaqueTypeILj16EEEjLi1ELi64ELi64EEEvPT_NS1_25CatArrInputTensorMetadataIS5_T0_XT2_EXT3_EEENS1_16TensorSizeStrideIS8_Lj4EEEiS8_)
        /*1148*/ 	.word	0x00000017


	//----- nvinfo : EIATTR_FRAME_SIZE
	.align		4
.L_765:
        /*114c*/ 	.byte	0x04, 0x11
        /*114e*/ 	.short	(.L_767 - .L_766)
	.align		4
.L_766:
        /*1150*/ 	.word	index@(_ZN2at6native40_GLOBAL__N__2351210d_8_Shape_cu_49f7391c19CatArrayBatchedCopyINS1_10OpaqueTypeILj16EEEjLi1ELi64ELi64EEEvPT_NS1_25CatArrInputTensorMetadataIS5_T0_XT2_EXT3_EEENS1_16TensorSizeStrideIS8_Lj4EEEiS8_)
        /*1154*/ 	.word	0x00000000


	//----- nvinfo : EIATTR_REGCOUNT
	.align		4
.L_767:
        /*1158*/ 	.byte	0x04, 0x2f
        /*115a*/ 	.short	(.L_769 - .L_768)
	.align		4
.L_768:
        /*115c*/ 	.word	index@(_ZN2at6native40_GLOBAL__N__2351210d_8_Shape_cu_49f7391c30CatArrayBatchedCopy_vectorizedINS1_10OpaqueTypeILj16EEEjLi2ELi64ELi64ELi16ELi1EEEvPcNS1_25CatArrInputTensorMetadataIT_T0_XT2_EXT3_EEENS1_16TensorSizeStrideIS8_Lj4EEEiS8_)
        /*1160*/ 	.word	0x00000013


	//----- nvinfo : EIATTR_FRAME_SIZE
	.align		4
.L_769:
        /*1164*/ 	.byte	0x04, 0x11
        /*1166*/ 	.short	(.L_771 - .L_770)
	.align		4
.L_770:
        /*1168*/ 	.word	index@(_ZN2at6native40_GLOBAL__N__2351210d_8_Shape_cu_49f7391c30CatArrayBatchedCopy_vectorizedINS1_10OpaqueTypeILj16EEEjLi2ELi64ELi64ELi16ELi1EEEvPcNS1_25CatArrInputTensorMetadataIT_T0_XT2_EXT3_EEENS1_16TensorSizeStrideIS8_Lj4EEEiS8_)
        /*116c*/ 	.word	0x00000000


	//----- nvinfo : EIATTR_REGCOUNT
	.align		4
.L_771:
        /*1170*/ 	.byte	0x04, 0x2f
        /*1172*/ 	.short	(.L_773 - .L_772)
	.align		4
.L_772:
        /*1174*/ 	.word	index@(_ZN2at6native40_GLOBAL__N__2351210d_8_Shape_cu_49f7391c35CatArrayBatchedCopy_alignedK_contigINS1_10OpaqueTypeILj16EEEjLi2ELi64ELi64ELi16EEEvPT_NS1_25CatArrInputTensorMetadataIS5_T0_XT2_EXT3_EEENS1_16TensorSizeStrideIS8_Lj4EEEiS8_)
        /*1178*/ 	.word	0x00000020


	//----- nvinfo : EIATTR_FRAME_SIZE
	.align		4
.L_773:
        /*117c*/ 	.byte	0x04, 0x11
        /*117e*/ 	.short	(.L_775 - .L_774)
	.align		4
.L_774:
        /*1180*/ 	.word	index@(_ZN2at6native40_GLOBAL__N__2351210d_8_Shape_cu_49f7391c35CatArrayBatchedCopy_alignedK_contigINS1_10OpaqueTypeILj16EEEjLi2ELi64ELi64ELi16EEEvPT_NS1_25CatArrInputTensorMetadataIS5_T0_XT2_EXT3_EEENS1_16TensorSizeStrideIS8_Lj4EEEiS8_)
        /*1184*/ 	.word	0x00000000


	//----- nvinfo : EIATTR_REGCOUNT
	.align		4
.L_775:
        /*1188*/ 	.byte	0x04, 0x2f
        /*118a*/ 	.short	(.L_777 - .L_776)
	.align		4
.L_776:
        /*118c*/ 	.word	index@(_ZN2at6native40_GLOBAL__N__2351210d_8_Shape_cu_49f7391c35CatArrayBatchedCopy_alignedK_contigINS1_10OpaqueTypeILj16EEEjLi2ELi64ELi64ELi8EEEvPT_NS1_25CatArrInputTensorMetadataIS5_T0_XT2_EXT3_EEENS1_16TensorSizeStrideIS8_Lj4EEEiS8_)
        /*1190*/ 	.word	0x00000020


	//----- nvinfo : EIATTR_FRAME_SIZE
	.align		4
.L_777:
        /*1194*/ 	.byte	0x04, 0x11
        /*1196*/ 	.short	(.L_779 - .L_778)
	.align		4
.L_778:
        /*1198*/ 	.word	index@(_ZN2at6native40_GLOBAL__N__2351210d_8_Shape_cu_49f7391c35CatArrayBatchedCopy_alignedK_contigINS1_10OpaqueTypeILj16EEEjLi2ELi64ELi64ELi8EEEvPT_NS1_25CatArrInputTensorMetadataIS5_T0_XT2_EXT3_EEENS1_16TensorSizeStrideIS8_Lj4EEEiS8_)
        /*119c*/ 	.word	0x00000000


	//----- nvinfo : EIATTR_REGCOUNT
	.align		4
.L_779:
        /*11a0*/ 	.byte	0x04, 0x2f
        /*11a2*/ 	.short	(.L_781 - .L_780)
	.align		4
.L_780:
        /*11a4*/ 	.word	index@(_ZN2at6native40_GLOBAL__N__2351210d_8_Shape_cu_49f7391c26CatArrayBatchedCopy_contigINS1_10OpaqueTypeILj16EEEjLi2ELi64ELi64EEEvPT_NS1_25CatArrInputTensorMetadataIS5_T0_XT2_EXT3_EEENS1_16TensorSizeStrideIS8_Lj4EEEiS8_)
        /*11a8*/ 	.word	0x00000015


	//----- nvinfo : EIATTR_FRAME_SIZE
	.align		4
.L_781:
        /*11ac*/ 	.byte	0x04, 0x11
        /*11ae*/ 	.short	(.L_783 - .L_782)
	.align		4
.L_782:
        /*11b0*/ 	.word	index@(_ZN2at6native40_GLOBAL__N__2351210d_8_Shape_cu_49f7391c26CatArrayBatchedCopy_contigINS1_10OpaqueTypeILj16EEEjLi2ELi64ELi64EEEvPT_NS1_25CatArrInputTensorMetadataIS5_T0_XT2_EXT3_EEENS1_16TensorSizeStrideIS8_Lj4EEEiS8_)
        /*11b4*/ 	.word	0x00000000


	//----- nvinfo : EIATTR_REGCOUNT
	.align		4
.L_783:
        /*11b8*/ 	.byte	0x04, 0x2f
        /*11ba*/ 	.short	(.L_785 - .L_784)
	.align		4
.L_784:
        /*11bc*/ 	.word	index@(_ZN2at6native40_GLOBAL__N__2351210d_8_Shape_cu_49f7391c19CatArrayBatchedCopyINS1_10OpaqueTypeILj16EEEjLi2ELi64ELi64EEEvPT_NS1_25CatArrInputTensorMetadataIS5_T0_XT2_EXT3_EEENS1_16TensorSizeStrideIS8_Lj4EEEiS8_)
        /*11c0*/ 	.word	0x0000001b


	//----- nvinfo : EIATTR_FRAME_SIZE
	.align		4
.L_785:
        /*11c4*/ 	.byte	0x04, 0x11
        /*11c6*/ 	.short	(.L_787 - .L_786)
	.align		4
.L_786:
        /*11c8*/ 	.word	index@(_ZN2at6native40_GLOBAL__N__2351210d_8_Shape_cu_49f7391c19CatArrayBatchedCopyINS1_10OpaqueTypeILj16EEEjLi2ELi64ELi64EEEvPT_NS1_25CatArrInputTensorMetadataIS5_T0_XT2_EXT3_EEENS1_16TensorSizeStrideIS8_Lj4EEEiS8_)
        /*11cc*/ 	.word	0x00000000


	//----- nvinfo : EIATTR_REGCOUNT
	.align		4
.L_787:
        /*11d0*/ 	.byte	0x04, 0x2f
        /*11d2*/ 	.short	(.L_789 - .L_788)
	.align		4
.L_788:
        /*11d4*/ 	.word	index@(_ZN2at6native40_GLOBAL__N__2351210d_8_Shape_cu_49f7391c30CatArrayBatchedCopy_vectorizedINS1_10OpaqueTypeILj16EEEjLi3ELi64ELi64ELi16ELi1EEEvPcNS1_25CatArrInputTensorMetadataIT_T0_XT2_EXT3_EEENS1_16TensorSizeStrideIS8_Lj4EEEiS8_)
        /*11d8*/ 	.word	0x00000018


	//----- nvinfo : EIATTR_FRAME_SIZE
	.align		4
.L_789:
        /*11dc*/ 	.byte	0x04, 0x11
        /*11de*/ 	.short	(.L_791 - .L_790)
	.align		4
.L_790:
        /*11e0*/ 	.word	index@(_ZN2at6native40_GLOBAL__N__2351210d_8_Shape_cu_49f7391c30CatArrayBatchedCopy_vectorizedINS1_10OpaqueTypeILj16EEEjLi3ELi64ELi64ELi16ELi1EEEvPcNS1_25CatArrInputTensorMetadataIT_T0_XT2_EXT3_EEENS1_16TensorSizeStrideIS8_Lj4EEEiS8_)
        /*11e4*/ 	.word	0x00000000


	//----- nvinfo : EIATTR_REGCOUNT
	.align		4
.L_791:
        /*11e8*/ 	.byte	0x04, 0x2f
        /*11ea*/ 	.short	(.L_793 - .L_792)
	.align		4
.L_792:
        /*11ec*/ 	.word	index@(_ZN2at6native40_GLOBAL__N__2351210d_8_Shape_cu_49f7391c35CatArrayBatchedCopy_alignedK_contigINS1_10OpaqueTypeILj16EEEjLi3ELi64ELi64ELi16EEEvPT_NS1_25CatArrInputTensorMetadataIS5_T0_XT2_EXT3_EEENS1_16TensorSizeStrideIS8_Lj4EEEiS8_)
        /*11f0*/ 	.word	0x00000020


	//----- nvinfo : EIATTR_FRAME_SIZE
	.align		4
.L_793:
        /*11f4*/ 	.byte	0x04, 0x11
        /*11f6*/ 	.short	(.L_795 - .L_794)
	.align		4
.L_794:
        /*11f8*/ 	.word	index@(_ZN2at6native40_GLOBAL__N__2351210d_8_Shape_cu_49f7391c35CatArrayBatchedCopy_alignedK_contigINS1_10OpaqueTypeILj16EEEjLi3ELi64ELi64ELi16EEEvPT_NS1_25CatArrInputTensorMetadataIS5_T0_XT2_EXT3_EEENS1_16TensorSizeStrideIS8_Lj4EEEiS8_)
        /*11fc*/ 	.word	0x00000000


	//----- nvinfo : EIATTR_REGCOUNT
	.align		4
.L_795:
        /*1200*/ 	.byte	0x04, 0x2f
        /*1202*/ 	.short	(.L_797 - .L_796)
	.align		4
.L_796:
        /*1204*/ 	.word	index@(_ZN2at6native40_GLOBAL__N__2351210d_8_Shape_cu_49f7391c35CatArrayBatchedCopy_alignedK_contigINS1_10OpaqueTypeILj16EEEjLi3ELi64ELi64ELi8EEEvPT_NS1_25CatArrInputTensorMetadataIS5_T0_XT2_EXT3_EEENS1_16TensorSizeStrideIS8_Lj4EEEiS8_)
        /*1208*/ 	.word	0x00000020


	//----- nvinfo : EIATTR_FRAME_SIZE
	.align		4
.L_797:
        /*120c*/ 	.byte	0x04, 0x11
        /*120e*/ 	.short	(.L_799 - .L_798)
	.align		4
.L_798:
        /*1210*/ 	.word	index@(_ZN2at6native40_GLOBAL__N__2351210d_8_Shape_cu_49f7391c35CatArrayBatchedCopy_alignedK_contigINS1_10OpaqueTypeILj16EEEjLi3ELi64ELi64ELi8EEEvPT_NS1_25CatArrInputTensorMetadataIS5_T0_XT2_EXT3_EEENS1_16TensorSizeStrideIS8_Lj4EEEiS8_)
        /*1214*/ 	.word	0x00000000


	//----- nvinfo : EIATTR_REGCOUNT
	.align		4
.L_799:
        /*1218*/ 	.byte	0x04, 0x2f
        /*121a*/ 	.short	(.L_801 - .L_800)
	.align		4
.L_800:
        /*121c*/ 	.word	index@(_ZN2at6native40_GLOBAL__N__2351210d_8_Shape_cu_49f7391c26CatArrayBatchedCopy_contigINS1_10OpaqueTypeILj16EEEjLi3ELi64ELi64EEEvPT_NS1_25CatArrInputTensorMetadataIS5_T0_XT2_EXT3_EEENS1_16TensorSizeStrideIS8_Lj4EEEiS8_)
        /*1220*/ 	.word	0x00000019


	//----- nvinfo : EIATTR_FRAME_SIZE
	.align		4
.L_801:
        /*1224*/ 	.byte	0x04, 0x11
        /*1226*/ 	.short	(.L_803 - .L_802)
	.align		4
.L_802:
        /*1228*/ 	.word	index@(_ZN2at6native40_GLOBAL__N__2351210d_8_Shape_cu_49f7391c26CatArrayBatchedCopy_contigINS1_10OpaqueTypeILj16EEEjLi3ELi64ELi64EEEvPT_NS1_25CatArrInputTensorMetadataIS5_T0_XT2_EXT3_EEENS1_16TensorSizeStrideIS8_Lj4EEEiS8_)
        /*122c*/ 	.word	0x00000000


	//----- nvinfo : EIATTR_REGCOUNT
	.align		4
.L_803:
        /*1230*/ 	.byte	0x04, 0x2f
        /*1232*/ 	.short	(.L_805 - .L_804)
	.align		4
.L_804:
        /*1234*/ 	.word	index@(_ZN2at6native40_GLOBAL__N__2351210d_8_Shape_cu_49f7391c19CatArrayBatchedCopyINS1_10OpaqueTypeILj16EEEjLi3ELi64ELi64EEEvPT_NS1_25CatArrInputTensorMetadataIS5_T0_XT2_EXT3_EEENS1_16TensorSizeStrideIS8_Lj4EEEiS8_)
        /*1238*/ 	.word	0x0000001d


	//----- nvinfo : EIATTR_FRAME_SIZE
	.align		4
.L_805:
        /*123c*/ 	.byte	0x04, 0x11
        /*123e*/ 	.short	(.L_807 - .L_806)
	.align		4
.L_806:
        /*1240*/ 	.word	index@(_ZN2at6native40_GLOBAL__N__2351210d_8_Shape_cu_49f7391c19CatArrayBatchedCopyINS1_10OpaqueTypeILj16EEEjLi3ELi64ELi64EEEvPT_NS1_25CatArrInputTensorMetadataIS5_T0_XT2_EXT3_EEENS1_16TensorSizeStrideIS8_Lj4EEEiS8_)
        /*1244*/ 	.word	0x00000000


	//----- nvinfo : EIATTR_REGCOUNT
	.align		4
.L_807:
        /*1248*/ 	.byte	0x04, 0x2f
        /*124a*/ 	.short	(.L_809 - .L_808)
	.align		4
.L_808:
        /*124c*/ 	.word	index@(_ZN2at6native40_GLOBAL__N__2351210d_8_Shape_cu_49f7391c30CatArrayBatchedCopy_vectorizedINS1_10OpaqueTypeILj16EEEjLi4ELi64ELi64ELi16ELi1EEEvPcNS1_25CatArrInputTensorMetadataIT_T0_XT2_EXT3_EEENS1_16TensorSizeStrideIS8_Lj4EEEiS8_)
        /*1250*/ 	.word	0x0000001e


	//----- nvinfo : EIATTR_FRAME_SIZE
	.align		4
.L_809:
        /*1254*/ 	.byte	0x04, 0x11
        /*1256*/ 	.short	(.L_811 - .L_810)
	.align		4
.L_810:
        /*1258*/ 	.word	index@(_ZN2at6native40_GLOBAL__N__2351210d_8_Shape_cu_49f7391c30CatArrayBatchedCopy_vectorizedINS1_10OpaqueTypeILj16EEEjLi4ELi64ELi64ELi16ELi1EEEvPcNS1_25CatArrInputTensorMetadataIT_T0_XT2_EXT3_EEENS1_16TensorSizeStrideIS8_Lj4EEEiS8_)
        /*125c*/ 	.word	0x00000000


	//----- nvinfo : EIATTR_REGCOUNT
	.align		4
.L_811:
        /*1260*/ 	.byte	0x04, 0x2f
        /*1262*/ 	.short	(.L_813 - .L_812)
	.align		4
.L_812:
        /*1264*/ 	.word	index@(_ZN2at6native40_GLOBAL__N__2351210d_8_Shape_cu_49f7391c35CatArrayBatchedCopy_alignedK_contigINS1_10OpaqueTypeILj16EEEjLi4ELi64ELi64ELi16EEEvPT_NS1_25CatArrInputTensorMetadataIS5_T0_XT2_EXT3_EEENS1_16TensorSizeStrideIS8_Lj4EEEiS8_)
        /*1268*/ 	.word	0x00000020


	//----- nvinfo : EIATTR_FRAME_SIZE
	.align		4
.L_813:
        /*126c*/ 	.byte	0x04, 0x11
        /*126e*/ 	.short	(.L_815 - .L_814)
	.align		4
.L_814:
        /*1270*/ 	.word	index@(_ZN2at6native40_GLOBAL__N__2351210d_8_Shape_cu_49f7391c35CatArrayBatchedCopy_alignedK_contigINS1_10OpaqueTypeILj16EEEjLi4ELi64ELi64ELi16EEEvPT_NS1_25CatArrInputTensorMetadataIS5_T0_XT2_EXT3_EEENS1_16TensorSizeStrideIS8_Lj4EEEiS8_)
        /*1274*/ 	.word	0x00000000


	//----- nvinfo : EIATTR_REGCOUNT
	.align		4
.L_815:
        /*1278*/ 	.byte	0x04, 0x2f
        /*127a*/ 	.short	(.L_817 - .L_816)
	.align		4
.L_816:
        /*127c*/ 	.word	index@(_ZN2at6native40_GLOBAL__N__2351210d_8_Shape_cu_49f7391c35CatArrayBatchedCopy_alignedK_contigINS1_10OpaqueTypeILj16EEEjLi4ELi64ELi64ELi8EEEvPT_NS1_25CatArrInputTensorMetadataIS5_T0_XT2_EXT3_EEENS1_16TensorSizeStrideIS8_Lj4EEEiS8_)
        /*1280*/ 	.word	0x00000020


	//----- nvinfo : EIATTR_FRAME_SIZE
	.align		4
.L_817:
        /*1284*/ 	.byte	0x04, 0x11
        /*1286*/ 	.short	(.L_819 - .L_818)
	.align		4
.L_818:
        /*1288*/ 	.word	index@(_ZN2at6native40_GLOBAL__N__2351210d_8_Shape_cu_49f7391c35CatArrayBatchedCopy_alignedK_contigINS1_10OpaqueTypeILj16EEEjLi4ELi64ELi64ELi8EEEvPT_NS1_25CatArrInputTensorMetadataIS5_T0_XT2_EXT3_EEENS1_16TensorSizeStrideIS8_Lj4EEEiS8_)
        /*128c*/ 	.word	0x00000000


	//----- nvinfo : EIATTR_REGCOUNT
	.align		4
.L_819:
        /*1290*/ 	.byte	0x04, 0x2f
        /*1292*/ 	.short	(.L_821 - .L_820)
	.align		4
.L_820:
        /*1294*/ 	.word	index@(_ZN2at6native40_GLOBAL__N__2351210d_8_Shape_cu_49f7391c26CatArrayBatchedCopy_contigINS1_10OpaqueTypeILj16EEEjLi4ELi64ELi64EEEvPT_NS1_25CatArrInputTensorMetadataIS5_T0_XT2_EXT3_EEENS1_16TensorSizeStrideIS8_Lj4EEEiS8_)
        /*1298*/ 	.word	0x0000001e


	//----- nvinfo : EIATTR_FRAME_SIZE
	.align		4
.L_821:
        /*129c*/ 	.byte	0x04, 0x11
        /*129e*/ 	.short	(.L_823 - .L_822)
	.align		4
.L_822:
        /*12a0*/ 	.word	index@(_ZN2at6native40_GLOBAL__N__2351210d_8_Shape_cu_49f7391c26CatArrayBatchedCopy_contigINS1_10OpaqueTypeILj16EEEjLi4ELi64ELi64EEEvPT_NS1_25CatArrInputTensorMetadataIS5_T0_XT2_EXT3_EEENS1_16TensorSizeStrideIS8_Lj4EEEiS8_)
        /*12a4*/ 	.word	0x00000000


	//----- nvinfo : EIATTR_REGCOUNT
	.align		4
.L_823:
        /*12a8*/ 	.byte	0x04, 0x2f
        /*12aa*/ 	.short	(.L_825 - .L_824)
	.align		4
.L_824:
        /*12ac*/ 	.word	index@(_ZN2at6native40_GLOBAL__N__2351210d_8_Shape_cu_49f7391c19CatArrayBatchedCopyINS1_10OpaqueTypeILj16EEEjLi4ELi64ELi64EEEvPT_NS1_25CatArrInputTensorMetadataIS5_T0_XT2_EXT3_EEENS1_16TensorSizeStrideIS8_Lj4EEEiS8_)
        /*12b0*/ 	.word	0x00000019


	//----- nvinfo : EIATTR_FRAME_SIZE
	.align		4
.L_825:
        /*12b4*/ 	.byte	0x04, 0x11
        /*12b6*/ 	.short	(.L_827 - .L_826)
	.align		4
.L_826:
        /*12b8*/ 	.word	index@(_ZN2at6native40_GLOBAL__N__2351210d_8_Shape_cu_49f7391c19CatArrayBatchedCopyINS1_10OpaqueTypeILj16EEEjLi4ELi64ELi64EEEvPT_NS1_25CatArrInputTensorMetadataIS5_T0_XT2_EXT3_EEENS1_16TensorSizeStrideIS8_Lj4EEEiS8_)
        /*12bc*/ 	.word	0x00000000


	//----- nvinfo : EIATTR_MIN_STACK_SIZE
	.align		4
.L_827:
        /*12c0*/ 	.byte	0x04, 0x12
        /*12c2*/ 	.short	(.L_829 - .L_828)
	.align		4
.L_828:
        /*12c4*/ 	.word	index@(_ZN2at6native40_GLOBAL__N__2351210d_8_Shape_cu_49f7391c19CatArrayBatchedCopyINS1_10OpaqueTypeILj16EEEjLi4ELi64ELi64EEEvPT_NS1_25CatArrInputTensorMetadataIS5_T0_XT2_EXT3_EEENS1_16TensorSizeStrideIS8_Lj4EEEiS8_)
        /*12c8*/ 	.word	0x00000000


	//----- nvinfo : EIATTR_MIN_STACK_SIZE
	.align		4
.L_829:
        /*12cc*/ 	.byte	0x04, 0x12
        /*12ce*/ 	.short	(.L_831 - .L_830)
	.align		4
.L_830:
        /*12d0*/ 	.word	index@(_ZN2at6native40_GLOBAL__N__2351210d_8_Shape_cu_49f7391c26CatArrayBatchedCopy_contigINS1_10OpaqueTypeILj16EEEjLi4ELi64ELi64EEEvPT_NS1_25CatArrInputTensorMetadataIS5_T0_XT2_EXT3_EEENS1_16TensorSizeStrideIS8_Lj4EEEiS8_)
        /*12d4*/ 	.word	0x00000000


	//----- nvinfo : EIATTR_MIN_STACK_SIZE
	.align		4
.L_831:
        /*12d8*/ 	.byte	0x04, 0x12
        /*12da*/ 	.short	(.L_833 - .L_832)
	.align		4
.L_832:
        /*12dc*/ 	.word	index@(_ZN2at6native40_GLOBAL__N__2351210d_8_Shape_cu_49f7391c35CatArrayBatchedCopy_alignedK_contigINS1_10OpaqueTypeILj16EEEjLi4ELi64ELi64ELi8EEEvPT_NS1_25CatArrInputTensorMetadataIS5_T0_XT2_EXT3_EEENS1_16TensorSizeStrideIS8_Lj4EEEiS8_)
        /*12e0*/ 	.word	0x00000000


	//----- nvinfo : EIATTR_MIN_STACK_SIZE
	.align		4
.L_833:
        /*12e4*/ 	.byte	0x04, 0x12
        /*12e6*/ 	.short	(.L_835 - .L_834)
	.align		4
.L_834:
        /*12e8*/ 	.word	index@(_ZN2at6native40_GLOBAL__N__2351210d_8_Shape_cu_49f7391c35CatArrayBatchedCopy_alignedK_contigINS1_10OpaqueTypeILj16EEEjLi4ELi64ELi64ELi16EEEvPT_NS1_25CatArrInputTensorMetadataIS5_T0_XT2_EXT3_EEENS1_16TensorSizeStrideIS8_Lj4EEEiS8_)
        /*12ec*/ 	.word	0x00000000


	//----- nvinfo : EIATTR_MIN_STACK_SIZE
	.align		4
.L_835:
        /*12f0*/ 	.byte	0x04, 0x12
        /*12f2*/ 	.short	(.L_837 - .L_836)
	.align		4
.L_836:
        /*12f4*/ 	.word	index@(_ZN2at6native40_GLOBAL__N__2351210d_8_Shape_cu_49f7391c30CatArrayBatchedCopy_vectorizedINS1_10OpaqueTypeILj16EEEjLi4ELi64ELi64ELi16ELi1EEEvPcNS1_25CatArrInputTensorMetadataIT_T0_XT2_EXT3_EEENS1_16TensorSizeStrideIS8_Lj4EEEiS8_)
        /*12f8*/ 	.word	0x00000000


	//----- nvinfo : EIATTR_MIN_STACK_SIZE
	.align		4
.L_837:
        /*12fc*/ 	.byte	0x04, 0x12
        /*12fe*/ 	.short	(.L_839 - .L_838)
	.align		4
.L_838:
        /*1300*/ 	.word	index@(_ZN2at6native40_GLOBAL__N__2351210d_8_Shape_cu_49f7391c19CatArrayBatchedCopyINS1_10OpaqueTypeILj16EEEjLi3ELi64ELi64EEEvPT_NS1_25CatArrInputTensorMetadataIS5_T0_XT2_EXT3_EEENS1_16TensorSizeStrideIS8_Lj4EEEiS8_)
        /*1304*/ 	.word	0x00000000


	//----- nvinfo : EIATTR_MIN_STACK_SIZE
	.align		4
.L_839:
        /*1308*/ 	.byte	0x04, 0x12
        /*130a*/ 	.short	(.L_841 - .L_840)
	.align		4
.L_840:
        /*130c*/ 	.word	index@(_ZN2at6native40_GLOBAL__N__2351210d_8_Shape_cu_49f7391c26CatArrayBatchedCopy_contigINS1_10OpaqueTypeILj16EEEjLi3ELi64ELi64EEEvPT_NS1_25CatArrInputTensorMetadataIS5_T0_XT2_EXT3_EEENS1_16TensorSizeStrideIS8_Lj4EEEiS8_)
        /*1310*/ 	.word	0x00000000


	//----- nvinfo : EIATTR_MIN_STACK_SIZE
	.align		4
.L_841:
        /*1314*/ 	.byte	0x04, 0x12
        /*1316*/ 	.short	(.L_843 - .L_842)
	.align		4
.L_842:
        /*1318*/ 	.word	index@(_ZN2at6native40_GLOBAL__N__2351210d_8_Shape_cu_49f7391c35CatArrayBatchedCopy_alignedK_contigINS1_10OpaqueTypeILj16EEEjLi3ELi64ELi64ELi8EEEvPT_NS1_25CatArrInputTensorMetadataIS5_T0_XT2_EXT3_EEENS1_16TensorSizeStrideIS8_Lj4EEEiS8_)
        /*131c*/ 	.word	0x00000000


	//----- nvinfo : EIATTR_MIN_STACK_SIZE
	.align		4
.L_843:
        /*1320*/ 	.byte	0x04, 0x12
        /*1322*/ 	.short	(.L_845 - .L_844)
	.align		4
.L_844:
        /*1324*/ 	.word	index@(_ZN2at6native40_GLOBAL__N__2351210d_8_Shape_cu_49f7391c35CatArrayBatchedCopy_alignedK_contigINS1_10OpaqueTypeILj16EEEjLi3ELi64ELi64ELi16EEEvPT_NS1_25CatArrInputTensorMetadataIS5_T0_XT2_EXT3_EEENS1_16TensorSizeStrideIS8_Lj4EEEiS8_)
        /*1328*/ 	.word	0x00000000


	//----- nvinfo : EIATTR_MIN_STACK_SIZE
	.align		4
.L_845:
        /*132c*/ 	.byte	0x04, 0x12
        /*132e*/ 	.short	(.L_847 - .L_846)
	.align		4
.L_846:
        /*1330*/ 	.word	index@(_ZN2at6native40_GLOBAL__N__2351210d_8_Shape_cu_49f7391c30CatArrayBatchedCopy_vectorizedINS1_10OpaqueTypeILj16EEEjLi3ELi64ELi64ELi16ELi1EEEvPcNS1_25CatArrInputTensorMetadataIT_T0_XT2_EXT3_EEENS1_16TensorSizeStrideIS8_Lj4EEEiS8_)
        /*1334*/ 	.word	0x00000000


	//----- nvinfo : EIATTR_MIN_STACK_SIZE
	.align		4
.L_847:
        /*1338*/ 	.byte	0x04, 0x12
        /*133a*/ 	.short	(.L_849 - .L_848)
	.align		4
.L_848:
        /*133c*/ 	.word	index@(_ZN2at6native40_GLOBAL__N__2351210d_8_Shape_cu_49f7391c19CatArrayBatchedCopyINS1_10OpaqueTypeILj16EEEjLi2ELi64ELi64EEEvPT_NS1_25CatArrInputTensorMetadataIS5_T0_XT2_EXT3_EEENS1_16TensorSizeStrideIS8_Lj4EEEiS8_)
        /*1340*/ 	.word	0x00000000


	//----- nvinfo : EIATTR_MIN_STACK_SIZE
	.align		4
.L_849:
        /*1344*/ 	.byte	0x04, 0x12
        /*1346*/ 	.short	(.L_851 - .L_850)
	.align		4
.L_850:
        /*1348*/ 	.word	index@(_ZN2at6native40_GLOBAL__N__2351210d_8_Shape_cu_49f7391c26CatArrayBatchedCopy_contigINS1_10OpaqueTypeILj16EEEjLi2ELi64ELi64EEEvPT_NS1_25CatArrInputTensorMetadataIS5_T0_XT2_EXT3_EEENS1_16TensorSizeStrideIS8_Lj4EEEiS8_)
        /*134c*/ 	.word	0x00000000


	//----- nvinfo : EIATTR_MIN_STACK_SIZE
	.align		4
.L_851:
        /*1350*/ 	.byte	0x04, 0x12
        /*1352*/ 	.short	(.L_853 - .L_852)
	.align		4
.L_852:
        /*1354*/ 	.word	index@(_ZN2at6native40_GLOBAL__N__2351210d_8_Shape_cu_49f7391c35CatArrayBatchedCopy_alignedK_contigINS1_10OpaqueTypeILj16EEEjLi2ELi64ELi64ELi8EEEvPT_NS1_25CatArrInputTensorMetadataIS5_T0_XT2_EXT3_EEENS1_16TensorSizeStrideIS8_Lj4EEEiS8_)
        /*1358*/ 	.word	0x00000000


	//----- nvinfo : EIATTR_MIN_STACK_SIZE
	.align		4
.L_853:
        /*135c*/ 	.byte	0x04, 0x12
        /*135e*/ 	.short	(.L_855 - .L_854)
	.align		4
.L_854:
        /*1360*/ 	.word	index@(_ZN2at6native40_GLOBAL__N__2351210d_8_Shape_cu_49f7391c35CatArrayBatchedCopy_alignedK_contigINS1_10OpaqueTypeILj16EEEjLi2ELi64ELi64ELi16EEEvPT_NS1_25CatArrInputTensorMetadataIS5_T0_XT2_EXT3_EEENS1_16TensorSizeStrideIS8_Lj4EEEiS8_)
        /*1364*/ 	.word	0x00000000


	//----- nvinfo : EIATTR_MIN_STACK_SIZE
	.align		4
.L_855:
        /*1368*/ 	.byte	0x04, 0x12
        /*136a*/ 	.short	(.L_857 - .L_856)
	.align		4
.L_856:
        /*136c*/ 	.word	index@(_ZN2at6native40_GLOBAL__N__2351210d_8_Shape_cu_49f7391c30CatArrayBatchedCopy_vectorizedINS1_10OpaqueTypeILj16EEEjLi2ELi64ELi64ELi16ELi1EEEvPcNS1_25CatArrInputTensorMetadataIT_T0_XT2_EXT3_EEENS1_16TensorSizeStrideIS8_Lj4EEEiS8_)
        /*1370*/ 	.word	0x00000000


	//----- nvinfo : EIATTR_MIN_STACK_SIZE
	.align		4
.L_857:
        /*1374*/ 	.byte	0x04, 0x12
        /*1376*/ 	.short	(.L_859 - .L_858)
	.align		4
.L_858:
        /*1378*/ 	.word	index@(_ZN2at6native40_GLOBAL__N__2351210d_8_Shape_cu_49f7391c19CatArrayBatchedCopyINS1_10OpaqueTypeILj16EEEjLi1ELi64ELi64EEEvPT_NS1_25CatArrInputTensorMetadataIS5_T0_XT2_EXT3_EEENS1_16TensorSizeStrideIS8_Lj4EEEiS8_)
        /*137c*/ 	.word	0x00000000


	//----- nvinfo : EIATTR_MIN_STACK_SIZE
	.align		4
.L_859:
        /*1380*/ 	.byte	0x04, 0x12
        /*1382*/ 	.short	(.L_861 - .L_860)
	.align		4
.L_860:
        /*1384*/ 	.word	index@(_ZN2at6native40_GLOBAL__N__2351210d_8_Shape_cu_49f7391c26CatArrayBatchedCopy_contigINS1_10OpaqueTypeILj16EEEjLi1ELi64ELi64EEEvPT_NS1_25CatArrInputTensorMetadataIS5_T0_XT2_EXT3_EEENS1_16TensorSizeStrideIS8_Lj4EEEiS8_)
        /*1388*/ 	.word	0x00000000


	//----- nvinfo : EIATTR_MIN_STACK_SIZE
	.align		4
.L_861:
        /*138c*/ 	.byte	0x04, 0x12
        /*138e*/ 	.short	(.L_863 - .L_862)
	.align		4
.L_862:
        /*1390*/ 	.word	index@(_ZN2at6native40_GLOBAL__N__2351210d_8_Shape_cu_49f7391c35CatArrayBatchedCopy_alignedK_contigINS1_10OpaqueTypeILj16EEEjLi1ELi64ELi64ELi8EEEvPT_NS1_25CatArrInputTensorMetadataIS5_T0_XT2_EXT3_EEENS1_16TensorSizeStrideIS8_Lj4EEEiS8_)
        /*1394*/ 	.word	0x00000000


	//----- nvinfo : EIATTR_MIN_STACK_SIZE
	.align		4
.L_863:
        /*1398*/ 	.byte	0x04, 0x12
        /*139a*/ 	.short	(.L_865 - .L_864)
	.align		4
.L_864:
        /*139c*/ 	.word	index@(_ZN2at6native40_GLOBAL__N__2351210d_8_Shape_cu_49f7391c35CatArrayBatchedCopy_alignedK_contigINS1_10OpaqueTypeILj16EEEjLi1ELi64ELi64ELi16EEEvPT_NS1_25CatArrInputTensorMetadataIS5_T0_XT2_EXT3_EEENS1_16TensorSizeStrideIS8_Lj4EEEiS8_)
        /*13a0*/ 	.word	0x00000000


	//----- nvinfo : EIATTR_MIN_STACK_SIZE
	.align		4
.L_865:
        /*13a4*/ 	.byte	0x04, 0x12
        /*13a6*/ 	.short	(.L_867 - .L_866)
	.align		4
.L_866:
        /*13a8*/ 	.word	index@(_ZN2at6native40_GLOBAL__N__2351210d_8_Shape_cu_49f7391c30CatArrayBatchedCopy_vectorizedINS1_10OpaqueTypeILj16EEEjLi1ELi64ELi64ELi16ELi1EEEvPcNS1_25CatArrInputTensorMetadataIT_T0_XT2_EXT3_EEENS1_16TensorSizeStrideIS8_Lj4EEEiS8_)
        /*13ac*/ 	.word	0x00000000


	//----- nvinfo : EIATTR_MIN_STACK_SIZE
	.align		4
.L_867:
        /*13b0*/ 	.byte	0x04, 0x12
        /*13b2*/ 	.short	(.L_869 - .L_868)
	.align		4
.L_868:
        /*13b4*/ 	.word	index@(_ZN2at6native40_GLOBAL__N__2351210d_8_Shape_cu_49f7391c19CatArrayBatchedCopyINS1_10OpaqueTypeILj8EEEjLi4ELi64ELi64EEEvPT_NS1_25CatArrInputTensorMetadataIS5_T0_XT2_EXT3_EEENS1_16TensorSizeStrideIS8_Lj4EEEiS8_)
        /*13b8*/ 	.word	0x00000000


	//----- nvinfo : EIATTR_MIN_STACK_SIZE
	.align		4
.L_869:
        /*13bc*/ 	.byte	0x04, 0x12
        /*13be*/ 	.short	(.L_871 - .L_870)
	.align		4
.L_870:
        /*13c0*/ 	.word	index@(_ZN2at6native40_GLOBAL__N__2351210d_8_Shape_cu_49f7391c26CatArrayBatchedCopy_contigINS1_10OpaqueTypeILj8EEEjLi4ELi64ELi64EEEvPT_NS1_25CatArrInputTensorMetadataIS5_T0_XT2_EXT3_EEENS1_16TensorSizeStrideIS8_Lj4EEEiS8_)
        /*13c4*/ 	.word	0x00000000


	//----- nvinfo : EIATTR_MIN_STACK_SIZE
	.align		4
.L_871:
        /*13c8*/ 	.byte	0x04, 0x12
        /*13ca*/ 	.short	(.L_873 - .L_872)
	.align		4
.L_872:
        /*13cc*/ 	.word	index@(_ZN2at6native40_GLOBAL__N__2351210d_8_Shape_cu_49f7391c35CatArrayBatchedCopy_alignedK_contigINS1_10OpaqueTypeILj8EEEjLi4ELi64ELi64ELi8EEEvPT_NS1_25CatArrInputTensorMetadataIS5_T0_XT2_EXT3_EEENS1_16TensorSizeStrideIS8_Lj4EEEiS8_)
        /*13d0*/ 	.word	0x00000000


	//----- nvinfo : EIATTR_MIN_STACK_SIZE
	.align		4
.L_873:
        /*13d4*/ 	.byte	0x04, 0x12
        /*13d6*/ 	.short	(.L_875 - .L_874)
	.align		4
.L_874:
        /*13d8*/ 	.word	index@(_ZN2at6native40_GLOBAL__N__2351210d_8_Shape_cu_49f7391c35CatArrayBatchedCopy_alignedK_contigINS1_10OpaqueTypeILj8EEEjLi4ELi64ELi64ELi16EEEvPT_NS1_25CatArrInputTensorMetadataIS5_T0_XT2_EXT3_EEENS1_16TensorSizeStrideIS8_Lj4EEEiS8_)
        /*13dc*/ 	.word	0x00000000


	//----- nvinfo : EIATTR_MIN_STACK_SIZE
	.align		4
.L_875:
        /*13e0*/ 	.byte	0x04, 0x12
        /*13e2*/ 	.short	(.L_877 - .L_876)
	.align		4
.L_876:
        /*13e4*/ 	.word	index@(_ZN2at6native40_GLOBAL__N__2351210d_8_Shape_cu_49f7391c30CatArrayBatchedCopy_vectorizedINS1_10OpaqueTypeILj8EEEjLi4ELi64ELi64ELi16ELi2EEEvPcNS1_25CatArrInputTensorMetadataIT_T0_XT2_EXT3_EEENS1_16TensorSizeStrideIS8_Lj4EEEiS8_)
        /*13e8*/ 	.word	0x00000000


	//----- nvinfo : EIATTR_MIN_STACK_SIZE
	.align		4
.L_877:
        /*13ec*/ 	.byte	0x04, 0x12
        /*13ee*/ 	.short	(.L_879 - .L_878)
	.align		4
.L_878:
        /*13f0*/ 	.word	index@(_ZN2at6native40_GLOBAL__N__2351210d_8_Shape_cu_49f7391c19CatArrayBatchedCopyINS1_10OpaqueTypeILj8EEEjLi3ELi64ELi64EEEvPT_NS1_25CatArrInputTensorMetadataIS5_T0_XT2_EXT3_EEENS1_16TensorSizeStrideIS8_Lj4EEEiS8_)
        /*13f4*/ 	.word	0x00000000


	//----- nvinfo : EIATTR_MIN_STACK_SIZE
	.align		4
.L_879:
        /*13f8*/ 	.byte	0x04, 0x12
        /*13fa*/ 	.short	(.L_881 - .L_880)
	.align		4
.L_880:
        /*13fc*/ 	.word	index@(_ZN2at6native40_GLOBAL__N__2351210d_8_Shape_cu_49f7391c26CatArrayBatchedCopy_contigINS1_10OpaqueTypeILj8EEEjLi3ELi64ELi64EEEvPT_NS1_25CatArrInputTensorMetadataIS5_T0_XT2_EXT3_EEENS1_16TensorSizeStrideIS8_Lj4EEEiS8_)
        /*1400*/ 	.word	0x00000000


	//----- nvinfo : EIATTR_MIN_STACK_SIZE
	.align		4
.L_881:
        /*1404*/ 	.byte	0x04, 0x12
        /*1406*/ 	.short	(.L_883 - .L_882)
	.align		4
.L_882:
        /*1408*/ 	.word	index@(_ZN2at6native40_GLOBAL__N__2351210d_8_Shape_cu_49f7391c35CatArrayBatchedCopy_alignedK_contigINS1_10OpaqueTypeILj8EEEjLi3ELi64ELi64ELi8EEEvPT_NS1_25CatArrInputTensorMetadataIS5_T0_XT2_EXT3_EEENS1_16TensorSizeStrideIS8_Lj4EEEiS8_)
        /*140c*/ 	.word	0x00000000


	//----- nvinfo : EIATTR_MIN_STACK_SIZE
	.align		4
.L_883:
        /*1410*/ 	.byte	0x04, 0x12
        /*1412*/ 	.short	(.L_885 - .L_884)
	.align		4
.L_884:
        /*1414*/ 	.word	index@(_ZN2at6native40_GLOBAL__N__2351210d_8_Shape_cu_49f7391c35CatArrayBatchedCopy_alignedK_contigINS1_10OpaqueTypeILj8EEEjLi3ELi64ELi64ELi16EEEvPT_NS1_25CatArrInputTensorMetadataIS5_T0_XT2_EXT3_EEENS1_16TensorSizeStrideIS8_Lj4EEEiS8_)
        /*1418*/ 	.word	0x00000000


	//----- nvinfo : EIATTR_MIN_STACK_SIZE
	.align		4
.L_885:
        /*141c*/ 	.byte	0x04, 0x12
        /*141e*/ 	.short	(.L_887 - .L_886)
	.align		4
.L_886:
        /*1420*/ 	.word	index@(_ZN2at6native40_GLOBAL__N__2351210d_8_Shape_cu_49f7391c30CatArrayBatchedCopy_vectorizedINS1_10OpaqueTypeILj8EEEjLi3ELi64ELi64ELi16ELi2EEEvPcNS1_25CatArrInputTensorMetadataIT_T0_XT2_EXT3_EEENS1_16TensorSizeStrideIS8_Lj4EEEiS8_)
        /*1424*/ 	.word	0x00000000


	//----- nvinfo : EIATTR_MIN_STACK_SIZE
	.align		4
.L_887:
        /*1428*/ 	.byte	0x04, 0x12
        /*142a*/ 	.short	(.L_889 - .L_888)
	.align		4
.L_888:
        /*142c*/ 	.word	index@(_ZN2at6native40_GLOBAL__N__2351210d_8_Shape_cu_49f7391c19CatArrayBatchedCopyINS1_10OpaqueTypeILj8EEEjLi2ELi64ELi64EEEvPT_NS1_25CatArrInputTensorMetadataIS5_T0_XT2_EXT3_EEENS1_16TensorSizeStrideIS8_Lj4EEEiS8_)
        /*1430*/ 	.word	0x00000000


	//----- nvinfo : EIATTR_MIN_STACK_SIZE
	.align		4
.L_889:
        /*1434*/ 	.byte	0x04, 0x12
        /*1436*/ 	.short	(.L_891 - .L_890)
	.align		4
.L_890:
        /*1438*/ 	.word	index@(_ZN2at6native40_GLOBAL__N__2351210d_8_Shape_cu_49f7391c26CatArrayBatchedCopy_contigINS1_10OpaqueTypeILj8EEEjLi2ELi64ELi64EEEvPT_NS1_25CatArrInputTensorMetadataIS5_T0_XT2_EXT3_EEENS1_16TensorSizeStrideIS8_Lj4EEEiS8_)
        /*143c*/ 	.word	0x00000000


	//----- nvinfo : EIATTR_MIN_STACK_SIZE
	.align		4
.L_891:
        /*1440*/ 	.byte	0x04, 0x12
        /*1442*/ 	.short	(.L_893 - .L_892)
	.align		4
.L_892:
        /*1444*/ 	.word	index@(_ZN2at6native40_GLOBAL__N__2351210d_8_Shape_cu_49f7391c35CatArrayBatchedCopy_alignedK_contigINS1_10OpaqueTypeILj8EEEjLi2ELi64ELi64ELi8EEEvPT_NS1_25CatArrInputTensorMetadataIS5_T0_XT2_EXT3_EEENS1_16TensorSizeStrideIS8_Lj4EEEiS8_)
        /*1448*/ 	.word	0x00000000


	//----- nvinfo : EIATTR_MIN_STACK_SIZE
	.align		4
.L_893:
        /*144c*/ 	.byte	0x04, 0x12
        /*144e*/ 	.short	(.L_895 - .L_894)
	.align		4
.L_894:
        /*1450*/ 	.word	index@(_ZN2at6native40_GLOBAL__N__2351210d_8_Shape_cu_49f7391c35CatArrayBatchedCopy_alignedK_contigINS1_10OpaqueTypeILj8EEEjLi2ELi64ELi64ELi16EEEvPT_NS1_25CatArrInputTensorMetadataIS5_T0_XT2_EXT3_EEENS1_16TensorSizeStrideIS8_Lj4EEEiS8_)
        /*1454*/ 	.word	0x00000000


	//----- nvinfo : EIATTR_MIN_STACK_SIZE
	.align		4
.L_895:
        /*1458*/ 	.byte	0x04, 0x12
        /*145a*/ 	.short	(.L_897 - .L_896)
	.align		4
.L_896:
        /*145c*/ 	.word	index@(_ZN2at6native40_GLOBAL__N__2351210d_8_Shape_cu_49f7391c30CatArrayBatchedCopy_vectorizedINS1_10OpaqueTypeILj8EEEjLi2ELi64ELi64ELi16ELi2EEEvPcNS1_25CatArrInputTensorMetadataIT_T0_XT2_EXT3_EEENS1_16TensorSizeStrideIS8_Lj4EEEiS8_)
        /*1460*/ 	.word	0x00000000


	//----- nvinfo : EIATTR_MIN_STACK_SIZE
	.align		4
.L_897:
        /*1464*/ 	.byte	0x04, 0x12
        /*1466*/ 	.short	(.L_899 - .L_898)
	.align		4
.L_898:
        /*1468*/ 	.word	index@(_ZN2at6native40_GLOBAL__N__2351210d_8_Shape_cu_49f7391c19CatArrayBatchedCopyINS1_10OpaqueTypeILj8EEEjLi1ELi64ELi64EEEvPT_NS1_25CatArrInputTensorMetadataIS5_T0_XT2_EXT3_EEENS1_16TensorSizeStrideIS8_Lj4EEEiS8_)
        /*146c*/ 	.word	0x00000000


	//----- nvinfo : EIATTR_MIN_STACK_SIZE
	.align		4
.L_899:
        /*1470*/ 	.byte	0x04, 0x12
        /*1472*/ 	.short	(.L_901 - .L_900)
	.align		4
.L_900:
        /*1474*/ 	.word	index@(_ZN2at6native40_GLOBAL__N__2351210d_8_Shape_cu_49f7391c26CatArrayBatchedCopy_contigINS1_10OpaqueTypeILj8EEEjLi1ELi64ELi64EEEvPT_NS1_25CatArrInputTensorMetadataIS5_T0_XT2_EXT3_EEENS1_16TensorSizeStrideIS8_Lj4EEEiS8_)
        /*1478*/ 	.word	0x00000000


	//----- nvinfo : EIATTR_MIN_STACK_SIZE
	.align		4
.L_901:
        /*147c*/ 	.byte	0x04, 0x12
        /*147e*/ 	.short	(.L_903 - .L_902)
	.align		4
.L_902:
        /*1480*/ 	.word	index@(_ZN2at6native40_GLOBAL__N__2351210d_8_Shape_cu_49f7391c35CatArrayBatchedCopy_alignedK_contigINS1_10OpaqueTypeILj8EEEjLi1ELi64ELi64ELi8EEEvPT_NS1_25CatArrInputTensorMetadataIS5_T0_XT2_EXT3_EEENS1_16TensorSizeStrideIS8_Lj4EEEiS8_)
        /*1484*/ 	.word	0x00000000


	//----- nvinfo : EIATTR_MIN_STACK_SIZE
	.align		4
.L_903:
        /*1488*/ 	.byte	0x04, 0x12
        /*148a*/ 	.short	(.L_905 - .L_904)
	.align		4
.L_904:
        /*148c*/ 	.word	index@(_ZN2at6native40_GLOBAL__N__2351210d_8_Shape_cu_49f7391c35CatArrayBatchedCopy_alignedK_contigINS1_10OpaqueTypeILj8EEEjLi1ELi64ELi64ELi16EEEvPT_NS1_25CatArrInputTensorMetadataIS5_T0_XT2_EXT3_EEENS1_16TensorSizeStrideIS8_Lj4EEEiS8_)
        /*1490*/ 	.word	0x00000000


	//----- nvinfo : EIATTR_MIN_STACK_SIZE
	.align		4
.L_905:
        /*1494*/ 	.byte	0x04, 0x12
        /*1496*/ 	.short	(.L_907 - .L_906)
	.align		4
.L_906:
        /*1498*/ 	.word	index@(_ZN2at6native40_GLOBAL__N__2351210d_8_Shape_cu_49f7391c30CatArrayBatchedCopy_vectorizedINS1_10OpaqueTypeILj8EEEjLi1ELi64ELi64ELi16ELi2EEEvPcNS1_25CatArrInputTensorMetadataIT_T0_XT2_EXT3_EEENS1_16TensorSizeStrideIS8_Lj4EEEiS8_)
        /*149c*/ 	.word	0x00000000


	//----- nvinfo : EIATTR_MIN_STACK_SIZE
	.align		4
.L_907:
        /*14a0*/ 	.byte	0x04, 0x12
        /*14a2*/ 	.short	(.L_909 - .L_908)
	.align		4
.L_908:
        /*14a4*/ 	.word	index@(_ZN2at6native40_GLOBAL__N__2351210d_8_Shape_cu_49f7391c19CatArrayBatchedCopyINS1_10OpaqueTypeILj4EEEjLi4ELi64ELi64EEEvPT_NS1_25CatArrInputTensorMetadataIS5_T0_XT2_EXT3_EEENS1_16TensorSizeStrideIS8_Lj4EEEiS8_)
        /*14a8*/ 	.word	0x00000000


	//----- nvinfo : EIATTR_MIN_STACK_SIZE
	.align		4
.L_909:
        /*14ac*/ 	.byte	0x04, 0x12
        /*14ae*/ 	.short	(.L_911 - .L_910)
	.align		4
.L_910:
        /*14b0*/ 	.word	index@(_ZN2at6native40_GLOBAL__N__2351210d_8_Shape_cu_49f7391c26CatArrayBatchedCopy_contigINS1_10OpaqueTypeILj4EEEjLi4ELi64ELi64EEEvPT_NS1_25CatArrInputTensorMetadataIS5_T0_XT2_EXT3_EEENS1_16TensorSizeStrideIS8_Lj4EEEiS8_)
        /*14b4*/ 	.word	0x00000000


	//----- nvinfo : EIATTR_MIN_STACK_SIZE
	.align		4
.L_911:
        /*14b8*/ 	.byte	0x04, 0x12
        /*14ba*/ 	.short	(.L_913 - .L_912)
	.align		4
.L_912:
        /*14bc*/ 	.word	index@(_ZN2at6native40_GLOBAL__N__2351210d_8_Shape_cu_49f7391c35CatArrayBatchedCopy_alignedK_contigINS1_10OpaqueTypeILj4EEEjLi4ELi64ELi64ELi8EEEvPT_NS1_25CatArrInputTensorMetadataIS5_T0_XT2_EXT3_EEENS1_16TensorSizeStrideIS8_Lj4EEEiS8_)
        /*14c0*/ 	.word	0x00000000


	//----- nvinfo : EIATTR_MIN_STACK_SIZE
	.align		4
.L_913:
        /*14c4*/ 	.byte	0x04, 0x12
        /*14c6*/ 	.short	(.L_915 - .L_914)
	.align		4
.L_914:
        /*14c8*/ 	.word	index@(_ZN2at6native40_GLOBAL__N__2351210d_8_Shape_cu_49f7391c35CatArrayBatchedCopy_alignedK_contigINS1_10OpaqueTypeILj4EEEjLi4ELi64ELi64ELi16EEEvPT_NS1_25CatArrInputTensorMetadataIS5_T0_XT2_EXT3_EEENS1_16TensorSizeStrideIS8_Lj4EEEiS8_)
        /*14cc*/ 	.word	0x00000000


	//----- nvinfo : EIATTR_MIN_STACK_SIZE
	.align		4
.L_915:
        /*14d0*/ 	.byte	0x04, 0x12
        /*14d2*/ 	.short	(.L_917 - .L_916)
	.align		4
.L_916:
        /*14d4*/ 	.word	index@(_ZN2at6native40_GLOBAL__N__2351210d_8_Shape_cu_49f7391c30CatArrayBatchedCopy_vectorizedINS1_10OpaqueTypeILj4EEEjLi4ELi64ELi64ELi16ELi4EEEvPcNS1_25CatArrInputTensorMetadataIT_T0_XT2_EXT3_EEENS1_16TensorSizeStrideIS8_Lj4EEEiS8_)
        /*14d8*/ 	.word	0x00000000


	//----- nvinfo : EIATTR_MIN_STACK_SIZE
	.align		4
.L_917:
        /*14dc*/ 	.byte	0x04, 0x12
        /*14de*/ 	.short	(.L_919 - .L_918)
	.align		4
.L_918:
        /*14e0*/ 	.word	index@(_ZN2at6native40_GLOBAL__N__2351210d_8_Shape_cu_49f7391c19CatArrayBatchedCopyINS1_10OpaqueTypeILj4EEEjLi3ELi64ELi64EEEvPT_NS1_25CatArrInputTensorMetadataIS5_T0_XT2_EXT3_EEENS1_16TensorSizeStrideIS8_Lj4EEEiS8_)
        /*14e4*/ 	.word	0x00000000


	//----- nvinfo : EIATTR_MIN_STACK_SIZE
	.align		4
.L_919:
        /*14e8*/ 	.byte	0x04, 0x12
        /*14ea*/ 	.short	(.L_921 - .L_920)
	.align		4
.L_920:
        /*14ec*/ 	.word	index@(_ZN2at6native40_GLOBAL__N__2351210d_8_Shape_cu_49f7391c26CatArrayBatchedCopy_contigINS1_10OpaqueTypeILj4EEEjLi3ELi64ELi64EEEvPT_NS1_25CatArrInputTensorMetadataIS5_T0_XT2_EXT3_EEENS1_16TensorSizeStrideIS8_Lj4EEEiS8_)
        /*14f0*/ 	.word	0x00000000


	//----- nvinfo : EIATTR_MIN_STACK_SIZE
	.align		4
.L_921:
        /*14f4*/ 	.byte	0x04, 0x12
        /*14f6*/ 	.short	(.L_923 - .L_922)
	.align		4
.L_922:
        /*14f8*/ 	.word	index@(_ZN2at6native40_GLOBAL__N__2351210d_8_Shape_cu_49f7391c35CatArrayBatchedCopy_alignedK_contigINS1_10OpaqueTypeILj4EEEjLi3ELi64ELi64ELi8EEEvPT_NS1_25CatArrInputTensorMetadataIS5_T0_XT2_EXT3_EEENS1_16TensorSizeStrideIS8_Lj4EEEiS8_)
        /*14fc*/ 	.word	0x00000000


	//----- nvinfo : EIATTR_MIN_STACK_SIZE
	.align		4
.L_923:
        /*1500*/ 	.byte	0x04, 0x12
        /*1502*/ 	.short	(.L_925 - .L_924)
	.align		4
.L_924:
        /*1504*/ 	.word	index@(_ZN2at6native40_GLOBAL__N__2351210d_8_Shape_cu_49f7391c35CatArrayBatchedCopy_alignedK_contigINS1_10OpaqueTypeILj4EEEjLi3ELi64ELi64ELi16EEEvPT_NS1_25CatArrInputTensorMetadataIS5_T0_XT2_EXT3_EEENS1_16TensorSizeStrideIS8_Lj4EEEiS8_)
        /*1508*/ 	.word	0x00000000


	//----- nvinfo : EIATTR_MIN_STACK_SIZE
	.align		4
.L_925:
        /*150c*/ 	.byte	0x04, 0x12
        /*150e*/ 	.short	(.L_927 - .L_926)
	.align		4
.L_926:
        /*1510*/ 	.word	index@(_ZN2at6native40_GLOBAL__N__2351210d_8_Shape_cu_49f7391c30CatArrayBatchedCopy_vectorizedINS1_10OpaqueTypeILj4EEEjLi3ELi64ELi64ELi16ELi4EEEvPcNS1_25CatArrInputTensorMetadataIT_T0_XT2_EXT3_EEENS1_16TensorSizeStrideIS8_Lj4EEEiS8_)
        /*1514*/ 	.word	0x00000000


	//----- nvinfo : EIATTR_MIN_STACK_SIZE
	.align		4
.L_927:
        /*1518*/ 	.byte	0x04, 0x12
        /*151a*/ 	.short	(.L_929 - .L_928)
	.align		4
.L_928:
        /*151c*/ 	.word	index@(_ZN2at6native40_GLOBAL__N__2351210d_8_Shape_cu_49f7391c19CatArrayBatchedCopyINS1_10OpaqueTypeILj4EEEjLi2ELi64ELi64EEEvPT_NS1_25CatArrInputTensorMetadataIS5_T0_XT2_EXT3_EEENS1_16TensorSizeStrideIS8_Lj4EEEiS8_)
        /*1520*/ 	.word	0x00000000


	//----- nvinfo : EIATTR_MIN_STACK_SIZE
	.align		4
.L_929:
        /*1524*/ 	.byte	0x04, 0x12
        /*1526*/ 	.short	(.L_931 - .L_930)
	.align		4
.L_930:
        /*1528*/ 	.word	index@(_ZN2at6native40_GLOBAL__N__2351210d_8_Shape_cu_49f7391c26CatArrayBatchedCopy_contigINS1_10OpaqueTypeILj4EEEjLi2ELi64ELi64EEEvPT_NS1_25CatArrInputTensorMetadataIS5_T0_XT2_EXT3_EEENS1_16TensorSizeStrideIS8_Lj4EEEiS8_)
        /*152c*/ 	.word	0x00000000


	//----- nvinfo : EIATTR_MIN_STACK_SIZE
	.align		4
.L_931:
        /*1530*/ 	.byte	0x04, 0x12
        /*1532*/ 	.short	(.L_933 - .L_932)
	.align		4
.L_932:
        /*1534*/ 	.word	index@(_ZN2at6native40_GLOBAL__N__2351210d_8_Shape_cu_49f7391c35CatArrayBatchedCopy_alignedK_contigINS1_10OpaqueTypeILj4EEEjLi2ELi64ELi64ELi8EEEvPT_NS1_25CatArrInputTensorMetadataIS5_T0_XT2_EXT3_EEENS1_16TensorSizeStrideIS8_Lj4EEEiS8_)
        /*1538*/ 	.word	0x00000000


	//----- nvinfo : EIATTR_MIN_STACK_SIZE
	.align		4
.L_933:
        /*153c*/ 	.byte	0x04, 0x12
        /*153e*/ 	.short	(.L_935 - .L_934)
	.align		4
.L_934:
        /*1540*/ 	.word	index@(_ZN2at6native40_GLOBAL__N__2351210d_8_Shape_cu_49f7391c35CatArrayBatchedCopy_alignedK_contigINS1_10OpaqueTypeILj4EEEjLi2ELi64ELi64ELi16EEEvPT_NS1_25CatArrInputTensorMetadataIS5_T0_XT2_EXT3_EEENS1_16TensorSizeStrideIS8_Lj4EEEiS8_)
        /*1544*/ 	.word	0x00000000


	//----- nvinfo : EIATTR_MIN_STACK_SIZE
	.align		4
.L_935:
        /*1548*/ 	.byte	0x04, 0x12
        /*154a*/ 	.short	(.L_937 - .L_936)
	.align		4
.L_936:
        /*154c*/ 	.word	index@(_ZN2at6native40_GLOBAL__N__2351210d_8_Shape_cu_49f7391c30CatArrayBatchedCopy_vectorizedINS1_10OpaqueTypeILj4EEEjLi2ELi64ELi64ELi16ELi4EEEvPcNS1_25CatArrInputTensorMetadataIT_T0_XT2_EXT3_EEENS1_16TensorSizeStrideIS8_Lj4EEEiS8_)
        /*1550*/ 	.word	0x00000000


	//----- nvinfo : EIATTR_MIN_STACK_SIZE
	.align		4
.L_937:
        /*1554*/ 	.byte	0x04, 0x12
        /*1556*/ 	.short	(.L_939 - .L_938)
	.align		4
.L_938:
        /*1558*/ 	.word	index@(_ZN2at6native40_GLOBAL__N__2351210d_8_Shape_cu_49f7391c19CatArrayBatchedCopyINS1_10OpaqueTypeILj4EEEjLi1ELi64ELi64EEEvPT_NS1_25CatArrInputTensorMetadataIS5_T0_XT2_EXT3_EEENS1_16TensorSizeStrideIS8_Lj4EEEiS8_)
        /*155c*/ 	.word	0x00000000


	//----- nvinfo : EIATTR_MIN_STACK_SIZE
	.align		4
.L_939:
        /*1560*/ 	.byte	0x04, 0x12
        /*1562*/ 	.short	(.L_941 - .L_940)
	.align		4
.L_940:
        /*1564*/ 	.word	index@(_ZN2at6native40_GLOBAL__N__2351210d_8_Shape_cu_49f7391c26CatArrayBatchedCopy_contigINS1_10OpaqueTypeILj4EEEjLi1ELi64ELi64EEEvPT_NS1_25CatArrInputTensorMetadataIS5_T0_XT2_EXT3_EEENS1_16TensorSizeStrideIS8_Lj4EEEiS8_)
        /*1568*/ 	.word	0x00000000


	//----- nvinfo : EIATTR_MIN_STACK_SIZE
	.align		4
.L_941:
        /*156c*/ 	.byte	0x04, 0x12
        /*156e*/ 	.short	(.L_943 - .L_942)
	.align		4
.L_942:
        /*1570*/ 	.word	index@(_ZN2at6native40_GLOBAL__N__2351210d_8_Shape_cu_49f7391c35CatArrayBatchedCopy_alignedK_contigINS1_10OpaqueTypeILj4EEEjLi1ELi64ELi64ELi8EEEvPT_NS1_25CatArrInputTensorMetadataIS5_T0_XT2_EXT3_EEENS1_16TensorSizeStrideIS8_Lj4EEEiS8_)
        /*1574*/ 	.word	0x00000000


	//----- nvinfo : EIATTR_MIN_STACK_SIZE
	.align		4
.L_943:
        /*1578*/ 	.byte	0x04, 0x12
        /*157a*/ 	.short	(.L_945 - .L_944)
	.align		4
.L_944:
        /*157c*/ 	.word	index@(_ZN2at6native40_GLOBAL__N__2351210d_8_Shape_cu_49f7391c35CatArrayBatchedCopy_alignedK_contigINS1_10OpaqueTypeILj4EEEjLi1ELi64ELi64ELi16EEEvPT_NS1_25CatArrInputTensorMetadataIS5_T0_XT2_EXT3_EEENS1_16TensorSizeStrideIS8_Lj4EEEiS8_)
        /*1580*/ 	.word	0x00000000


	//----- nvinfo : EIATTR_MIN_STACK_SIZE
	.align		4
.L_945:
        /*1584*/ 	.byte	0x04, 0x12
        /*1586*/ 	.short	(.L_947 - .L_946)
	.align		4
.L_946:
        /*1588*/ 	.word	index@(_ZN2at6native40_GLOBAL__N__2351210d_8_Shape_cu_49f7391c30CatArrayBatchedCopy_vectorizedINS1_10OpaqueTypeILj4EEEjLi1ELi64ELi64ELi16ELi4EEEvPcNS1_25CatArrInputTensorMetadataIT_T0_XT2_EXT3_EEENS1_16TensorSizeStrideIS8_Lj4EEEiS8_)
        /*158c*/ 	.word	0x00000000


	//----- nvinfo : EIATTR_MIN_STACK_SIZE
	.align		4
.L_947:
        /*1590*/ 	.byte	0x04, 0x12
        /*1592*/ 	.short	(.L_949 - .L_948)
	.align		4
.L_948:
        /*1594*/ 	.word	index@(_ZN2at6native40_GLOBAL__N__2351210d_8_Shape_cu_49f7391c19CatArrayBatchedCopyINS1_10OpaqueTypeILj2EEEjLi4ELi64ELi64EEEvPT_NS1_25CatArrInputTensorMetadataIS5_T0_XT2_EXT3_EEENS1_16TensorSizeStrideIS8_Lj4EEEiS8_)
        /*1598*/ 	.word	0x00000000


	//----- nvinfo : EIATTR_MIN_STACK_SIZE
	.align		4
.L_949:
        /*159c*/ 	.byte	0x04, 0x12
        /*159e*/ 	.short	(.L_951 - .L_950)
	.align		4
.L_950:
        /*15a0*/ 	.word	index@(_ZN2at6native40_GLOBAL__N__2351210d_8_Shape_cu_49f7391c26CatArrayBatchedCopy_contigINS1_10OpaqueTypeILj2EEEjLi4ELi64ELi64EEEvPT_NS1_25CatArrInputTensorMetadataIS5_T0_XT2_EXT3_EEENS1_16TensorSizeStrideIS8_Lj4EEEiS8_)
        /*15a4*/ 	.word	0x00000000


	//----- nvinfo : EIATTR_MIN_STACK_SIZE
	.align		4
.L_951:
        /*15a8*/ 	.byte	0x04, 0x12
        /*15aa*/ 	.short	(.L_953 - .L_952)
	.align		4
.L_952:
        /*15ac*/ 	.word	index@(_ZN2at6native40_GLOBAL__N__2351210d_8_Shape_cu_49f7391c35CatArrayBatchedCopy_alignedK_contigINS1_10OpaqueTypeILj2EEEjLi4ELi64ELi64ELi8EEEvPT_NS1_25CatArrInputTensorMetadataIS5_T0_XT2_EXT3_EEENS1_16TensorSizeStrideIS8_Lj4EEEiS8_)
        /*15b0*/ 	.word	0x00000000


	//----- nvinfo : EIATTR_MIN_STACK_SIZE
	.align		4
.L_953:
        /*15b4*/ 	.byte	0x04, 0x12
        /*15b6*/ 	.short	(.L_955 - .L_954)
	.align		4
.L_954:
        /*15b8*/ 	.word	index@(_ZN2at6native40_GLOBAL__N__2351210d_8_Shape_cu_49f7391c35CatArrayBatchedCopy_alignedK_contigINS1_10OpaqueTypeILj2EEEjLi4ELi64ELi64ELi16EEEvPT_NS1_25CatArrInputTensorMetadataIS5_T0_XT2_EXT3_EEENS1_16TensorSizeStrideIS8_Lj4EEEiS8_)
        /*15bc*/ 	.word	0x00000000


	//----- nvinfo : EIATTR_MIN_STACK_SIZE
	.align		4
.L_955:
        /*15c0*/ 	.byte	0x04, 0x12
        /*15c2*/ 	.short	(.L_957 - .L_956)
	.align		4
.L_956:
        /*15c4*/ 	.word	index@(_ZN2at6native40_GLOBAL__N__2351210d_8_Shape_cu_49f7391c30CatArrayBatchedCopy_vectorizedINS1_10OpaqueTypeILj2EEEjLi4ELi64ELi64ELi16ELi8EEEvPcNS1_25CatArrInputTensorMetadataIT_T0_XT2_EXT3_EEENS1_16TensorSizeStrideIS8_Lj4EEEiS8_)
        /*15c8*/ 	.word	0x00000000


	//----- nvinfo : EIATTR_MIN_STACK_SIZE
	.align		4
.L_957:
        /*15cc*/ 	.byte	0x04, 0x12
        /*15ce*/ 	.short	(.L_959 - .L_958)
	.align		4
.L_958:
        /*15d0*/ 	.word	index@(_ZN2at6native40_GLOBAL__N__2351210d_8_Shape_cu_49f7391c19CatArrayBatchedCopyINS1_10OpaqueTypeILj2EEEjLi3ELi64ELi64EEEvPT_NS1_25CatArrInputTensorMetadataIS5_T0_XT2_EXT3_EEENS1_16TensorSizeStrideIS8_Lj4EEEiS8_)
        /*15d4*/ 	.word	0x00000000


	//----- nvinfo : EIATTR_MIN_STACK_SIZE
	.align		4
.L_959:
        /*15d8*/ 	.byte	0x04, 0x12
        /*15da*/ 	.short	(.L_961 - .L_960)
	.align		4
.L_960:
        /*15dc*/ 	.word	index@(_ZN2at6native40_GLOBAL__N__2351210d_8_Shape_cu_49f7391c26CatArrayBatchedCopy_contigINS1_10OpaqueTypeILj2EEEjLi3ELi64ELi64EEEvPT_NS1_25CatArrInputTensorMetadataIS5_T0_XT2_EXT3_EEENS1_16TensorSizeStrideIS8_Lj4EEEiS8_)
        /*15e0*/ 	.word	0x00000000


	//----- nvinfo : EIATTR_MIN_STACK_SIZE
	.align		4
.L_961:
        /*15e4*/ 	.byte	0x04, 0x12
        /*15e6*/ 	.short	(.L_963 - .L_962)
	.align		4
.L_962:
        /*15e8*/ 	.word	index@(_ZN2at6native40_GLOBAL__N__2351210d_8_Shape_cu_49f7391c35CatArrayBatchedCopy_alignedK_contigINS1_10OpaqueTypeILj2EEEjLi3ELi64ELi64ELi8EEEvPT_NS1_25CatArrInputTensorMetadataIS5_T0_XT2_EXT3_EEENS1_16TensorSizeStrideIS8_Lj4EEEiS8_)
        /*15ec*/ 	.word	0x00000000


	//----- nvinfo : EIATTR_MIN_STACK_SIZE
	.align		4
.L_963:
        /*15f0*/ 	.byte	0x04, 0x12
        /*15f2*/ 	.short	(.L_965 - .L_964)
	.align		4
.L_964:
        /*15f4*/ 	.word	index@(_ZN2at6native40_GLOBAL__N__2351210d_8_Shape_cu_49f7391c35CatArrayBatchedCopy_alignedK_contigINS1_10OpaqueTypeILj2EEEjLi3ELi64ELi64ELi16EEEvPT_NS1_25CatArrInputTensorMetadataIS5_T0_XT2_EXT3_EEENS1_16TensorSizeStrideIS8_Lj4EEEiS8_)
        /*15f8*/ 	.word	0x00000000


	//----- nvinfo : EIATTR_MIN_STACK_SIZE
	.align		4
.L_965:
        /*15fc*/ 	.byte	0x04, 0x12
        /*15fe*/ 	.short	(.L_967 - .L_966)
	.align		4
.L_966:
        /*1600*/ 	.word	index@(_ZN2at6native40_GLOBAL__N__2351210d_8_Shape_cu_49f7391c30CatArrayBatchedCopy_vectorizedINS1_10OpaqueTypeILj2EEEjLi3ELi64ELi64ELi16ELi8EEEvPcNS1_25CatArrInputTensorMetadataIT_T0_XT2_EXT3_EEENS1_16TensorSizeStrideIS8_Lj4EEEiS8_)
        /*1604*/ 	.word	0x00000000


	//----- nvinfo : EIATTR_MIN_STACK_SIZE
	.align		4
.L_967:
        /*1608*/ 	.byte	0x04, 0x12
        /*160a*/ 	.short	(.L_969 - .L_968)
	.align		4
.L_968:
        /*160c*/ 	.word	index@(_ZN2at6native40_GLOBAL__N__2351210d_8_Shape_cu_49f7391c19CatArrayBatchedCopyINS1_10OpaqueTypeILj2EEEjLi2ELi64ELi64EEEvPT_NS1_25CatArrInputTensorMetadataIS5_T0_XT2_EXT3_EEENS1_16TensorSizeStrideIS8_Lj4EEEiS8_)
        /*1610*/ 	.word	0x00000000


	//----- nvinfo : EIATTR_MIN_STACK_SIZE
	.align		4
.L_969:
        /*1614*/ 	.byte	0x04, 0x12
        /*1616*/ 	.short	(.L_971 - .L_970)
	.align		4
.L_970:
        /*1618*/ 	.word	index@(_ZN2at6native40_GLOBAL__N__2351210d_8_Shape_cu_49f7391c26CatArrayBatchedCopy_contigINS1_10OpaqueTypeILj2EEEjLi2ELi64ELi64EEEvPT_NS1_25CatArrInputTensorMetadataIS5_T0_XT2_EXT3_EEENS1_16TensorSizeStrideIS8_Lj4EEEiS8_)
        /*161c*/ 	.word	0x00000000


	//----- nvinfo : EIATTR_MIN_STACK_SIZE
	.align		4
.L_971:
        /*1620*/ 	.byte	0x04, 0x12
        /*1622*/ 	.short	(.L_973 - .L_972)
	.align		4
.L_972:
        /*1624*/ 	.word	index@(_ZN2at6native40_GLOBAL__N__2351210d_8_Shape_cu_49f7391c35CatArrayBatchedCopy_alignedK_contigINS1_10OpaqueTypeILj2EEEjLi2ELi64ELi64ELi8EEEvPT_NS1_25CatArrInputTensorMetadataIS5_T0_XT2_EXT3_EEENS1_16TensorSizeStrideIS8_Lj4EEEiS8_)
        /*1628*/ 	.word	0x00000000


	//----- nvinfo : EIATTR_MIN_STACK_SIZE
	.align		4
.L_973:
        /*162c*/ 	.byte	0x04, 0x12
        /*162e*/ 	.short	(.L_975 - .L_974)
	.align		4
.L_974:
        /*1630*/ 	.word	index@(_ZN2at6native40_GLOBAL__N__2351210d_8_Shape_cu_49f7391c35CatArrayBatchedCopy_alignedK_contigINS1_10OpaqueTypeILj2EEEjLi2ELi64ELi64ELi16EEEvPT_NS1_25CatArrInputTensorMetadataIS5_T0_XT2_EXT3_EEENS1_16TensorSizeStrideIS8_Lj4EEEiS8_)
        /*1634*/ 	.word	0x00000000


	//----- nvinfo : EIATTR_MIN_STACK_SIZE
	.align		4
.L_975:
        /*1638*/ 	.byte	0x04, 0x12
        /*163a*/ 	.short	(.L_977 - .L_976)
	.align		4
.L_976:
        /*163c*/ 	.word	index@(_ZN2at6native40_GLOBAL__N__2351210d_8_Shape_cu_49f7391c30CatArrayBatchedCopy_vectorizedINS1_10OpaqueTypeILj2EEEjLi2ELi64ELi64ELi16ELi8EEEvPcNS1_25CatArrInputTensorMetadataIT_T0_XT2_EXT3_EEENS1_16TensorSizeStrideIS8_Lj4EEEiS8_)
        /*1640*/ 	.word	0x00000000


	//----- nvinfo : EIATTR_MIN_STACK_SIZE
	.align		4
.L_977:
        /*1644*/ 	.byte	0x04, 0x12
        /*1646*/ 	.short	(.L_979 - .L_978)
	.align		4
.L_978:
        /*1648*/ 	.word	index@(_ZN2at6native40_GLOBAL__N__2351210d_8_Shape_cu_49f7391c19CatArrayBatchedCopyINS1_10OpaqueTypeILj2EEEjLi1ELi64ELi64EEEvPT_NS1_25CatArrInputTensorMetadataIS5_T0_XT2_EXT3_EEENS1_16TensorSizeStrideIS8_Lj4EEEiS8_)
        /*164c*/ 	.word	0x00000000


	//----- nvinfo : EIATTR_MIN_STACK_SIZE
	.align		4
.L_979:
        /*1650*/ 	.byte	0x04, 0x12
        /*1652*/ 	.short	(.L_981 - .L_980)
	.align		4
.L_980:
        /*1654*/ 	.word	index@(_ZN2at6native40_GLOBAL__N__2351210d_8_Shape_cu_49f7391c26CatArrayBatchedCopy_contigINS1_10OpaqueTypeILj2EEEjLi1ELi64ELi64EEEvPT_NS1_25CatArrInputTensorMetadataIS5_T0_XT2_EXT3_EEENS1_16TensorSizeStrideIS8_Lj4EEEiS8_)
        /*1658*/ 	.word	0x00000000


	//----- nvinfo : EIATTR_MIN_STACK_SIZE
	.align		4
.L_981:
        /*165c*/ 	.byte	0x04, 0x12
        /*165e*/ 	.short	(.L_983 - .L_982)
	.align		4
.L_982:
        /*1660*/ 	.word	index@(_ZN2at6native40_GLOBAL__N__2351210d_8_Shape_cu_49f7391c35CatArrayBatchedCopy_alignedK_contigINS1_10OpaqueTypeILj2EEEjLi1ELi64ELi64ELi8EEEvPT_NS1_25CatArrInputTensorMetadataIS5_T0_XT2_EXT3_EEENS1_16TensorSizeStrideIS8_Lj4EEEiS8_)
        /*1664*/ 	.word	0x00000000


	//----- nvinfo : EIATTR_MIN_STACK_SIZE
	.align		4
.L_983:
        /*1668*/ 	.byte	0x04, 0x12
        /*166a*/ 	.short	(.L_985 - .L_984)
	.align		4
.L_984:
        /*166c*/ 	.word	index@(_ZN2at6native40_GLOBAL__N__2351210d_8_Shape_cu_49f7391c35CatArrayBatchedCopy_alignedK_contigINS1_10OpaqueTypeILj2EEEjLi1ELi64ELi64ELi16EEEvPT_NS1_25CatArrInputTensorMetadataIS5_T0_XT2_EXT3_EEENS1_16TensorSizeStrideIS8_Lj4EEEiS8_)
        /*1670*/ 	.word	0x00000000


	//----- nvinfo : EIATTR_MIN_STACK_SIZE
	.align		4
.L_985:
        /*1674*/ 	.byte	0x04, 0x12
        /*1676*/ 	.short	(.L_987 - .L_986)
	.align		4
.L_986:
        /*1678*/ 	.word	index@(_ZN2at6native40_GLOBAL__N__2351210d_8_Shape_cu_49f7391c30CatArrayBatchedCopy_vectorizedINS1_10OpaqueTypeILj2EEEjLi1ELi64ELi64ELi16ELi8EEEvPcNS1_25CatArrInputTensorMetadataIT_T0_XT2_EXT3_EEENS1_16TensorSizeStrideIS8_Lj4EEEiS8_)
        /*167c*/ 	.word	0x00000000


	//----- nvinfo : EIATTR_MIN_STACK_SIZE
	.align		4
.L_987:
        /*1680*/ 	.byte	0x04, 0x12
        /*1682*/ 	.short	(.L_989 - .L_988)
	.align		4
.L_988:
        /*1684*/ 	.word	index@(_ZN2at6native40_GLOBAL__N__2351210d_8_Shape_cu_49f7391c19CatArrayBatchedCopyINS1_10OpaqueTypeILj1EEEjLi4ELi64ELi64EEEvPT_NS1_25CatArrInputTensorMetadataIS5_T0_XT2_EXT3_EEENS1_16TensorSizeStrideIS8_Lj4EEEiS8_)
        /*1688*/ 	.word	0x00000000


	//----- nvinfo : EIATTR_MIN_STACK_SIZE
	.align		4
.L_989:
        /*168c*/ 	.byte	0x04, 0x12
        /*168e*/ 	.short	(.L_991 - .L_990)
	.align		4
.L_990:
        /*1690*/ 	.word	index@(_ZN2at6native40_GLOBAL__N__2351210d_8_Shape_cu_49f7391c26CatArrayBatchedCopy_contigINS1_10OpaqueTypeILj1EEEjLi4ELi64ELi64EEEvPT_NS1_25CatArrInputTensorMetadataIS5_T0_XT2_EXT3_EEENS1_16TensorSizeStrideIS8_Lj4EEEiS8_)
        /*1694*/ 	.word	0x00000000


	//----- nvinfo : EIATTR_MIN_STACK_SIZE
	.align		4
.L_991:
        /*1698*/ 	.byte	0x04, 0x12
        /*169a*/ 	.short	(.L_993 - .L_992)
	.align		4
.L_992:
        /*169c*/ 	.word	index@(_ZN2at6native40_GLOBAL__N__2351210d_8_Shape_cu_49f7391c35CatArrayBatchedCopy_alignedK_contigINS1_10OpaqueTypeILj1EEEjLi4ELi64ELi64ELi8EEEvPT_NS1_25CatArrInputTensorMetadataIS5_T0_XT2_EXT3_EEENS1_16TensorSizeStrideIS8_Lj4EEEiS8_)
        /*16a0*/ 	.word	0x00000000


	//----- nvinfo : EIATTR_MIN_STACK_SIZE
	.align		4
.L_993:
        /*16a4*/ 	.byte	0x04, 0x12
        /*16a6*/ 	.short	(.L_995 - .L_994)
	.align		4
.L_994:
        /*16a8*/ 	.word	index@(_ZN2at6native40_GLOBAL__N__2351210d_8_Shape_cu_49f7391c35CatArrayBatchedCopy_alignedK_contigINS1_10OpaqueTypeILj1EEEjLi4ELi64ELi64ELi16EEEvPT_NS1_25CatArrInputTensorMetadataIS5_T0_XT2_EXT3_EEENS1_16TensorSizeStrideIS8_Lj4EEEiS8_)
        /*16ac*/ 	.word	0x00000000


	//----- nvinfo : EIATTR_MIN_STACK_SIZE
	.align		4
.L_995:
        /*16b0*/ 	.byte	0x04, 0x12
        /*16b2*/ 	.short	(.L_997 - .L_996)
	.align		4
.L_996:
        /*16b4*/ 	.word	index@(_ZN2at6native40_GLOBAL__N__2351210d_8_Shape_cu_49f7391c30CatArrayBatchedCopy_vectorizedINS1_10OpaqueTypeILj1EEEjLi4ELi64ELi64ELi16ELi16EEEvPcNS1_25CatArrInputTensorMetadataIT_T0_XT2_EXT3_EEENS1_16TensorSizeStrideIS8_Lj4EEEiS8_)
        /*16b8*/ 	.word	0x00000000


	//----- nvinfo : EIATTR_MIN_STACK_SIZE
	.align		4
.L_997:
        /*16bc*/ 	.byte	0x04, 0x12
        /*16be*/ 	.short	(.L_999 - .L_998)
	.align		4
.L_998:
        /*16c0*/ 	.word	index@(_ZN2at6native40_GLOBAL__N__2351210d_8_Shape_cu_49f7391c19CatArrayBatchedCopyINS1_10OpaqueTypeILj1EEEjLi3ELi64ELi64EEEvPT_NS1_25CatArrInputTensorMetadataIS5_T0_XT2_EXT3_EEENS1_16TensorSizeStrideIS8_Lj4EEEiS8_)
        /*16c4*/ 	.word	0x00000000


	//----- nvinfo : EIATTR_MIN_STACK_SIZE
	.align		4
.L_999:
        /*16c8*/ 	.byte	0x04, 0x12
        /*16ca*/ 	.short	(.L_1001 - .L_1000)
	.align		4
.L_1000:
        /*16cc*/ 	.word	index@(_ZN2at6native40_GLOBAL__N__2351210d_8_Shape_cu_49f7391c26CatArrayBatchedCopy_contigINS1_10OpaqueTypeILj1EEEjLi3ELi64ELi64EEEvPT_NS1_25CatArrInputTensorMetadataIS5_T0_XT2_EXT3_EEENS1_16TensorSizeStrideIS8_Lj4EEEiS8_)
        /*16d0*/ 	.word	0x00000000


	//----- nvinfo : EIATTR_MIN_STACK_SIZE
	.align		4
.L_1001:
        /*16d4*/ 	.byte	0x04, 0x12
        /*16d6*/ 	.short	(.L_1003 - .L_1002)
	.align		4
.L_1002:
        /*16d8*/ 	.word	index@(_ZN2at6native40_GLOBAL__N__2351210d_8_Shape_cu_49f7391c35CatArrayBatchedCopy_alignedK_contigINS1_10OpaqueTypeILj1EEEjLi3ELi64ELi64ELi8EEEvPT_NS1_25CatArrInputTensorMetadataIS5_T0_XT2_EXT3_EEENS1_16TensorSizeStrideIS8_Lj4EEEiS8_)
        /*16dc*/ 	.word	0x00000000


	//----- nvinfo : EIATTR_MIN_STACK_SIZE
	.align		4
.L_1003:
        /*16e0*/ 	.byte	0x04, 0x12
        /*16e2*/ 	.short	(.L_1005 - .L_1004)
	.align		4
.L_1004:
        /*16e4*/ 	.word	index@(_ZN2at6native40_GLOBAL__N__2351210d_8_Shape_cu_49f7391c35CatArrayBatchedCopy_alignedK_contigINS1_10OpaqueTypeILj1EEEjLi3ELi64ELi64ELi16EEEvPT_NS1_25CatArrInputTensorMetadataIS5_T0_XT2_EXT3_EEENS1_16TensorSizeStrideIS8_Lj4EEEiS8_)
        /*16e8*/ 	.word	0x00000000


	//----- nvinfo : EIATTR_MIN_STACK_SIZE
	.align		4
.L_1005:
        /*16ec*/ 	.byte	0x04, 0x12
        /*16ee*/ 	.short	(.L_1007 - .L_1006)
	.align		4
.L_1006:
        /*16f0*/ 	.word	index@(_ZN2at6native40_GLOBAL__N__2351210d_8_Shape_cu_49f7391c30CatArrayBatchedCopy_vectorizedINS1_10OpaqueTypeILj1EEEjLi3ELi64ELi64ELi16ELi16EEEvPcNS1_25CatArrInputTensorMetadataIT_T0_XT2_EXT3_EEENS1_16TensorSizeStrideIS8_Lj4EEEiS8_)
        /*16f4*/ 	.word	0x00000000


	//----- nvinfo : EIATTR_MIN_STACK_SIZE
	.align		4
.L_1007:
        /*16f8*/ 	.byte	0x04, 0x12
        /*16fa*/ 	.short	(.L_1009 - .L_1008)
	.align		4
.L_1008:
        /*16fc*/ 	.word	index@(_ZN2at6native40_GLOBAL__N__2351210d_8_Shape_cu_49f7391c19CatArrayBatchedCopyINS1_10OpaqueTypeILj1EEEjLi2ELi64ELi64EEEvPT_NS1_25CatArrInputTensorMetadataIS5_T0_XT2_EXT3_EEENS1_16TensorSizeStrideIS8_Lj4EEEiS8_)
        /*1700*/ 	.word	0x00000000


	//----- nvinfo : EIATTR_MIN_STACK_SIZE
	.align		4
.L_1009:
        /*1704*/ 	.byte	0x04, 0x12
        /*1706*/ 	.short	(.L_1011 - .L_1010)
	.align		4
.L_1010:
        /*1708*/ 	.word	index@(_ZN2at6native40_GLOBAL__N__2351210d_8_Shape_cu_49f7391c26CatArrayBatchedCopy_contigINS1_10OpaqueTypeILj1EEEjLi2ELi64ELi64EEEvPT_NS1_25CatArrInputTensorMetadataIS5_T0_XT2_EXT3_EEENS1_16TensorSizeStrideIS8_Lj4EEEiS8_)
        /*170c*/ 	.word	0x00000000


	//----- nvinfo : EIATTR_MIN_STACK_SIZE
	.align		4
.L_1011:
        /*1710*/ 	.byte	0x04, 0x12
        /*1712*/ 	.short	(.L_1013 - .L_1012)
	.align		4
.L_1012:
        /*1714*/ 	.word	index@(_ZN2at6native40_GLOBAL__N__2351210d_8_Shape_cu_49f7391c35CatArrayBatchedCopy_alignedK_contigINS1_10OpaqueTypeILj1EEEjLi2ELi64ELi64ELi8EEEvPT_NS1_25CatArrInputTensorMetadataIS5_T0_XT2_EXT3_EEENS1_16TensorSizeStrideIS8_Lj4EEEiS8_)
        /*1718*/ 	.word	0x00000000


	//----- nvinfo : EIATTR_MIN_STACK_SIZE
	.align		4
.L_1013:
        /*171c*/ 	.byte	0x04, 0x12
        /*171e*/ 	.short	(.L_1015 - .L_1014)
	.align		4
.L_1014:
        /*1720*/ 	.word	index@(_ZN2at6native40_GLOBAL__N__2351210d_8_Shape_cu_49f7391c35CatArrayBatchedCopy_alignedK_contigINS1_10OpaqueTypeILj1EEEjLi2ELi64ELi64ELi16EEEvPT_NS1_25CatArrInputTensorMetadataIS5_T0_XT2_EXT3_EEENS1_16TensorSizeStrideIS8_Lj4EEEiS8_)
        /*1724*/ 	.word	0x00000000


	//----- nvinfo : EIATTR_MIN_STACK_SIZE
	.align		4
.L_1015:
        /*1728*/ 	.byte	0x04, 0x12
        /*172a*/ 	.short	(.L_1017 - .L_1016)
	.align		4
.L_1016:
        /*172c*/ 	.word	index@(_ZN2at6native40_GLOBAL__N__2351210d_8_Shape_cu_49f7391c30CatArrayBatchedCopy_vectorizedINS1_10OpaqueTypeILj1EEEjLi2ELi64ELi64ELi16ELi16EEEvPcNS1_25CatArrInputTensorMetadataIT_T0_XT2_EXT3_EEENS1_16TensorSizeStrideIS8_Lj4EEEiS8_)
        /*1730*/ 	.word	0x00000000


	//----- nvinfo : EIATTR_MIN_STACK_SIZE
	.align		4
.L_1017:
        /*1734*/ 	.byte	0x04, 0x12
        /*1736*/ 	.short	(.L_1019 - .L_1018)
	.align		4
.L_1018:
        /*1738*/ 	.word	index@(_ZN2at6native40_GLOBAL__N__2351210d_8_Shape_cu_49f7391c19CatArrayBatchedCopyINS1_10OpaqueTypeILj1EEEjLi1ELi64ELi64EEEvPT_NS1_25CatArrInputTensorMetadataIS5_T0_XT2_EXT3_EEENS1_16TensorSizeStrideIS8_Lj4EEEiS8_)
        /*173c*/ 	.word	0x00000000


	//----- nvinfo : EIATTR_MIN_STACK_SIZE
	.align		4
.L_1019:
        /*1740*/ 	.byte	0x04, 0x12
        /*1742*/ 	.short	(.L_1021 - .L_1020)
	.align		4
.L_1020:
        /*1744*/ 	.word	index@(_ZN2at6native40_GLOBAL__N__2351210d_8_Shape_cu_49f7391c26CatArrayBatchedCopy_contigINS1_10OpaqueTypeILj1EEEjLi1ELi64ELi64EEEvPT_NS1_25CatArrInputTensorMetadataIS5_T0_XT2_EXT3_EEENS1_16TensorSizeStrideIS8_Lj4EEEiS8_)
        /*1748*/ 	.word	0x00000000


	//----- nvinfo : EIATTR_MIN_STACK_SIZE
	.align		4
.L_1021:
        /*174c*/ 	.byte	0x04, 0x12
        /*174e*/ 	.short	(.L_1023 - .L_1022)
	.align		4
.L_1022:
        /*1750*/ 	.word	index@(_ZN2at6native40_GLOBAL__N__2351210d_8_Shape_cu_49f7391c35CatArrayBatchedCopy_alignedK_contigINS1_10OpaqueTypeILj1EEEjLi1ELi64ELi64ELi8EEEvPT_NS1_25CatArrInputTensorMetadataIS5_T0_XT2_EXT3_EEENS1_16TensorSizeStrideIS8_Lj4EEEiS8_)
        /*1754*/ 	.word	0x00000000


	//----- nvinfo : EIATTR_MIN_STACK_SIZE
	.align		4
.L_1023:
        /*1758*/ 	.byte	0x04, 0x12
        /*175a*/ 	.short	(.L_1025 - .L_1024)
	.align		4
.L_1024:
        /*175c*/ 	.word	index@(_ZN2at6native40_GLOBAL__N__2351210d_8_Shape_cu_49f7391c35CatArrayBatchedCopy_alignedK_contigINS1_10OpaqueTypeILj1EEEjLi1ELi64ELi64ELi16EEEvPT_NS1_25CatArrInputTensorMetadataIS5_T0_XT2_EXT3_EEENS1_16TensorSizeStrideIS8_Lj4EEEiS8_)
        /*1760*/ 	.word	0x00000000


	//----- nvinfo : EIATTR_MIN_STACK_SIZE
	.align		4
.L_1025:
        /*1764*/ 	.byte	0x04, 0x12
        /*1766*/ 	.short	(.L_1027 - .L_1026)
	.align		4
.L_1026:
        /*1768*/ 	.word	index@(_ZN2at6native40_GLOBAL__N__2351210d_8_Shape_cu_49f7391c30CatArrayBatchedCopy_vectorizedINS1_10OpaqueTypeILj1EEEjLi1ELi64ELi64ELi16ELi16EEEvPcNS1_25CatArrInputTensorMetadataIT_T0_XT2_EXT3_EEENS1_16TensorSizeStrideIS8_Lj4EEEiS8_)
        /*176c*/ 	.word	0x00000000


	//----- nvinfo : EIATTR_MIN_STACK_SIZE
	.align		4
.L_1027:
        /*1770*/ 	.byte	0x04, 0x12
        /*1772*/ 	.short	(.L_1029 - .L_1028)
	.align		4
.L_1028:
        /*1774*/ 	.word	index@(_ZN2at6native40_GLOBAL__N__2351210d_8_Shape_cu_49f7391c19CatArrayBatchedCopyINS1_10OpaqueTypeILj16EEEjLi4ELi128ELi1EEEvPT_NS1_25CatArrInputTensorMetadataIS5_T0_XT2_EXT3_EEENS1_16TensorSizeStrideIS8_Lj4EEEiS8_)
        /*1778*/ 	.word	0x00000000


	//----- nvinfo : EIATTR_MIN_STACK_SIZE
	.align		4
.L_1029:
        /*177c*/ 	.byte	0x04, 0x12
        /*177e*/ 	.short	(.L_1031 - .L_1030)
	.align		4
.L_1030:
        /*1780*/ 	.word	index@(_ZN2at6native40_GLOBAL__N__2351210d_8_Shape_cu_49f7391c26CatArrayBatchedCopy_contigINS1_10OpaqueTypeILj16EEEjLi4ELi128ELi1EEEvPT_NS1_25CatArrInputTensorMetadataIS5_T0_XT2_EXT3_EEENS1_16TensorSizeStrideIS8_Lj4EEEiS8_)
        /*1784*/ 	.word	0x00000000


	//----- nvinfo : EIATTR_MIN_STACK_SIZE
	.align		4
.L_1031:
        /*1788*/ 	.byte	0x04, 0x12
        /*178a*/ 	.short	(.L_1033 - .L_1032)
	.align		4
.L_1032:
        /*178c*/ 	.word	index@(_ZN2at6native40_GLOBAL__N__2351210d_8_Shape_cu_49f7391c35CatArrayBatchedCopy_alignedK_contigINS1_10OpaqueTypeILj16EEEjLi4ELi128ELi1ELi8EEEvPT_NS1_25CatArrInputTensorMetadataIS5_T0_XT2_EXT3_EEENS1_16TensorSizeStrideIS8_Lj4EEEiS8_)
        /*1790*/ 	.word	0x00000000


	//----- nvinfo : EIATTR_MIN_STACK_SIZE
	.align		4
.L_1033:
        /*1794*/ 	.byte	0x04, 0x12
        /*1796*/ 	.short	(.L_1035 - .L_1034)
	.align		4
.L_1034:
        /*1798*/ 	.word	index@(_ZN2at6native40_GLOBAL__N__2351210d_8_Shape_cu_49f7391c35CatArrayBatchedCopy_alignedK_contigINS1_10OpaqueTypeILj16EEEjLi4ELi128ELi1ELi16EEEvPT_NS1_25CatArrInputTensorMetadataIS5_T0_XT2_EXT3_EEENS1_16TensorSizeStrideIS8_Lj4EEEiS8_)
        /*179c*/ 	.word	0x00000000


	//----- nvinfo : EIATTR_MIN_STACK_SIZE
	.align		4
.L_1035:
        /*17a0*/ 	.byte	0x04, 0x12
        /*17a2*/ 	.short	(.L_1037 - .L_1036)
	.align		4
.L_1036:
        /*17a4*/ 	.word	index@(_ZN2at6native40_GLOBAL__N__2351210d_8_Shape_cu_49f7391c30CatArrayBatchedCopy_vectorizedINS1_10OpaqueTypeILj16EEEjLi4ELi128ELi1ELi16ELi1EEEvPcNS1_25CatArrInputTensorMetadataIT_T0_XT2_EXT3_EEENS1_16TensorSizeStrideIS8_Lj4EEEiS8_)
        /*17a8*/ 	.word	0x00000000


	//----- nvinfo : EIATTR_MIN_STACK_SIZE
	.align		4
.L_1037:
        /*17ac*/ 	.byte	0x04, 0x12
        /*17ae*/ 	.short	(.L_1039 - .L_1038)
	.align		4
.L_1038:
        /*17b0*/ 	.word	index@(_ZN2at6native40_GLOBAL__N__2351210d_8_Shape_cu_49f7391c19CatArrayBatchedCopyINS1_10OpaqueTypeILj16EEEjLi3ELi128ELi1EEEvPT_NS1_25CatArrInputTensorMetadataIS5_T0_XT2_EXT3_EEENS1_16TensorSizeStrideIS8_Lj4EEEiS8_)
        /*17b4*/ 	.word	0x00000000


	//----- nvinfo : EIATTR_MIN_STACK_SIZE
	.align		4
.L_1039:
        /*17b8*/ 	.byte	0x04, 0x12
        /*17ba*/ 	.short	(.L_1041 - .L_1040)
	.align		4
.L_1040:
        /*17bc*/ 	.word	index@(_ZN2at6native40_GLOBAL__N__2351210d_8_Shape_cu_49f7391c26CatArrayBatchedCopy_contigINS1_10OpaqueTypeILj16EEEjLi3ELi128ELi1EEEvPT_NS1_25CatArrInputTensorMetadataIS5_T0_XT2_EXT3_EEENS1_16TensorSizeStrideIS8_Lj4EEEiS8_)
        /*17c0*/ 	.word	0x00000000


	//----- nvinfo : EIATTR_MIN_STACK_SIZE
	.align		4
.L_1041:
        /*17c4*/ 	.byte	0x04, 0x12
        /*17c6*/ 	.short	(.L_1043 - .L_1042)
	.align		4
.L_1042:
        /*17c8*/ 	.word	index@(_ZN2at6native40_GLOBAL__N__2351210d_8_Shape_cu_49f7391c35CatArrayBatchedCopy_alignedK_contigINS1_10OpaqueTypeILj16EEEjLi3ELi128ELi1ELi8EEEvPT_NS1_25CatArrInputTensorMetadataIS5_T0_XT2_EXT3_EEENS1_16TensorSizeStrideIS8_Lj4EEEiS8_)
        /*17cc*/ 	.word	0x00000000


	//----- nvinfo : EIATTR_MIN_STACK_SIZE
	.align		4
.L_1043:
        /*17d0*/ 	.byte	0x04, 0x12
        /*17d2*/ 	.short	(.L_1045 - .L_1044)
	.align		4
.L_1044:
        /*17d4*/ 	.word	index@(_ZN2at6native40_GLOBAL__N__2351210d_8_Shape_cu_49f7391c35CatArrayBatchedCopy_alignedK_contigINS1_10OpaqueTypeILj16EEEjLi3ELi128ELi1ELi16EEEvPT_NS1_25CatArrInputTensorMetadataIS5_T0_XT2_EXT3_EEENS1_16TensorSizeStrideIS8_Lj4EEEiS8_)
        /*17d8*/ 	.word	0x00000000


	//----- nvinfo : EIATTR_MIN_STACK_SIZE
	.align		4
.L_1045:
        /*17dc*/ 	.byte	0x04, 0x12
        /*17de*/ 	.short	(.L_1047 - .L_1046)
	.align		4
.L_1046:
        /*17e0*/ 	.word	index@(_ZN2at6native40_GLOBAL__N__2351210d_8_Shape_cu_49f7391c30CatArrayBatchedCopy_vectorizedINS1_10OpaqueTypeILj16EEEjLi3ELi128ELi1ELi16ELi1EEEvPcNS1_25CatArrInputTensorMetadataIT_T0_XT2_EXT3_EEENS1_16TensorSizeStrideIS8_Lj4EEEiS8_)
        /*17e4*/ 	.word	0x00000000


	//----- nvinfo : EIATTR_MIN_STACK_SIZE
	.align		4
.L_1047:
        /*17e8*/ 	.byte	0x04, 0x12
        /*17ea*/ 	.short	(.L_1049 - .L_1048)
	.align		4
.L_1048:
        /*17ec*/ 	.word	index@(_ZN2at6native40_GLOBAL__N__2351210d_8_Shape_cu_49f7391c19CatArrayBatchedCopyINS1_10OpaqueTypeILj16EEEjLi2ELi128ELi1EEEvPT_NS1_25CatArrInputTensorMetadataIS5_T0_XT2_EXT3_EEENS1_16TensorSizeStrideIS8_Lj4EEEiS8_)
        /*17f0*/ 	.word	0x00000000


	//----- nvinfo : EIATTR_MIN_STACK_SIZE
	.align		4
.L_1049:
        /*17f4*/ 	.byte	0x04, 0x12
        /*17f6*/ 	.short	(.L_1051 - .L_1050)
	.align		4
.L_1050:
        /*17f8*/ 	.word	index@(_ZN2at6native40_GLOBAL__N__2351210d_8_Shape_cu_49f7391c26CatArrayBatchedCopy_contigINS1_10OpaqueTypeILj16EEEjLi2ELi128ELi1EEEvPT_NS1_25CatArrInputTensorMetadataIS5_T0_XT2_EXT3_EEENS1_16TensorSizeStrideIS8_Lj4EEEiS8_)
        /*17fc*/ 	.word	0x00000000


	//----- nvinfo : EIATTR_MIN_STACK_SIZE
	.align		4
.L_1051:
        /*1800*/ 	.byte	0x04, 0x12
        /*1802*/ 	.short	(.L_1053 - .L_1052)
	.align		4
.L_1052:
        /*1804*/ 	.word	index@(_ZN2at6native40_GLOBAL__N__2351210d_8_Shape_cu_49f7391c35CatArrayBatchedCopy_alignedK_contigINS1_10OpaqueTypeILj16EEEjLi2ELi128ELi1ELi8EEEvPT_NS1_25CatArrInputTensorMetadataIS5_T0_XT2_EXT3_EEENS1_16TensorSizeStrideIS8_Lj4EEEiS8_)
        /*1808*/ 	.word	0x00000000


	//----- nvinfo : EIATTR_MIN_STACK_SIZE
	.align		4
.L_1053:
        /*180c*/ 	.byte	0x04, 0x12
        /*180e*/ 	.short	(.L_1055 - .L_1054)
	.align		4
.L_1054:
        /*1810*/ 	.word	index@(_ZN2at6native40_GLOBAL__N__2351210d_8_Shape_cu_49f7391c35CatArrayBatchedCopy_alignedK_contigINS1_10OpaqueTypeILj16EEEjLi2ELi128ELi1ELi16EEEvPT_NS1_25CatArrInputTensorMetadataIS5_T0_XT2_EXT3_EEENS1_16TensorSizeStrideIS8_Lj4EEEiS8_)
        /*1814*/ 	.word	0x00000000


	//----- nvinfo : EIATTR_MIN_STACK_SIZE
	.align		4
.L_1055:
        /*1818*/ 	.byte	0x04, 0x12
        /*181a*/ 	.short	(.L_1057 - .L_1056)
	.align		4
.L_1056:
        /*181c*/ 	.word	index@(_ZN2at6native40_GLOBAL__N__2351210d_8_Shape_cu_49f7391c30CatArrayBatchedCopy_vectorizedINS1_10OpaqueTypeILj16EEEjLi2ELi128ELi1ELi16ELi1EEEvPcNS1_25CatArrInputTensorMetadataIT_T0_XT2_EXT3_EEENS1_16TensorSizeStrideIS8_Lj4EEEiS8_)
        /*1820*/ 	.word	0x00000000


	//----- nvinfo : EIATTR_MIN_STACK_SIZE
	.align		4
.L_1057:
        /*1824*/ 	.byte	0x04, 0x12
        /*1826*/ 	.short	(.L_1059 - .L_1058)
	.align		4
.L_1058:
        /*1828*/ 	.word	index@(_ZN2at6native40_GLOBAL__N__2351210d_8_Shape_cu_49f7391c19CatArrayBatchedCopyINS1_10OpaqueTypeILj16EEEjLi1ELi128ELi1EEEvPT_NS1_25CatArrInputTensorMetadataIS5_T0_XT2_EXT3_EEENS1_16TensorSizeStrideIS8_Lj4EEEiS8_)
        /*182c*/ 	.word	0x00000000


	//----- nvinfo : EIATTR_MIN_STACK_SIZE
	.align		4
.L_1059:
        /*1830*/ 	.byte	0x04, 0x12
        /*1832*/ 	.short	(.L_1061 - .L_1060)
	.align		4
.L_1060:
        /*1834*/ 	.word	index@(_ZN2at6native40_GLOBAL__N__2351210d_8_Shape_cu_49f7391c26CatArrayBatchedCopy_contigINS1_10OpaqueTypeILj16EEEjLi1ELi128ELi1EEEvPT_NS1_25CatArrInputTensorMetadataIS5_T0_XT2_EXT3_EEENS1_16TensorSizeStrideIS8_Lj4EEEiS8_)
        /*1838*/ 	.word	0x00000000


	//----- nvinfo : EIATTR_MIN_STACK_SIZE
	.align		4
.L_1061:
        /*183c*/ 	.byte	0x04, 0x12
        /*183e*/ 	.short	(.L_1063 - .L_1062)
	.align		4
.L_1062:
        /*1840*/ 	.word	index@(_ZN2at6native40_GLOBAL__N__2351210d_8_Shape_cu_49f7391c35CatArrayBatchedCopy_alignedK_contigINS1_10OpaqueTypeILj16EEEjLi1ELi128ELi1ELi8EEEvPT_NS1_25CatArrInputTensorMetadataIS5_T0_XT2_EXT3_EEENS1_16TensorSizeStrideIS8_Lj4EEEiS8_)
        /*1844*/ 	.word	0x00000000


	//----- nvinfo : EIATTR_MIN_STACK_SIZE
	.align		4
.L_1063:
        /*1848*/ 	.byte	0x04, 0x12
        /*184a*/ 	.short	(.L_1065 - .L_1064)
	.align		4
.L_1064:
        /*184c*/ 	.word	index@(_ZN2at6native40_GLOBAL__N__2351210d_8_Shape_cu_49f7391c35CatArrayBatchedCopy_alignedK_contigINS1_10OpaqueTypeILj16EEEjLi1ELi128ELi1ELi16EEEvPT_NS1_25CatArrInputTensorMetadataIS5_T0_XT2_EXT3_EEENS1_16TensorSizeStrideIS8_Lj4EEEiS8_)
        /*1850*/ 	.word	0x00000000


	//----- nvinfo : EIATTR_MIN_STACK_SIZE
	.align		4
.L_1065:
        /*1854*/ 	.byte	0x04, 0x12
        /*1856*/ 	.short	(.L_1067 - .L_1066)
	.align		4
.L_1066:
        /*1858*/ 	.word	index@(_ZN2at6native40_GLOBAL__N__2351210d_8_Shape_cu_49f7391c30CatArrayBatchedCopy_vectorizedINS1_10OpaqueTypeILj16EEEjLi1ELi128ELi1ELi16ELi1EEEvPcNS1_25CatArrInputTensorMetadataIT_T0_XT2_EXT3_EEENS1_16TensorSizeStrideIS8_Lj4EEEiS8_)
        /*185c*/ 	.word	0x00000000


	//----- nvinfo : EIATTR_MIN_STACK_SIZE
	.align		4
.L_1067:
        /*1860*/ 	.byte	0x04, 0x12
        /*1862*/ 	.short	(.L_1069 - .L_1068)
	.align		4
.L_1068:
        /*1864*/ 	.word	index@(_ZN2at6native40_GLOBAL__N__2351210d_8_Shape_cu_49f7391c19CatArrayBatchedCopyINS1_10OpaqueTypeILj8EEEjLi4ELi128ELi1EEEvPT_NS1_25CatArrInputTensorMetadataIS5_T0_XT2_EXT3_EEENS1_16TensorSizeStrideIS8_Lj4EEEiS8_)
        /*1868*/ 	.word	0x00000000


	//----- nvinfo : EIATTR_MIN_STACK_SIZE
	.align		4
.L_1069:
        /*186c*/ 	.byte	0x04, 0x12
        /*186e*/ 	.short	(.L_1071 - .L_1070)
	.align		4
.L_1070:
        /*1870*/ 	.word	index@(_ZN2at6native40_GLOBAL__N__2351210d_8_Shape_cu_49f7391c26CatArrayBatchedCopy_contigINS1_10OpaqueTypeILj8EEEjLi4ELi128ELi1EEEvPT_NS1_25CatArrInputTensorMetadataIS5_T0_XT2_EXT3_EEENS1_16TensorSizeStrideIS8_Lj4EEEiS8_)
        /*1874*/ 	.word	0x00000000


	//----- nvinfo : EIATTR_MIN_STACK_SIZE
	.align		4
.L_1071:
        /*1878*/ 	.byte	0x04, 0x12
        /*187a*/ 	.short	(.L_1073 - .L_1072)
	.align		4
.L_1072:
        /*187c*/ 	.word	index@(_ZN2at6native40_GLOBAL__N__2351210d_8_Shape_cu_49f7391c35CatArrayBatchedCopy_alignedK_contigINS1_10OpaqueTypeILj8EEEjLi4ELi128ELi1ELi8EEEvPT_NS1_25CatArrInputTensorMetadataIS5_T0_XT2_EXT3_EEENS1_16TensorSizeStrideIS8_Lj4EEEiS8_)
        /*1880*/ 	.word	0x00000000


	//----- nvinfo : EIATTR_MIN_STACK_SIZE
	.align		4
.L_1073:
        /*1884*/ 	.byte	0x04, 0x12
        /*1886*/ 	.short	(.L_1075 - .L_1074)
	.align		4
.L_1074:
        /*1888*/ 	.word	index@(_ZN2at6native40_GLOBAL__N__2351210d_8_Shape_cu_49f7391c35CatArrayBatchedCopy_alignedK_contigINS1_10OpaqueTypeILj8EEEjLi4ELi128ELi1ELi16EEEvPT_NS1_25CatArrInputTensorMetadataIS5_T0_XT2_EXT3_EEENS1_16TensorSizeStrideIS8_Lj4EEEiS8_)
        /*188c*/ 	.word	0x00000000


	//----- nvinfo : EIATTR_MIN_STACK_SIZE
	.align		4
.L_1075:
        /*1890*/ 	.byte	0x04, 0x12
        /*1892*/ 	.short	(.L_1077 - .L_1076)
	.align		4
.L_1076:
        /*1894*/ 	.word	index@(_ZN2at6native40_GLOBAL__N__2351210d_8_Shape_cu_49f7391c30CatArrayBatchedCopy_vectorizedINS1_10OpaqueTypeILj8EEEjLi4ELi128ELi1ELi16ELi2EEEvPcNS1_25CatArrInputTensorMetadataIT_T0_XT2_EXT3_EEENS1_16TensorSizeStrideIS8_Lj4EEEiS8_)
        /*1898*/ 	.word	0x00000000


	//----- nvinfo : EIATTR_MIN_STACK_SIZE
	.align		4
.L_1077:
        /*189c*/ 	.byte	0x04, 0x12
        /*189e*/ 	.short	(.L_1079 - .L_1078)
	.align		4
.L_1078:
        /*18a0*/ 	.word	index@(_ZN2at6native40_GLOBAL__N__2351210d_8_Shape_cu_49f7391c19CatArrayBatchedCopyINS1_10OpaqueTypeILj8EEEjLi3ELi128ELi1EEEvPT_NS1_25CatArrInputTensorMetadataIS5_T0_XT2_EXT3_EEENS1_16TensorSizeStrideIS8_Lj4EEEiS8_)
        /*18a4*/ 	.word	0x00000000


	//----- nvinfo : EIATTR_MIN_STACK_SIZE
	.align		4
.L_1079:
        /*18a8*/ 	.byte	0x04, 0x12
        /*18aa*/ 	.short	(.L_1081 - .L_1080)
	.align		4
.L_1080:
        /*18ac*/ 	.word	index@(_ZN2at6native40_GLOBAL__N__2351210d_8_Shape_cu_49f7391c26CatArrayBatchedCopy_contigINS1_10OpaqueTypeILj8EEEjLi3ELi128ELi1EEEvPT_NS1_25CatArrInputTensorMetadataIS5_T0_XT2_EXT3_EEENS1_16TensorSizeStrideIS8_Lj4EEEiS8_)
        /*18b0*/ 	.word	0x00000000


	//----- nvinfo : EIATTR_MIN_STACK_SIZE
	.align		4
.L_1081:
        /*18b4*/ 	.byte	0x04, 0x12
        /*18b6*/ 	.short	(.L_1083 - .L_1082)
	.align		4
.L_1082:
        /*18b8*/ 	.word	index@(_ZN2at6native40_GLOBAL__N__2351210d_8_Shape_cu_49f7391c35CatArrayBatchedCopy_alignedK_contigINS1_10OpaqueTypeILj8EEEjLi3ELi128ELi1ELi8EEEvPT_NS1_25CatArrInputTensorMetadataIS5_T0_XT2_EXT3_EEENS1_16TensorSizeStrideIS8_Lj4EEEiS8_)
        /*18bc*/ 	.word	0x00000000


	//----- nvinfo : EIATTR_MIN_STACK_SIZE
	.align		4
.L_1083:
        /*18c0*/ 	.byte	0x04, 0x12
        /*18c2*/ 	.short	(.L_1085 - .L_1084)
	.align		4
.L_1084:
        /*18c4*/ 	.word	index@(_ZN2at6native40_GLOBAL__N__2351210d_8_Shape_cu_49f7391c35CatArrayBatchedCopy_alignedK_contigINS1_10OpaqueTypeILj8EEEjLi3ELi128ELi1ELi16EEEvPT_NS1_25CatArrInputTensorMetadataIS5_T0_XT2_EXT3_EEENS1_16TensorSizeStrideIS8_Lj4EEEiS8_)
        /*18c8*/ 	.word	0x00000000


	//----- nvinfo : EIATTR_MIN_STACK_SIZE
	.align		4
.L_1085:
        /*18cc*/ 	.byte	0x04, 0x12
        /*18ce*/ 	.short	(.L_1087 - .L_1086)
	.align		4
.L_1086:
        /*18d0*/ 	.word	index@(_ZN2at6native40_GLOBAL__N__2351210d_8_Shape_cu_49f7391c30CatArrayBatchedCopy_vectorizedINS1_10OpaqueTypeILj8EEEjLi3ELi128ELi1ELi16ELi2EEEvPcNS1_25CatArrInputTensorMetadataIT_T0_XT2_EXT3_EEENS1_16TensorSizeStrideIS8_Lj4EEEiS8_)
        /*18d4*/ 	.word	0x00000000


	//----- nvinfo : EIATTR_MIN_STACK_SIZE
	.align		4
.L_1087:
        /*18d8*/ 	.byte	0x04, 0x12
        /*18da*/ 	.short	(.L_1089 - .L_1088)
	.align		4
.L_1088:
        /*18dc*/ 	.word	index@(_ZN2at6native40_GLOBAL__N__2351210d_8_Shape_cu_49f7391c19CatArrayBatchedCopyINS1_10OpaqueTypeILj8EEEjLi2ELi128ELi1EEEvPT_NS1_25CatArrInputTensorMetadataIS5_T0_XT2_EXT3_EEENS1_16TensorSizeStrideIS8_Lj4EEEiS8_)
        /*18e0*/ 	.word	0x00000000


	//----- nvinfo : EIATTR_MIN_STACK_SIZE
	.align		4
.L_1089:
        /*18e4*/ 	.byte	0x04, 0x12
        /*18e6*/ 	.short	(.L_1091 - .L_1090)
	.align		4
.L_1090:
        /*18e8*/ 	.word	index@(_ZN2at6native40_GLOBAL__N__2351210d_8_Shape_cu_49f7391c26CatArrayBatchedCopy_contigINS1_10OpaqueTypeILj8EEEjLi2ELi128ELi1EEEvPT_NS1_25CatArrInputTensorMetadataIS5_T0_XT2_EXT3_EEENS1_16TensorSizeStrideIS8_Lj4EEEiS8_)
        /*18ec*/ 	.word	0x00000000


	//----- nvinfo : EIATTR_MIN_STACK_SIZE
	.align		4
.L_1091:
        /*18f0*/ 	.byte	0x04, 0x12
        /*18f2*/ 	.short	(.L_1093 - .L_1092)
	.align		4
.L_1092:
        /*18f4*/ 	.word	index@(_ZN2at6native40_GLOBAL__N__2351210d_8_Shape_cu_49f7391c35CatArrayBatchedCopy_alignedK_contigINS1_10OpaqueTypeILj8EEEjLi2ELi128ELi1ELi8EEEvPT_NS1_25CatArrInputTensorMetadataIS5_T0_XT2_EXT3_EEENS1_16TensorSizeStrideIS8_Lj4EEEiS8_)
        /*18f8*/ 	.word	0x00000000


	//----- nvinfo : EIATTR_MIN_STACK_SIZE
	.align		4
.L_1093:
        /*18fc*/ 	.byte	0x04, 0x12
        /*18fe*/ 	.short	(.L_1095 - .L_1094)
	.align		4
.L_1094:
        /*1900*/ 	.word	index@(_ZN2at6native40_GLOBAL__N__2351210d_8_Shape_cu_49f7391c35CatArrayBatchedCopy_alignedK_contigINS1_10OpaqueTypeILj8EEEjLi2ELi128ELi1ELi16EEEvPT_NS1_25CatArrInputTensorMetadataIS5_T0_XT2_EXT3_EEENS1_16TensorSizeStrideIS8_Lj4EEEiS8_)
        /*1904*/ 	.word	0x00000000


	//----- nvinfo : EIATTR_MIN_STACK_SIZE
	.align		4
.L_1095:
        /*1908*/ 	.byte	0x04, 0x12
        /*190a*/ 	.short	(.L_1097 - .L_1096)
	.align		4
.L_1096:
        /*190c*/ 	.word	index@(_ZN2at6native40_GLOBAL__N__2351210d_8_Shape_cu_49f7391c30CatArrayBatchedCopy_vectorizedINS1_10OpaqueTypeILj8EEEjLi2ELi128ELi1ELi16ELi2EEEvPcNS1_25CatArrInputTensorMetadataIT_T0_XT2_EXT3_EEENS1_16TensorSizeStrideIS8_Lj4EEEiS8_)
        /*1910*/ 	.word	0x00000000


	//----- nvinfo : EIATTR_MIN_STACK_SIZE
	.align		4
.L_1097:
        /*1914*/ 	.byte	0x04, 0x12
        /*1916*/ 	.short	(.L_1099 - .L_1098)
	.align		4
.L_1098:
        /*1918*/ 	.word	index@(_ZN2at6native40_GLOBAL__N__2351210d_8_Shape_cu_49f7391c19CatArrayBatchedCopyINS1_10OpaqueTypeILj8EEEjLi1ELi128ELi1EEEvPT_NS1_25CatArrInputTensorMetadataIS5_T0_XT2_EXT3_EEENS1_16TensorSizeStrideIS8_Lj4EEEiS8_)
        /*191c*/ 	.word	0x00000000


	//----- nvinfo : EIATTR_MIN_STACK_SIZE
	.align		4
.L_1099:
        /*1920*/ 	.byte	0x04, 0x12
        /*1922*/ 	.short	(.L_1101 - .L_1100)
	.align		4
.L_1100:
        /*1924*/ 	.word	index@(_ZN2at6native40_GLOBAL__N__2351210d_8_Shape_cu_49f7391c26CatArrayBatchedCopy_contigINS1_10OpaqueTypeILj8EEEjLi1ELi128ELi1EEEvPT_NS1_25CatArrInputTensorMetadataIS5_T0_XT2_EXT3_EEENS1_16TensorSizeStrideIS8_Lj4EEEiS8_)
        /*1928*/ 	.word	0x00000000


	//----- nvinfo : EIATTR_MIN_STACK_SIZE
	.align		4
.L_1101:
        /*192c*/ 	.byte	0x04, 0x12
        /*192e*/ 	.short	(.L_1103 - .L_1102)
	.align		4
.L_1102:
        /*1930*/ 	.word	index@(_ZN2at6native40_GLOBAL__N__2351210d_8_Shape_cu_49f7391c35CatArrayBatchedCopy_alignedK_contigINS1_10OpaqueTypeILj8EEEjLi1ELi128ELi1ELi8EEEvPT_NS1_25CatArrInputTensorMetadataIS5_T0_XT2_EXT3_EEENS1_16TensorSizeStrideIS8_Lj4EEEiS8_)
        /*1934*/ 	.word	0x00000000


	//----- nvinfo : EIATTR_MIN_STACK_SIZE
	.align		4
.L_1103:
        /*1938*/ 	.byte	0x04, 0x12
        /*193a*/ 	.short	(.L_1105 - .L_1104)
	.align		4
.L_1104:
        /*193c*/ 	.word	index@(_ZN2at6native40_GLOBAL__N__2351210d_8_Shape_cu_49f7391c35CatArrayBatchedCopy_alignedK_contigINS1_10OpaqueTypeILj8EEEjLi1ELi128ELi1ELi16EEEvPT_NS1_25CatArrInputTensorMetadataIS5_T0_XT2_EXT3_EEENS1_16TensorSizeStrideIS8_Lj4EEEiS8_)
        /*1940*/ 	.word	0x00000000


	//----- nvinfo : EIATTR_MIN_STACK_SIZE
	.align		4
.L_1105:
        /*1944*/ 	.byte	0x04, 0x12
        /*1946*/ 	.short	(.L_1107 - .L_1106)
	.align		4
.L_1106:
        /*1948*/ 	.word	index@(_ZN2at6native40_GLOBAL__N__2351210d_8_Shape_cu_49f7391c30CatArrayBatchedCopy_vectorizedINS1_10OpaqueTypeILj8EEEjLi1ELi128ELi1ELi16ELi2EEEvPcNS1_25CatArrInputTensorMetadataIT_T0_XT2_EXT3_EEENS1_16TensorSizeStrideIS8_Lj4EEEiS8_)
        /*194c*/ 	.word	0x00000000


	//----- nvinfo : EIATTR_MIN_STACK_SIZE
	.align		4
.L_1107:
        /*1950*/ 	.byte	0x04, 0x12
        /*1952*/ 	.short	(.L_1109 - .L_1108)
	.align		4
.L_1108:
        /*1954*/ 	.word	index@(_ZN2at6native40_GLOBAL__N__2351210d_8_Shape_cu_49f7391c19CatArrayBatchedCopyINS1_10OpaqueTypeILj4EEEjLi4ELi128ELi1EEEvPT_NS1_25CatArrInputTensorMetadataIS5_T0_XT2_EXT3_EEENS1_16TensorSizeStrideIS8_Lj4EEEiS8_)
        /*1958*/ 	.word	0x00000000


	//----- nvinfo : EIATTR_MIN_STACK_SIZE
	.align		4
.L_1109:
        /*195c*/ 	.byte	0x04, 0x12
        /*195e*/ 	.short	(.L_1111 - .L_1110)
	.align		4
.L_1110:
        /*1960*/ 	.word	index@(_ZN2at6native40_GLOBAL__N__2351210d_8_Shape_cu_49f7391c26CatArrayBatchedCopy_contigINS1_10OpaqueTypeILj4EEEjLi4ELi128ELi1EEEvPT_NS1_25CatArrInputTensorMetadataIS5_T0_XT2_EXT3_EEENS1_16TensorSizeStrideIS8_Lj4EEEiS8_)
        /*1964*/ 	.word	0x00000000


	//----- nvinfo : EIATTR_MIN_STACK_SIZE
	.align		4
.L_1111:
        /*1968*/ 	.byte	0x04, 0x12
        /*196a*/ 	.short	(.L_1113 - .L_1112)
	.align		4
.L_1112:
        /*196c*/ 	.word	index@(_ZN2at6native40_GLOBAL__N__2351210d_8_Shape_cu_49f7391c35CatArrayBatchedCopy_alignedK_contigINS1_10OpaqueTypeILj4EEEjLi4ELi128ELi1ELi8EEEvPT_NS1_25CatArrInputTensorMetadataIS5_T0_XT2_EXT3_EEENS1_16TensorSizeStrideIS8_Lj4EEEiS8_)
        /*1970*/ 	.word	0x00000000


	//----- nvinfo : EIATTR_MIN_STACK_SIZE
	.align		4
.L_1113:
        /*1974*/ 	.byte	0x04, 0x12
        /*1976*/ 	.short	(.L_1115 - .L_1114)
	.align		4
.L_1114:
        /*1978*/ 	.word	index@(_ZN2at6native40_GLOBAL__N__2351210d_8_Shape_cu_49f7391c35CatArrayBatchedCopy_alignedK_contigINS1_10OpaqueTypeILj4EEEjLi4ELi128ELi1ELi16EEEvPT_NS1_25CatArrInputTensorMetadataIS5_T0_XT2_EXT3_EEENS1_16TensorSizeStrideIS8_Lj4EEEiS8_)
        /*197c*/ 	.word	0x00000000


	//----- nvinfo : EIATTR_MIN_STACK_SIZE
	.align		4
.L_1115:
        /*1980*/ 	.byte	0x04, 0x12
        /*1982*/ 	.short	(.L_1117 - .L_1116)
	.align		4
.L_1116:
        /*1984*/ 	.word	index@(_ZN2at6native40_GLOBAL__N__2351210d_8_Shape_cu_49f7391c30CatArrayBatchedCopy_vectorizedINS1_10OpaqueTypeILj4EEEjLi4ELi128ELi1ELi16ELi4EEEvPcNS1_25CatArrInputTensorMetadataIT_T0_XT2_EXT3_EEENS1_16TensorSizeStrideIS8_Lj4EEEiS8_)
        /*1988*/ 	.word	0x00000000


	//----- nvinfo : EIATTR_MIN_STACK_SIZE
	.align		4
.L_1117:
        /*198c*/ 	.byte	0x04, 0x12
        /*198e*/ 	.short	(.L_1119 - .L_1118)
	.align		4
.L_1118:
        /*1990*/ 	.word	index@(_ZN2at6native40_GLOBAL__N__2351210d_8_Shape_cu_49f7391c19CatArrayBatchedCopyINS1_10OpaqueTypeILj4EEEjLi3ELi128ELi1EEEvPT_NS1_25CatArrInputTensorMetadataIS5_T0_XT2_EXT3_EEENS1_16TensorSizeStrideIS8_Lj4EEEiS8_)
        /*1994*/ 	.word	0x00000000


	//----- nvinfo : EIATTR_MIN_STACK_SIZE
	.align		4
.L_1119:
        /*1998*/ 	.byte	0x04, 0x12
        /*199a*/ 	.short	(.L_1121 - .L_1120)
	.align		4
.L_1120:
        /*199c*/ 	.word	index@(_ZN2at6native40_GLOBAL__N__2351210d_8_Shape_cu_49f7391c26CatArrayBatchedCopy_contigINS1_10OpaqueTypeILj4EEEjLi3ELi128ELi1EEEvPT_NS1_25CatArrInputTensorMetadataIS5_T0_XT2_EXT3_EEENS1_16TensorSizeStrideIS8_Lj4EEEiS8_)
        /*19a0*/ 	.word	0x00000000


	//----- nvinfo : EIATTR_MIN_STACK_SIZE
	.align		4
.L_1121:
        /*19a4*/ 	.byte	0x04, 0x12
        /*19a6*/ 	.short	(.L_1123 - .L_1122)
	.align		4
.L_1122:
        /*19a8*/ 	.word	index@(_ZN2at6native40_GLOBAL__N__2351210d_8_Shape_cu_49f7391c35CatArrayBatchedCopy_alignedK_contigINS1_10OpaqueTypeILj4EEEjLi3ELi128ELi1ELi8EEEvPT_NS1_25CatArrInputTensorMetadataIS5_T0_XT2_EXT3_EEENS1_16TensorSizeStrideIS8_Lj4EEEiS8_)
        /*19ac*/ 	.word	0x00000000


	//----- nvinfo : EIATTR_MIN_STACK_SIZE
	.align		4
.L_1123:
        /*19b0*/ 	.byte	0x04, 0x12
        /*19b2*/ 	.short	(.L_1125 - .L_1124)
	.align		4
.L_1124:
        /*19b4*/ 	.word	index@(_ZN2at6native40_GLOBAL__N__2351210d_8_Shape_cu_49f7391c35CatArrayBatchedCopy_alignedK_contigINS1_10OpaqueTypeILj4EEEjLi3ELi128ELi1ELi16EEEvPT_NS1_25CatArrInputTensorMetadataIS5_T0_XT2_EXT3_EEENS1_16TensorSizeStrideIS8_Lj4EEEiS8_)
        /*19b8*/ 	.word	0x00000000


	//----- nvinfo : EIATTR_MIN_STACK_SIZE
	.align		4
.L_1125:
        /*19bc*/ 	.byte	0x04, 0x12
        /*19be*/ 	.short	(.L_1127 - .L_1126)
	.align		4
.L_1126:
        /*19c0*/ 	.word	index@(_ZN2at6native40_GLOBAL__N__2351210d_8_Shape_cu_49f7391c30CatArrayBatchedCopy_vectorizedINS1_10OpaqueTypeILj4EEEjLi3ELi128ELi1ELi16ELi4EEEvPcNS1_25CatArrInputTensorMetadataIT_T0_XT2_EXT3_EEENS1_16TensorSizeStrideIS8_Lj4EEEiS8_)
        /*19c4*/ 	.word	0x00000000


	//----- nvinfo : EIATTR_MIN_STACK_SIZE
	.align		4
.L_1127:
        /*19c8*/ 	.byte	0x04, 0x12
        /*19ca*/ 	.short	(.L_1129 - .L_1128)
	.align		4
.L_1128:
        /*19cc*/ 	.word	index@(_ZN2at6native40_GLOBAL__N__2351210d_8_Shape_cu_49f7391c19CatArrayBatchedCopyINS1_10OpaqueTypeILj4EEEjLi2ELi128ELi1EEEvPT_NS1_25CatArrInputTensorMetadataIS5_T0_XT2_EXT3_EEENS1_16TensorSizeStrideIS8_Lj4EEEiS8_)
        /*19d0*/ 	.word	0x00000000


	//----- nvinfo : EIATTR_MIN_STACK_SIZE
	.align		4
.L_1129:
        /*19d4*/ 	.byte	0x04, 0x12
        /*19d6*/ 	.short	(.L_1131 - .L_1130)
	.align		4
.L_1130:
        /*19d8*/ 	.word	index@(_ZN2at6native40_GLOBAL__N__2351210d_8_Shape_cu_49f7391c26CatArrayBatchedCopy_contigINS1_10OpaqueTypeILj4EEEjLi2ELi128ELi1EEEvPT_NS1_25CatArrInputTensorMetadataIS5_T0_XT2_EXT3_EEENS1_16TensorSizeStrideIS8_Lj4EEEiS8_)
        /*19dc*/ 	.word	0x00000000


	//----- nvinfo : EIATTR_MIN_STACK_SIZE
	.align		4
.L_1131:
        /*19e0*/ 	.byte	0x04, 0x12
        /*19e2*/ 	.short	(.L_1133 - .L_1132)
	.align		4
.L_1132:
        /*19e4*/ 	.word	index@(_ZN2at6native40_GLOBAL__N__2351210d_8_Shape_cu_49f7391c35CatArrayBatchedCopy_alignedK_contigINS1_10OpaqueTypeILj4EEEjLi2ELi128ELi1ELi8EEEvPT_NS1_25CatArrInputTensorMetadataIS5_T0_XT2_EXT3_EEENS1_16TensorSizeStrideIS8_Lj4EEEiS8_)
        /*19e8*/ 	.word	0x00000000


	//----- nvinfo : EIATTR_MIN_STACK_SIZE
	.align		4
.L_1133:
        /*19ec*/ 	.byte	0x04, 0x12
        /*19ee*/ 	.short	(.L_1135 - .L_1134)
	.align		4
.L_1134:
        /*19f0*/ 	.word	index@(_ZN2at6native40_GLOBAL__N__2351210d_8_Shape_cu_49f7391c35CatArrayBatchedCopy_alignedK_contigINS1_10OpaqueTypeILj4EEEjLi2ELi128ELi1ELi16EEEvPT_NS1_25CatArrInputTensorMetadataIS5_T0_XT2_EXT3_EEENS1_16TensorSizeStrideIS8_Lj4EEEiS8_)
        /*19f4*/ 	.word	0x00000000


	//----- nvinfo : EIATTR_MIN_STACK_SIZE
	.align		4
.L_1135:
        /*19f8*/ 	.byte	0x04, 0x12
        /*19fa*/ 	.short	(.L_1137 - .L_1136)
	.align		4
.L_1136:
        /*19fc*/ 	.word	index@(_ZN2at6native40_GLOBAL__N__2351210d_8_Shape_cu_49f7391c30CatArrayBatchedCopy_vectorizedINS1_10OpaqueTypeILj4EEEjLi2ELi128ELi1ELi16ELi4EEEvPcNS1_25CatArrInputTensorMetadataIT_T0_XT2_EXT3_EEENS1_16TensorSizeStrideIS8_Lj4EEEiS8_)
        /*1a00*/ 	.word	0x00000000


	//----- nvinfo : EIATTR_MIN_STACK_SIZE
	.align		4
.L_1137:
        /*1a04*/ 	.byte	0x04, 0x12
        /*1a06*/ 	.short	(.L_1139 - .L_1138)
	.align		4
.L_1138:
        /*1a08*/ 	.word	index@(_ZN2at6native40_GLOBAL__N__2351210d_8_Shape_cu_49f7391c19CatArrayBatchedCopyINS1_10OpaqueTypeILj4EEEjLi1ELi128ELi1EEEvPT_NS1_25CatArrInputTensorMetadataIS5_T0_XT2_EXT3_EEENS1_16TensorSizeStrideIS8_Lj4EEEiS8_)
        /*1a0c*/ 	.word	0x00000000


	//----- nvinfo : EIATTR_MIN_STACK_SIZE
	.align		4
.L_1139:
        /*1a10*/ 	.byte	0x04, 0x12
        /*1a12*/ 	.short	(.L_1141 - .L_1140)
	.align		4
.L_1140:
        /*1a14*/ 	.word	index@(_ZN2at6native40_GLOBAL__N__2351210d_8_Shape_cu_49f7391c26CatArrayBatchedCopy_contigINS1_10OpaqueTypeILj4EEEjLi1ELi128ELi1EEEvPT_NS1_25CatArrInputTensorMetadataIS5_T0_XT2_EXT3_EEENS1_16TensorSizeStrideIS8_Lj4EEEiS8_)
        /*1a18*/ 	.word	0x00000000


	//----- nvinfo : EIATTR_MIN_STACK_SIZE
	.align		4
.L_1141:
        /*1a1c*/ 	.byte	0x04, 0x12
        /*1a1e*/ 	.short	(.L_1143 - .L_1142)
	.align		4
.L_1142:
        /*1a20*/ 	.word	index@(_ZN2at6native40_GLOBAL__N__2351210d_8_Shape_cu_49f7391c35CatArrayBatchedCopy_alignedK_contigINS1_10OpaqueTypeILj4EEEjLi1ELi128ELi1ELi8EEEvPT_NS1_25CatArrInputTensorMetadataIS5_T0_XT2_EXT3_EEENS1_16TensorSizeStrideIS8_Lj4EEEiS8_)
        /*1a24*/ 	.word	0x00000000


	//----- nvinfo : EIATTR_MIN_STACK_SIZE
	.align		4
.L_1143:
        /*1a28*/ 	.byte	0x04, 0x12
        /*1a2a*/ 	.short	(.L_1145 - .L_1144)
	.align		4
.L_1144:
        /*1a2c*/ 	.word	index@(_ZN2at6native40_GLOBAL__N__2351210d_8_Shape_cu_49f7391c35CatArrayBatchedCopy_alignedK_contigINS1_10OpaqueTypeILj4EEEjLi1ELi128ELi1ELi16EEEvPT_NS1_25CatArrInputTensorMetadataIS5_T0_XT2_EXT3_EEENS1_16TensorSizeStrideIS8_Lj4EEEiS8_)
        /*1a30*/ 	.word	0x00000000


	//----- nvinfo : EIATTR_MIN_STACK_SIZE
	.align		4
.L_1145:
        /*1a34*/ 	.byte	0x04, 0x12
        /*1a36*/ 	.short	(.L_1147 - .L_1146)
	.align		4
.L_1146:
        /*1a38*/ 	.word	index@(_ZN2at6native40_GLOBAL__N__2351210d_8_Shape_cu_49f7391c30CatArrayBatchedCopy_vectorizedINS1_10OpaqueTypeILj4EEEjLi1ELi128ELi1ELi16ELi4EEEvPcNS1_25CatArrInputTensorMetadataIT_T0_XT2_EXT3_EEENS1_16TensorSizeStrideIS8_Lj4EEEiS8_)
        /*1a3c*/ 	.word	0x00000000


	//----- nvinfo : EIATTR_MIN_STACK_SIZE
	.align		4
.L_1147:
        /*1a40*/ 	.byte	0x04, 0x12
        /*1a42*/ 	.short	(.L_1149 - .L_1148)
	.align		4
.L_1148:
        /*1a44*/ 	.word	index@(_ZN2at6native40_GLOBAL__N__2351210d_8_Shape_cu_49f7391c19CatArrayBatchedCopyINS1_10OpaqueTypeILj2EEEjLi4ELi128ELi1EEEvPT_NS1_25CatArrInputTensorMetadataIS5_T0_XT2_EXT3_EEENS1_16TensorSizeStrideIS8_Lj4EEEiS8_)
        /*1a48*/ 	.word	0x00000000


	//----- nvinfo : EIATTR_MIN_STACK_SIZE
	.align		4
.L_1149:
        /*1a4c*/ 	.byte	0x04, 0x12
        /*1a4e*/ 	.short	(.L_1151 - .L_1150)
	.align		4
.L_1150:
        /*1a50*/ 	.word	index@(_ZN2at6native40_GLOBAL__N__2351210d_8_Shape_cu_49f7391c26CatArrayBatchedCopy_contigINS1_10OpaqueTypeILj2EEEjLi4ELi128ELi1EEEvPT_NS1_25CatArrInputTensorMetadataIS5_T0_XT2_EXT3_EEENS1_16TensorSizeStrideIS8_Lj4EEEiS8_)
        /*1a54*/ 	.word	0x00000000


	//----- nvinfo : EIATTR_MIN_STACK_SIZE
	.align		4
.L_1151:
        /*1a58*/ 	.byte	0x04, 0x12
        /*1a5a*/ 	.short	(.L_1153 - .L_1152)
	.align		4
.L_1152:
        /*1a5c*/ 	.word	index@(_ZN2at6native40_GLOBAL__N__2351210d_8_Shape_cu_49f7391c35CatArrayBatchedCopy_alignedK_contigINS1_10OpaqueTypeILj2EEEjLi4ELi128ELi1ELi8EEEvPT_NS1_25CatArrInputTensorMetadataIS5_T0_XT2_EXT3_EEENS1_16TensorSizeStrideIS8_Lj4EEEiS8_)
        /*1a60*/ 	.word	0x00000000


	//----- nvinfo : EIATTR_MIN_STACK_SIZE
	.align		4
.L_1153:
        /*1a64*/ 	.byte	0x04, 0x12
        /*1a66*/ 	.short	(.L_1155 - .L_1154)
	.align		4
.L_1154:
        /*1a68*/ 	.word	index@(_ZN2at6native40_GLOBAL__N__2351210d_8_Shape_cu_49f7391c35CatArrayBatchedCopy_alignedK_contigINS1_10OpaqueTypeILj2EEEjLi4ELi128ELi1ELi16EEEvPT_NS1_25CatArrInputTensorMetadataIS5_T0_XT2_EXT3_EEENS1_16TensorSizeStrideIS8_Lj4EEEiS8_)
        /*1a6c*/ 	.word	0x00000000


	//----- nvinfo : EIATTR_MIN_STACK_SIZE
	.align		4
.L_1155:
        /*1a70*/ 	.byte	0x04, 0x12
        /*1a72*/ 	.short	(.L_1157 - .L_1156)
	.align		4
.L_1156:
        /*1a74*/ 	.word	index@(_ZN2at6native40_GLOBAL__N__2351210d_8_Shape_cu_49f7391c30CatArrayBatchedCopy_vectorizedINS1_10OpaqueTypeILj2EEEjLi4ELi128ELi1ELi16ELi8EEEvPcNS1_25CatArrInputTensorMetadataIT_T0_XT2_EXT3_EEENS1_16TensorSizeStrideIS8_Lj4EEEiS8_)
        /*1a78*/ 	.word	0x00000000


	//----- nvinfo : EIATTR_MIN_STACK_SIZE
	.align		4
.L_1157:
        /*1a7c*/ 	.byte	0x04, 0x12
        /*1a7e*/ 	.short	(.L_1159 - .L_1158)
	.align		4
.L_1158:
        /*1a80*/ 	.word	index@(_ZN2at6native40_GLOBAL__N__2351210d_8_Shape_cu_49f7391c19CatArrayBatchedCopyINS1_10OpaqueTypeILj2EEEjLi3ELi128ELi1EEEvPT_NS1_25CatArrInputTensorMetadataIS5_T0_XT2_EXT3_EEENS1_16TensorSizeStrideIS8_Lj4EEEiS8_)
        /*1a84*/ 	.word	0x00000000


	//----- nvinfo : EIATTR_MIN_STACK_SIZE
	.align		4
.L_1159:
        /*1a88*/ 	.byte	0x04, 0x12
        /*1a8a*/ 	.short	(.L_1161 - .L_1160)
	.align		4
.L_1160:
        /*1a8c*/ 	.word	index@(_ZN2at6native40_GLOBAL__N__2351210d_8_Shape_cu_49f7391c26CatArrayBatchedCopy_contigINS1_10OpaqueTypeILj2EEEjLi3ELi128ELi1EEEvPT_NS1_25CatArrInputTensorMetadataIS5_T0_XT2_EXT3_EEENS1_16TensorSizeStrideIS8_Lj4EEEiS8_)
        /*1a90*/ 	.word	0x00000000


	//----- nvinfo : EIATTR_MIN_STACK_SIZE
	.align		4
.L_1161:
        /*1a94*/ 	.byte	0x04, 0x12
        /*1a96*/ 	.short	(.L_1163 - .L_1162)
	.align		4
.L_1162:
        /*1a98*/ 	.word	index@(_ZN2at6native40_GLOBAL__N__2351210d_8_Shape_cu_49f7391c35CatArrayBatchedCopy_alignedK_contigINS1_10OpaqueTypeILj2EEEjLi3ELi128ELi1ELi8EEEvPT_NS1_25CatArrInputTensorMetadataIS5_T0_XT2_EXT3_EEENS1_16TensorSizeStrideIS8_Lj4EEEiS8_)
        /*1a9c*/ 	.word	0x00000000


	//----- nvinfo : EIATTR_MIN_STACK_SIZE
	.align		4
.L_1163:
        /*1aa0*/ 	.byte	0x04, 0x12
        /*1aa2*/ 	.short	(.L_1165 - .L_1164)
	.align		4
.L_1164:
        /*1aa4*/ 	.word	index@(_ZN2at6native40_GLOBAL__N__2351210d_8_Shape_cu_49f7391c35CatArrayBatchedCopy_alignedK_contigINS1_10OpaqueTypeILj2EEEjLi3ELi128ELi1ELi16EEEvPT_NS1_25CatArrInputTensorMetadataIS5_T0_XT2_EXT3_EEENS1_16TensorSizeStrideIS8_Lj4EEEiS8_)
        /*1aa8*/ 	.word	0x00000000


	//----- nvinfo : EIATTR_MIN_STACK_SIZE
	.align		4
.L_1165:
        /*1aac*/ 	.byte	0x04, 0x12
        /*1aae*/ 	.short	(.L_1167 - .L_1166)
	.align		4
.L_1166:
        /*1ab0*/ 	.word	index@(_ZN2at6native40_GLOBAL__N__2351210d_8_Shape_cu_49f7391c30CatArrayBatchedCopy_vectorizedINS1_10OpaqueTypeILj2EEEjLi3ELi128ELi1ELi16ELi8EEEvPcNS1_25CatArrInputTensorMetadataIT_T0_XT2_EXT3_EEENS1_16TensorSizeStrideIS8_Lj4EEEiS8_)
        /*1ab4*/ 	.word	0x00000000


	//----- nvinfo : EIATTR_MIN_STACK_SIZE
	.align		4
.L_1167:
        /*1ab8*/ 	.byte	0x04, 0x12
        /*1aba*/ 	.short	(.L_1169 - .L_1168)
	.align		4
.L_1168:
        /*1abc*/ 	.word	index@(_ZN2at6native40_GLOBAL__N__2351210d_8_Shape_cu_49f7391c19CatArrayBatchedCopyINS1_10OpaqueTypeILj2EEEjLi2ELi128ELi1EEEvPT_NS1_25CatArrInputTensorMetadataIS5_T0_XT2_EXT3_EEENS1_16TensorSizeStrideIS8_Lj4EEEiS8_)
        /*1ac0*/ 	.word	0x00000000


	//----- nvinfo : EIATTR_MIN_STACK_SIZE
	.align		4
.L_1169:
        /*1ac4*/ 	.byte	0x04, 0x12
        /*1ac6*/ 	.short	(.L_1171 - .L_1170)
	.align		4
.L_1170:
        /*1ac8*/ 	.word	index@(_ZN2at6native40_GLOBAL__N__2351210d_8_Shape_cu_49f7391c26CatArrayBatchedCopy_contigINS1_10OpaqueTypeILj2EEEjLi2ELi128ELi1EEEvPT_NS1_25CatArrInputTensorMetadataIS5_T0_XT2_EXT3_EEENS1_16TensorSizeStrideIS8_Lj4EEEiS8_)
        /*1acc*/ 	.word	0x00000000


	//----- nvinfo : EIATTR_MIN_STACK_SIZE
	.align		4
.L_1171:
        /*1ad0*/ 	.byte	0x04, 0x12
        /*1ad2*/ 	.short	(.L_1173 - .L_1172)
	.align		4
.L_1172:
        /*1ad4*/ 	.word	index@(_ZN2at6native40_GLOBAL__N__2351210d_8_Shape_cu_49f7391c35CatArrayBatchedCopy_alignedK_contigINS1_10OpaqueTypeILj2EEEjLi2ELi128ELi1ELi8EEEvPT_NS1_25CatArrInputTensorMetadataIS5_T0_XT2_EXT3_EEENS1_16TensorSizeStrideIS8_Lj4EEEiS8_)
        /*1ad8*/ 	.word	0x00000000


	//----- nvinfo : EIATTR_MIN_STACK_SIZE
	.align		4
.L_1173:
        /*1adc*/ 	.byte	0x04, 0x12
        /*1ade*/ 	.short	(.L_1175 - .L_1174)
	.align		4
.L_1174:
        /*1ae0*/ 	.word	index@(_ZN2at6native40_GLOBAL__N__2351210d_8_Shape_cu_49f7391c35CatArrayBatchedCopy_alignedK_contigINS1_10OpaqueTypeILj2EEEjLi2ELi128ELi1ELi16EEEvPT_NS1_25CatArrInputTensorMetadataIS5_T0_XT2_EXT3_EEENS1_16TensorSizeStrideIS8_Lj4EEEiS8_)
        /*1ae4*/ 	.word	0x00000000


	//----- nvinfo : EIATTR_MIN_STACK_SIZE
	.align		4
.L_1175:
        /*1ae8*/ 	.byte	0x04, 0x12
        /*1aea*/ 	.short	(.L_1177 - .L_1176)
	.align		4
.L_1176:
        /*1aec*/ 	.word	index@(_ZN2at6native40_GLOBAL__N__2351210d_8_Shape_cu_49f7391c30CatArrayBatchedCopy_vectorizedINS1_10OpaqueTypeILj2EEEjLi2ELi128ELi1ELi16ELi8EEEvPcNS1_25CatArrInputTensorMetadataIT_T0_XT2_EXT3_EEENS1_16TensorSizeStrideIS8_Lj4EEEiS8_)
        /*1af0*/ 	.word	0x00000000


	//----- nvinfo : EIATTR_MIN_STACK_SIZE
	.align		4
.L_1177:
        /*1af4*/ 	.byte	0x04, 0x12
        /*1af6*/ 	.short	(.L_1179 - .L_1178)
	.align		4
.L_1178:
        /*1af8*/ 	.word	index@(_ZN2at6native40_GLOBAL__N__2351210d_8_Shape_cu_49f7391c19CatArrayBatchedCopyINS1_10OpaqueTypeILj2EEEjLi1ELi128ELi1EEEvPT_NS1_25CatArrInputTensorMetadataIS5_T0_XT2_EXT3_EEENS1_16TensorSizeStrideIS8_Lj4EEEiS8_)
        /*1afc*/ 	.word	0x00000000


	//----- nvinfo : EIATTR_MIN_STACK_SIZE
	.align		4
.L_1179:
        /*1b00*/ 	.byte	0x04, 0x12
        /*1b02*/ 	.short	(.L_1181 - .L_1180)
	.align		4
.L_1180:
        /*1b04*/ 	.word	index@(_ZN2at6native40_GLOBAL__N__2351210d_8_Shape_cu_49f7391c26CatArrayBatchedCopy_contigINS1_10OpaqueTypeILj2EEEjLi1ELi128ELi1EEEvPT_NS1_25CatArrInputTensorMetadataIS5_T0_XT2_EXT3_EEENS1_16TensorSizeStrideIS8_Lj4EEEiS8_)
        /*1b08*/ 	.word	0x00000000


	//----- nvinfo : EIATTR_MIN_STACK_SIZE
	.align		4
.L_1181:
        /*1b0c*/ 	.byte	0x04, 0x12
        /*1b0e*/ 	.short	(.L_1183 - .L_1182)
	.align		4
.L_1182:
        /*1b10*/ 	.word	index@(_ZN2at6native40_GLOBAL__N__2351210d_8_Shape_cu_49f7391c35CatArrayBatchedCopy_alignedK_contigINS1_10OpaqueTypeILj2EEEjLi1ELi128ELi1ELi8EEEvPT_NS1_25CatArrInputTensorMetadataIS5_T0_XT2_EXT3_EEENS1_16TensorSizeStrideIS8_Lj4EEEiS8_)
        /*1b14*/ 	.word	0x00000000


	//----- nvinfo : EIATTR_MIN_STACK_SIZE
	.align		4
.L_1183:
        /*1b18*/ 	.byte	0x04, 0x12
        /*1b1a*/ 	.short	(.L_1185 - .L_1184)
	.align		4
.L_1184:
        /*1b1c*/ 	.word	index@(_ZN2at6native40_GLOBAL__N__2351210d_8_Shape_cu_49f7391c35CatArrayBatchedCopy_alignedK_contigINS1_10OpaqueTypeILj2EEEjLi1ELi128ELi1ELi16EEEvPT_NS1_25CatArrInputTensorMetadataIS5_T0_XT2_EXT3_EEENS1_16TensorSizeStrideIS8_Lj4EEEiS8_)
        /*1b20*/ 	.word	0x00000000


	//----- nvinfo : EIATTR_MIN_STACK_SIZE
	.align		4
.L_1185:
        /*1b24*/ 	.byte	0x04, 0x12
        /*1b26*/ 	.short	(.L_1187 - .L_1186)
	.align		4
.L_1186:
        /*1b28*/ 	.word	index@(_ZN2at6native40_GLOBAL__N__2351210d_8_Shape_cu_49f7391c30CatArrayBatchedCopy_vectorizedINS1_10OpaqueTypeILj2EEEjLi1ELi128ELi1ELi16ELi8EEEvPcNS1_25CatArrInputTensorMetadataIT_T0_XT2_EXT3_EEENS1_16TensorSizeStrideIS8_Lj4EEEiS8_)
        /*1b2c*/ 	.word	0x00000000


	//----- nvinfo : EIATTR_MIN_STACK_SIZE
	.align		4
.L_1187:
        /*1b30*/ 	.byte	0x04, 0x12
        /*1b32*/ 	.short	(.L_1189 - .L_1188)
	.align		4
.L_1188:
        /*1b34*/ 	.word	index@(_ZN2at6native40_GLOBAL__N__2351210d_8_Shape_cu_49f7391c19CatArrayBatchedCopyINS1_10OpaqueTypeILj1EEEjLi4ELi128ELi1EEEvPT_NS1_25CatArrInputTensorMetadataIS5_T0_XT2_EXT3_EEENS1_16TensorSizeStrideIS8_Lj4EEEiS8_)
        /*1b38*/ 	.word	0x00000000


	//----- nvinfo : EIATTR_MIN_STACK_SIZE
	.align		4
.L_1189:
        /*1b3c*/ 	.byte	0x04, 0x12
        /*1b3e*/ 	.short	(.L_1191 - .L_1190)
	.align		4
.L_1190:
        /*1b40*/ 	.word	index@(_ZN2at6native40_GLOBAL__N__2351210d_8_Shape_cu_49f7391c26CatArrayBatchedCopy_contigINS1_10OpaqueTypeILj1EEEjLi4ELi128ELi1EEEvPT_NS1_25CatArrInputTensorMetadataIS5_T0_XT2_EXT3_EEENS1_16TensorSizeStrideIS8_Lj4EEEiS8_)
        /*1b44*/ 	.word	0x00000000


	//----- nvinfo : EIATTR_MIN_STACK_SIZE
	.align		4
.L_1191:
        /*1b48*/ 	.byte	0x04, 0x12
        /*1b4a*/ 	.short	(.L_1193 - .L_1192)
	.align		4
.L_1192:
        /*1b4c*/ 	.word	index@(_ZN2at6native40_GLOBAL__N__2351210d_8_Shape_cu_49f7391c35CatArrayBatchedCopy_alignedK_contigINS1_10OpaqueTypeILj1EEEjLi4ELi128ELi1ELi8EEEvPT_NS1_25CatArrInputTensorMetadataIS5_T0_XT2_EXT3_EEENS1_16TensorSizeStrideIS8_Lj4EEEiS8_)
        /*1b50*/ 	.word	0x00000000


	//----- nvinfo : EIATTR_MIN_STACK_SIZE
	.align		4
.L_1193:
        /*1b54*/ 	.byte	0x04, 0x12
        /*1b56*/ 	.short	(.L_1195 - .L_1194)
	.align		4
.L_1194:
        /*1b58*/ 	.word	index@(_ZN2at6native40_GLOBAL__N__2351210d_8_Shape_cu_49f7391c35CatArrayBatchedCopy_alignedK_contigINS1_10OpaqueTypeILj1EEEjLi4ELi128ELi1ELi16EEEvPT_NS1_25CatArrInputTensorMetadataIS5_T0_XT2_EXT3_EEENS1_16TensorSizeStrideIS8_Lj4EEEiS8_)
        /*1b5c*/ 	.word	0x00000000


	//----- nvinfo : EIATTR_MIN_STACK_SIZE
	.align		4
.L_1195:
        /*1b60*/ 	.byte	0x04, 0x12
        /*1b62*/ 	.short	(.L_1197 - .L_1196)
	.align		4
.L_1196:
        /*1b64*/ 	.word	index@(_ZN2at6native40_GLOBAL__N__2351210d_8_Shape_cu_49f7391c30CatArrayBatchedCopy_vectorizedINS1_10OpaqueTypeILj1EEEjLi4ELi128ELi1ELi16ELi16EEEvPcNS1_25CatArrInputTensorMetadataIT_T0_XT2_EXT3_EEENS1_16TensorSizeStrideIS8_Lj4EEEiS8_)
        /*1b68*/ 	.word	0x00000000


	//----- nvinfo : EIATTR_MIN_STACK_SIZE
	.align		4
.L_1197:
        /*1b6c*/ 	.byte	0x04, 0x12
        /*1b6e*/ 	.short	(.L_1199 - .L_1198)
	.align		4
.L_1198:
        /*1b70*/ 	.word	index@(_ZN2at6native40_GLOBAL__N__2351210d_8_Shape_cu_49f7391c19CatArrayBatchedCopyINS1_10OpaqueTypeILj1EEEjLi3ELi128ELi1EEEvPT_NS1_25CatArrInputTensorMetadataIS5_T0_XT2_EXT3_EEENS1_16TensorSizeStrideIS8_Lj4EEEiS8_)
        /*1b74*/ 	.word	0x00000000


	//----- nvinfo : EIATTR_MIN_STACK_SIZE
	.align		4
.L_1199:
        /*1b78*/ 	.byte	0x04, 0x12
        /*1b7a*/ 	.short	(.L_1201 - .L_1200)
	.align		4
.L_1200:
        /*1b7c*/ 	.word	index@(_ZN2at6native40_GLOBAL__N__2351210d_8_Shape_cu_49f7391c26CatArrayBatchedCopy_contigINS1_10OpaqueTypeILj1EEEjLi3ELi128ELi1EEEvPT_NS1_25CatArrInputTensorMetadataIS5_T0_XT2_EXT3_EEENS1_16TensorSizeStrideIS8_Lj4EEEiS8_)
        /*1b80*/ 	.word	0x00000000


	//----- nvinfo : EIATTR_MIN_STACK_SIZE
	.align		4
.L_1201:
        /*1b84*/ 	.byte	0x04, 0x12
        /*1b86*/ 	.short	(.L_1203 - .L_1202)
	.align		4
.L_1202:
        /*1b88*/ 	.word	index@(_ZN2at6native40_GLOBAL__N__2351210d_8_Shape_cu_49f7391c35CatArrayBatchedCopy_alignedK_contigINS1_10OpaqueTypeILj1EEEjLi3ELi128ELi1ELi8EEEvPT_NS1_25CatArrInputTensorMetadataIS5_T0_XT2_EXT3_EEENS1_16TensorSizeStrideIS8_Lj4EEEiS8_)
        /*1b8c*/ 	.word	0x00000000


	//----- nvinfo : EIATTR_MIN_STACK_SIZE
	.align		4
.L_1203:
        /*1b90*/ 	.byte	0x04, 0x12
        /*1b92*/ 	.short	(.L_1205 - .L_1204)
	.align		4
.L_1204:
        /*1b94*/ 	.word	index@(_ZN2at6native40_GLOBAL__N__2351210d_8_Shape_cu_49f7391c35CatArrayBatchedCopy_alignedK_contigINS1_10OpaqueTypeILj1EEEjLi3ELi128ELi1ELi16EEEvPT_NS1_25CatArrInputTensorMetadataIS5_T0_XT2_EXT3_EEENS1_16TensorSizeStrideIS8_Lj4EEEiS8_)
        /*1b98*/ 	.word	0x00000000


	//----- nvinfo : EIATTR_MIN_STACK_SIZE
	.align		4
.L_1205:
        /*1b9c*/ 	.byte	0x04, 0x12
        /*1b9e*/ 	.short	(.L_1207 - .L_1206)
	.align		4
.L_1206:
        /*1ba0*/ 	.word	index@(_ZN2at6native40_GLOBAL__N__2351210d_8_Shape_cu_49f7391c30CatArrayBatchedCopy_vectorizedINS1_10OpaqueTypeILj1EEEjLi3ELi128ELi1ELi16ELi16EEEvPcNS1_25CatArrInputTensorMetadataIT_T0_XT2_EXT3_EEENS1_16TensorSizeStrideIS8_Lj4EEEiS8_)
        /*1ba4*/ 	.word	0x00000000


	//----- nvinfo : EIATTR_MIN_STACK_SIZE
	.align		4
.L_1207:
        /*1ba8*/ 	.byte	0x04, 0x12
        /*1baa*/ 	.short	(.L_1209 - .L_1208)
	.align		4
.L_1208:
        /*1bac*/ 	.word	index@(_ZN2at6native40_GLOBAL__N__2351210d_8_Shape_cu_49f7391c19CatArrayBatchedCopyINS1_10OpaqueTypeILj1EEEjLi2ELi128ELi1EEEvPT_NS1_25CatArrInputTensorMetadataIS5_T0_XT2_EXT3_EEENS1_16TensorSizeStrideIS8_Lj4EEEiS8_)
        /*1bb0*/ 	.word	0x00000000


	//----- nvinfo : EIATTR_MIN_STACK_SIZE
	.align		4
.L_1209:
        /*1bb4*/ 	.byte	0x04, 0x12
        /*1bb6*/ 	.short	(.L_1211 - .L_1210)
	.align		4
.L_1210:
        /*1bb8*/ 	.word	index@(_ZN2at6native40_GLOBAL__N__2351210d_8_Shape_cu_49f7391c26CatArrayBatchedCopy_contigINS1_10OpaqueTypeILj1EEEjLi2ELi128ELi1EEEvPT_NS1_25CatArrInputTensorMetadataIS5_T0_XT2_EXT3_EEENS1_16TensorSizeStrideIS8_Lj4EEEiS8_)
        /*1bbc*/ 	.word	0x00000000


	//----- nvinfo : EIATTR_MIN_STACK_SIZE
	.align		4
.L_1211:
        /*1bc0*/ 	.byte	0x04, 0x12
        /*1bc2*/ 	.short	(.L_1213 - .L_1212)
	.align		4
.L_1212:
        /*1bc4*/ 	.word	index@(_ZN2at6native40_GLOBAL__N__2351210d_8_Shape_cu_49f7391c35CatArrayBatchedCopy_alignedK_contigINS1_10OpaqueTypeILj1EEEjLi2ELi128ELi1ELi8EEEvPT_NS1_25CatArrInputTensorMetadataIS5_T0_XT2_EXT3_EEENS1_16TensorSizeStrideIS8_Lj4EEEiS8_)
        /*1bc8*/ 	.word	0x00000000


	//----- nvinfo : EIATTR_MIN_STACK_SIZE
	.align		4
.L_1213:
        /*1bcc*/ 	.byte	0x04, 0x12
        /*1bce*/ 	.short	(.L_1215 - .L_1214)
	.align		4
.L_1214:
        /*1bd0*/ 	.word	index@(_ZN2at6native40_GLOBAL__N__2351210d_8_Shape_cu_49f7391c35CatArrayBatchedCopy_alignedK_contigINS1_10OpaqueTypeILj1EEEjLi2ELi128ELi1ELi16EEEvPT_NS1_25CatArrInputTensorMetadataIS5_T0_XT2_EXT3_EEENS1_16TensorSizeStrideIS8_Lj4EEEiS8_)
        /*1bd4*/ 	.word	0x00000000


	//----- nvinfo : EIATTR_MIN_STACK_SIZE
	.align		4
.L_1215:
        /*1bd8*/ 	.byte	0x04, 0x12
        /*1bda*/ 	.short	(.L_1217 - .L_1216)
	.align		4
.L_1216:
        /*1bdc*/ 	.word	index@(_ZN2at6native40_GLOBAL__N__2351210d_8_Shape_cu_49f7391c30CatArrayBatchedCopy_vectorizedINS1_10OpaqueTypeILj1EEEjLi2ELi128ELi1ELi16ELi16EEEvPcNS1_25CatArrInputTensorMetadataIT_T0_XT2_EXT3_EEENS1_16TensorSizeStrideIS8_Lj4EEEiS8_)
        /*1be0*/ 	.word	0x00000000


	//----- nvinfo : EIATTR_MIN_STACK_SIZE
	.align		4
.L_1217:
        /*1be4*/ 	.byte	0x04, 0x12
        /*1be6*/ 	.short	(.L_1219 - .L_1218)
	.align		4
.L_1218:
        /*1be8*/ 	.word	index@(_ZN2at6native40_GLOBAL__N__2351210d_8_Shape_cu_49f7391c19CatArrayBatchedCopyINS1_10OpaqueTypeILj1EEEjLi1ELi128ELi1EEEvPT_NS1_25CatArrInputTensorMetadataIS5_T0_XT2_EXT3_EEENS1_16TensorSizeStrideIS8_Lj4EEEiS8_)
        /*1bec*/ 	.word	0x00000000


	//----- nvinfo : EIATTR_MIN_STACK_SIZE
	.align		4
.L_1219:
        /*1bf0*/ 	.byte	0x04, 0x12
        /*1bf2*/ 	.short	(.L_1221 - .L_1220)
	.align		4
.L_1220:
        /*1bf4*/ 	.word	index@(_ZN2at6native40_GLOBAL__N__2351210d_8_Shape_cu_49f7391c26CatArrayBatchedCopy_contigINS1_10OpaqueTypeILj1EEEjLi1ELi128ELi1EEEvPT_NS1_25CatArrInputTensorMetadataIS5_T0_XT2_EXT3_EEENS1_16TensorSizeStrideIS8_Lj4EEEiS8_)
        /*1bf8*/ 	.word	0x00000000


	//----- nvinfo : EIATTR_MIN_STACK_SIZE
	.align		4
.L_1221:
        /*1bfc*/ 	.byte	0x04, 0x12
        /*1bfe*/ 	.short	(.L_1223 - .L_1222)
	.align		4
.L_1222:
        /*1c00*/ 	.word	index@(_ZN2at6native40_GLOBAL__N__2351210d_8_Shape_cu_49f7391c35CatArrayBatchedCopy_alignedK_contigINS1_10OpaqueTypeILj1EEEjLi1ELi128ELi1ELi8EEEvPT_NS1_25CatArrInputTensorMetadataIS5_T0_XT2_EXT3_EEENS1_16TensorSizeStrideIS8_Lj4EEEiS8_)
        /*1c04*/ 	.word	0x00000000


	//----- nvinfo : EIATTR_MIN_STACK_SIZE
	.align		4
.L_1223:
        /*1c08*/ 	.byte	0x04, 0x12
        /*1c0a*/ 	.short	(.L_1225 - .L_1224)
	.align		4
.L_1224:
        /*1c0c*/ 	.word	index@(_ZN2at6native40_GLOBAL__N__2351210d_8_Shape_cu_49f7391c35CatArrayBatchedCopy_alignedK_contigINS1_10OpaqueTypeILj1EEEjLi1ELi128ELi1ELi16EEEvPT_NS1_25CatArrInputTensorMetadataIS5_T0_XT2_EXT3_EEENS1_16TensorSizeStrideIS8_Lj4EEEiS8_)
        /*1c10*/ 	.word	0x00000000


	//----- nvinfo : EIATTR_MIN_STACK_SIZE
	.align		4
.L_1225:
        /*1c14*/ 	.byte	0x04, 0x12
        /*1c16*/ 	.short	(.L_1227 - .L_1226)
	.align		4
.L_1226:
        /*1c18*/ 	.word	index@(_ZN2at6native40_GLOBAL__N__2351210d_8_Shape_cu_49f7391c30CatArrayBatchedCopy_vectorizedINS1_10OpaqueTypeILj1EEEjLi1ELi128ELi1ELi16ELi16EEEvPcNS1_25CatArrInputTensorMetadataIT_T0_XT2_EXT3_EEENS1_16TensorSizeStrideIS8_Lj4EEEiS8_)
        /*1c1c*/ 	.word	0x00000000
.L_1227:


//--------------------- .nv.compat                --------------------------
	.section	.nv.compat,"",@"SHT_CUDA_COMPAT_INFO"
	.align	4
        /*0000*/ 	.byte	0x02, 0x09, 0x01, 0x00, 0x02, 0x02, 0x01, 0x00, 0x02, 0x05, 0x05, 0x00, 0x03, 0x07, 0x01, 0x01
        /*0010*/ 	.byte	0x02, 0x03, 0x00, 0x00, 0x02, 0x06, 0x01, 0x00, 0x04, 0x0b, 0x08, 0x00, 0x09, 0x00, 0x00, 0x00
        /*0020*/ 	.byte	0x00, 0x00, 0x00, 0x00


//--------------------- .nv.info._ZN2at6native40_GLOBAL__N__2351210d_8_Shape_cu_49f7391c19CatArrayBatchedCopyINS1_10OpaqueTypeILj16EEEjLi4ELi64ELi64EEEvPT_NS1_25CatArrInputTensorMetadataIS5_T0_XT2_EXT3_EEENS1_16TensorSizeStrideIS8_Lj4EEEiS8_ --------------------------
	.section	.nv.info._ZN2at6native40_GLOBAL__N__2351210d_8_Shape_cu_49f7391c19CatArrayBatchedCopyINS1_10OpaqueTypeILj16EEEjLi4ELi64ELi64EEEvPT_NS1_25CatArrInputTensorMetadataIS5_T0_XT2_EXT3_EEENS1_16TensorSizeStrideIS8_Lj4EEEiS8_,"",@"SHT_CUDA_INFO"
	.sectionflags	@""
	.align	4


	//----- nvinfo : EIATTR_CUDA_API_VERSION
	.align		4
        /*0000*/ 	.byte	0x04, 0x37
        /*0002*/ 	.short	(.L_1229 - .L_1228)
.L_1228:
        /*0004*/ 	.word	0x00000082


	//----- nvinfo : EIATTR_KPARAM_INFO
	.align		4
.L_1229:
        /*0008*/ 	.byte	0x04, 0x17
        /*000a*/ 	.short	(.L_1231 - .L_1230)
.L_1230:
        /*000c*/ 	.word	0x00000000
        /*0010*/ 	.short	0x0004
        /*0012*/ 	.short	0x0d6c
        /*0014*/ 	.byte	0x00, 0xf0, 0x11, 0x00


	//----- nvinfo : EIATTR_KPARAM_INFO
	.align		4
.L_1231:
        /*0018*/ 	.byte	0x04, 0x17
        /*001a*/ 	.short	(.L_1233 - .L_1232)
.L_1232:
        /*001c*/ 	.word	0x00000000
        /*0020*/ 	.short	0x0003
        /*0022*/ 	.short	0x0d68
        /*0024*/ 	.byte	0x00, 0xf0, 0x11, 0x00


	//----- nvinfo : EIATTR_KPARAM_INFO
	.align		4
.L_1233:
        /*0028*/ 	.byte	0x04, 0x17
        /*002a*/ 	.short	(.L_1235 - .L_1234)
.L_1234:
        /*002c*/ 	.word	0x00000000
        /*0030*/ 	.short	0x0002
        /*0032*/ 	.short	0x0d48
        /*0034*/ 	.byte	0x00, 0xf0, 0x81, 0x00


	//----- nvinfo : EIATTR_KPARAM_INFO
	.align		4
.L_1235:
        /*0038*/ 	.byte	0x04, 0x17
        /*003a*/ 	.short	(.L_1237 - .L_1236)
.L_1236:
        /*003c*/ 	.word	0x00000000
        /*0040*/ 	.short	0x0001
        /*0042*/ 	.short	0x0008
        /*0044*/ 	.byte	0x00, 0xf0, 0x01, 0x35


	//----- nvinfo : EIATTR_KPARAM_INFO
	.align		4
.L_1237:
        /*0048*/ 	.byte	0x04, 0x17
        /*004a*/ 	.short	(.L_1239 - .L_1238)
.L_1238:
        /*004c*/ 	.word	0x00000000
        /*0050*/ 	.short	0x0000
        /*0052*/ 	.short	0x0000
        /*0054*/ 	.byte	0x00, 0xf5, 0x21, 0x00


	//----- nvinfo : EIATTR_SPARSE_MMA_MASK
	.align		4
.L_1239:
        /*0058*/ 	.byte	0x03, 0x50
        /*005a*/ 	.short	0x0000


	//----- nvinfo : EIATTR_MAXREG_COUNT
	.align		4
        /*005c*/ 	.byte	0x03, 0x1b
        /*005e*/ 	.short	0x00ff


	//----- nvinfo : EIATTR_MERCURY_ISA_VERSION
	.align		4
        /*0060*/ 	.byte	0x03, 0x5f
        /*0062*/ 	.short	0x0101


	//----- nvinfo : EIATTR_VRC_CTA_INIT_COUNT
	.align		4
        /*0064*/ 	.byte	0x02, 0x4a
	.zero		1
	.zero		1


	//----- nvinfo : EIATTR_EXIT_INSTR_OFFSETS
	.align		4
        /*0068*/ 	.byte	0x04, 0x1c
        /*006a*/ 	.short	(.L_1241 - .L_1240)


	//   ....[0]....
.L_1240:
        /*006c*/ 	.word	0x000000a0


	//   ....[1]....
        /*0070*/ 	.word	0x00000c60


	//----- nvinfo : EIATTR_CRS_STACK_SIZE
	.align		4
.L_1241:
        /*0074*/ 	.byte	0x04, 0x1e
        /*0076*/ 	.short	(.L_1243 - .L_1242)
.L_1242:
        /*0078*/ 	.word	0x00000000


	//----- nvinfo : EIATTR_CBANK_PARAM_SIZE
	.align		4
.L_1243:
        /*007c*/ 	.byte	0x03, 0x19
        /*007e*/ 	.short	0x0d70


	//----- nvinfo : EIATTR_PARAM_CBANK
	.align		4
        /*0080*/ 	.byte	0x04, 0x0a
        /*0082*/ 	.short	(.L_1245 - .L_1244)
	.align		4
.L_1244:
        /*0084*/ 	.word	index@(.nv.constant0._ZN2at6native40_GLOBAL__N__2351210d_8_Shape_cu_49f7391c19CatArrayBatchedCopyINS1_10OpaqueTypeILj16EEEjLi4ELi64ELi64EEEvPT_NS1_25CatArrInputTensorMetadataIS5_T0_XT2_EXT3_EEENS1_16TensorSizeStrideIS8_Lj4EEEiS8_)
        /*0088*/ 	.short	0x0380
        /*008a*/ 	.short	0x0d70


	//----- nvinfo : EIATTR_SW_WAR
	.align		4
.L_1245:
        /*008c*/ 	.byte	0x04, 0x36
        /*008e*/ 	.short	(.L_1247 - .L_1246)
.L_1246:
        /*0090*/ 	.word	0x00000008
.L_1247:


//--------------------- .nv.info._ZN2at6native40_GLOBAL__N__2351210d_8_Shape_cu_49f7391c26CatArrayBatchedCopy_contigINS1_10OpaqueTypeILj16EEEjLi4ELi64ELi64EEEvPT_NS1_25CatArrInputTensorMetadataIS5_T0_XT2_EXT3_EEENS1_16TensorSizeStrideIS8_Lj4EEEiS8_ --------------------------
	.section	.nv.info._ZN2at6native40_GLOBAL__N__2351210d_8_Shape_cu_49f7391c26CatArrayBatchedCopy_contigINS1_10OpaqueTypeILj16EEEjLi4ELi64ELi64EEEvPT_NS1_25CatArrInputTensorMetadataIS5_T0_XT2_EXT3_EEENS1_16TensorSizeStrideIS8_Lj4EEEiS8_,"",@"SHT_CUDA_INFO"
	.sectionflags	@""
	.align	4


	//----- nvinfo : EIATTR_CUDA_API_VERSION
	.align		4
        /*0000*/ 	.byte	0x04, 0x37
        /*0002*/ 	.short	(.L_1249 - .L_1248)
.L_1248:
        /*0004*/ 	.word	0x00000082


	//----- nvinfo : EIATTR_KPARAM_INFO
	.align		4
.L_1249:
        /*0008*/ 	.byte	0x04, 0x17
        /*000a*/ 	.short	(.L_1251 - .L_1250)
.L_1250:
        /*000c*/ 	.word	0x00000000
        /*0010*/ 	.short	0x0004
        /*0012*/ 	.short	0x0d6c
        /*0014*/ 	.byte	0x00, 0xf0, 0x11, 0x00


	//----- nvinfo : EIATTR_KPARAM_INFO
	.align		4
.L_1251:
        /*0018*/ 	.byte	0x04, 0x17
        /*001a*/ 	.short	(.L_1253 - .L_1252)
.L_1252:
        /*001c*/ 	.word	0x00000000
        /*0020*/ 	.short	0x0003
        /*0022*/ 	.short	0x0d68
        /*0024*/ 	.byte	0x00, 0xf0, 0x11, 0x00


	//----- nvinfo : EIATTR_KPARAM_INFO
	.align		4
.L_1253:
        /*0028*/ 	.byte	0x04, 0x17
        /*002a*/ 	.short	(.L_1255 - .L_1254)
.L_1254:
        /*002c*/ 	.word	0x00000000
        /*0030*/ 	.short	0x0002
        /*0032*/ 	.short	0x0d48
        /*0034*/ 	.byte	0x00, 0xf0, 0x81, 0x00


	//----- nvinfo : EIATTR_KPARAM_INFO
	.align		4
.L_1255:
        /*0038*/ 	.byte	0x04, 0x17
        /*003a*/ 	.short	(.L_1257 - .L_1256)
.L_1256:
        /*003c*/ 	.word	0x00000000
        /*0040*/ 	.short	0x0001
        /*0042*/ 	.short	0x0008
        /*0044*/ 	.byte	0x00, 0xf0, 0x01, 0x35


	//----- nvinfo : EIATTR_KPARAM_INFO
	.align		4
.L_1257:
        /*0048*/ 	.byte	0x04, 0x17
        /*004a*/ 	.short	(.L_1259 - .L_1258)
.L_1258:
        /*004c*/ 	.word	0x00000000
        /*0050*/ 	.short	0x0000
        /*0052*/ 	.short	0x0000
        /*0054*/ 	.byte	0x00, 0xf5, 0x21, 0x00


	//----- nvinfo : EIATTR_SPARSE_MMA_MASK
	.align		4
.L_1259:
        /*0058*/ 	.byte	0x03, 0x50
        /*005a*/ 	.short	0x0000


	//----- nvinfo : EIATTR_MAXREG_COUNT
	.align		4
        /*005c*/ 	.byte	0x03, 0x1b
        /*005e*/ 	.short	0x00ff


	//----- nvinfo : EIATTR_MERCURY_ISA_VERSION
	.align		4
        /*0060*/ 	.byte	0x03, 0x5f
        /*0062*/ 	.short	0x0101


	//----- nvinfo : EIATTR_VRC_CTA_INIT_COUNT
	.align		4
        /*0064*/ 	.byte	0x02, 0x4a
	.zero		1
	.zero		1


	//----- nvinfo : EIATTR_EXIT_INSTR_OFFSETS
	.align		4
        /*0068*/ 	.byte	0x04, 0x1c
        /*006a*/ 	.short	(.L_1261 - .L_1260)


	//   ....[0]....
.L_1260:
        /*006c*/ 	.word	0x00000090


	//   ....[1]....
        /*0070*/ 	.word	0x000006a0


	//----- nvinfo : EIATTR_CRS_STACK_SIZE
	.align		4
.L_1261:
        /*0074*/ 	.byte	0x04, 0x1e
        /*0076*/ 	.short	(.L_1263 - .L_1262)
.L_1262:
        /*0078*/ 	.word	0x00000000


	//----- nvinfo : EIATTR_CBANK_PARAM_SIZE
	.align		4
.L_1263:
        /*007c*/ 	.byte	0x03, 0x19
        /*007e*/ 	.short	0x0d70


	//----- nvinfo : EIATTR_PARAM_CBANK
	.align		4
        /*0080*/ 	.byte	0x04, 0x0a
        /*0082*/ 	.short	(.L_1265 - .L_1264)
	.align		4
.L_1264:
        /*0084*/ 	.word	index@(.nv.constant0._ZN2at6native40_GLOBAL__N__2351210d_8_Shape_cu_49f7391c26CatArrayBatchedCopy_contigINS1_10OpaqueTypeILj16EEEjLi4ELi64ELi64EEEvPT_NS1_25CatArrInputTensorMetadataIS5_T0_XT2_EXT3_EEENS1_16TensorSizeStrideIS8_Lj4EEEiS8_)
        /*0088*/ 	.short	0x0380
        /*008a*/ 	.short	0x0d70


	//----- nvinfo : EIATTR_SW_WAR
	.align		4
.L_1265:
        /*008c*/ 	.byte	0x04, 0x36
        /*008e*/ 	.short	(.L_1267 - .L_1266)
.L_1266:
        /*0090*/ 	.word	0x00000008
.L_1267:


//--------------------- .nv.info._ZN2at6native40_GLOBAL__N__2351210d_8_Shape_cu_49f7391c35CatArrayBatchedCopy_alignedK_contigINS1_10OpaqueTypeILj16EEEjLi4ELi64ELi64ELi8EEEvPT_NS1_25CatArrInputTensorMetadataIS5_T0_XT2_EXT3_EEENS1_16TensorSizeStrideIS8_Lj4EEEiS8_ --------------------------
	.section	.nv.info._ZN2at6native40_GLOBAL__N__2351210d_8_Shape_cu_49f7391c35CatArrayBatchedCopy_alignedK_contigINS1_10OpaqueTypeILj16EEEjLi4ELi64ELi64ELi8EEEvPT_NS1_25CatArrInputTensorMetadataIS5_T0_XT2_EXT3_EEENS1_16TensorSizeStrideIS8_Lj4EEEiS8_,"",@"SHT_CUDA_INFO"
	.sectionflags	@""
	.align	4


	//----- nvinfo : EIATTR_CUDA_API_VERSION
	.align		4
        /*0000*/ 	.byte	0x04, 0x37
        /*0002*/ 	.short	(.L_1269 - .L_1268)
.L_1268:
        /*0004*/ 	.word	0x00000082


	//----- nvinfo : EIATTR_KPARAM_INFO
	.align		4
.L_1269:
        /*0008*/ 	.byte	0x04, 0x17
        /*000a*/ 	.short	(.L_1271 - .L_1270)
.L_1270:
        /*000c*/ 	.word	0x00000000
        /*0010*/ 	.short	0x0004
        /*0012*/ 	.short	0x0d6c
        /*0014*/ 	.byte	0x00, 0xf0, 0x11, 0x00


	//----- nvinfo : EIATTR_KPARAM_INFO
	.align		4
.L_1271:
        /*0018*/ 	.byte	0x04, 0x17
        /*001a*/ 	.short	(.L_1273 - .L_1272)
.L_1272:
        /*001c*/ 	.word	0x00000000
        /*0020*/ 	.short	0x0003
        /*0022*/ 	.short	0x0d68
        /*0024*/ 	.byte	0x00, 0xf0, 0x11, 0x00


	//----- nvinfo : EIATTR_KPARAM_INFO
	.align		4
.L_1273:
        /*0028*/ 	.byte	0x04, 0x17
        /*002a*/ 	.short	(.L_1275 - .L_1274)
.L_1274:
        /*002c*/ 	.word	0x00000000
        /*0030*/ 	.short	0x0002
        /*0032*/ 	.short	0x0d48
        /*0034*/ 	.byte	0x00, 0xf0, 0x81, 0x00


	//----- nvinfo : EIATTR_KPARAM_INFO
	.align		4
.L_1275:
        /*0038*/ 	.byte	0x04, 0x17
        /*003a*/ 	.short	(.L_1277 - .L_1276)
.L_1276:
        /*003c*/ 	.word	0x00000000
        /*0040*/ 	.short	0x0001
        /*0042*/ 	.short	0x0008
        /*0044*/ 	.byte	0x00, 0xf0, 0x01, 0x35


	//----- nvinfo : EIATTR_KPARAM_INFO
	.align		4
.L_1277:
        /*0048*/ 	.byte	0x04, 0x17
        /*004a*/ 	.short	(.L_1279 - .L_1278)
.L_1278:
        /*004c*/ 	.word	0x00000000
        /*0050*/ 	.short	0x0000
        /*0052*/ 	.short	0x0000
        /*0054*/ 	.byte	0x00, 0xf5, 0x21, 0x00


	//----- nvinfo : EIATTR_SPARSE_MMA_MASK
	.align		4
.L_1279:
        /*0058*/ 	.byte	0x03, 0x50
        /*005a*/ 	.short	0x0000


	//----- nvinfo : EIATTR_MAXREG_COUNT
	.align		4
        /*005c*/ 	.byte	0x03, 0x1b
        /*005e*/ 	.short	0x00ff


	//----- nvinfo : EIATTR_MERCURY_ISA_VERSION
	.align		4
        /*0060*/ 	.byte	0x03, 0x5f
        /*0062*/ 	.short	0x0101


	//----- nvinfo : EIATTR_VRC_CTA_INIT_COUNT
	.align		4
        /*0064*/ 	.byte	0x02, 0x4a
	.zero		1
	.zero		1


	//----- nvinfo : EIATTR_EXIT_INSTR_OFFSETS
	.align		4
        /*0068*/ 	.byte	0x04, 0x1c
        /*006a*/ 	.short	(.L_1281 - .L_1280)


	//   ....[0]....
.L_1280:
        /*006c*/ 	.word	0x00000090


	//   ....[1]....
        /*0070*/ 	.word	0x00000740


	//   ....[2]....
        /*0074*/ 	.word	0x00000bf0


	//   ....[3]....
        /*0078*/ 	.word	0x00001280


	//----- nvinfo : EIATTR_CRS_STACK_SIZE
	.align		4
.L_1281:
        /*007c*/ 	.byte	0x04, 0x1e
        /*007e*/ 	.short	(.L_1283 - .L_1282)
.L_1282:
        /*0080*/ 	.word	0x00000000


	//----- nvinfo : EIATTR_CBANK_PARAM_SIZE
	.align		4
.L_1283:
        /*0084*/ 	.byte	0x03, 0x19
        /*0086*/ 	.short	0x0d70


	//----- nvinfo : EIATTR_PARAM_CBANK
	.align		4
        /*0088*/ 	.byte	0x04, 0x0a
        /*008a*/ 	.short	(.L_1285 - .L_1284)
	.align		4
.L_1284:
        /*008c*/ 	.word	index@(.nv.constant0._ZN2at6native40_GLOBAL__N__2351210d_8_Shape_cu_49f7391c35CatArrayBatchedCopy_alignedK_contigINS1_10OpaqueTypeILj16EEEjLi4ELi64ELi64ELi8EEEvPT_NS1_25CatArrInputTensorMetadataIS5_T0_XT2_EXT3_EEENS1_16TensorSizeStrideIS8_Lj4EEEiS8_)
        /*0090*/ 	.short	0x0380
        /*0092*/ 	.short	0x0d70


	//----- nvinfo : EIATTR_SW_WAR
	.align		4
.L_1285:
        /*0094*/ 	.byte	0x04, 0x36
        /*0096*/ 	.short	(.L_1287 - .L_1286)
.L_1286:
        /*0098*/ 	.word	0x00000008
.L_1287:


//--------------------- .nv.info._ZN2at6native40_GLOBAL__N__2351210d_8_Shape_cu_49f7391c35CatArrayBatchedCopy_alignedK_contigINS1_10OpaqueTypeILj16EEEjLi4ELi64ELi64ELi16EEEvPT_NS1_25CatArrInputTensorMetadataIS5_T0_XT2_EXT3_EEENS1_16TensorSizeStrideIS8_Lj4EEEiS8_ --------------------------
	.section	.nv.info._ZN2at6native40_GLOBAL__N__2351210d_8_Shape_cu_49f7391c35CatArrayBatchedCopy_alignedK_contigINS1_10OpaqueTypeILj16EEEjLi4ELi64ELi64ELi16EEEvPT_NS1_25CatArrInputTensorMetadataIS5_T0_XT2_EXT3_EEENS1_16TensorSizeStrideIS8_Lj4EEEiS8_,"",@"SHT_CUDA_INFO"
	.sectionflags	@""
	.align	4


	//----- nvinfo : EIATTR_CUDA_API_VERSION
	.align		4
        /*0000*/ 	.byte	0x04, 0x37
        /*0002*/ 	.short	(.L_1289 - .L_1288)
.L_1288:
        /*0004*/ 	.word	0x00000082


	//----- nvinfo : EIATTR_KPARAM_INFO
	.align		4
.L_1289:
        /*0008*/ 	.byte	0x04, 0x17
        /*000a*/ 	.short	(.L_1291 - .L_1290)
.L_1290:
        /*000c*/ 	.word	0x00000000
        /*0010*/ 	.short	0x0004
        /*0012*/ 	.short	0x0d6c
        /*0014*/ 	.byte	0x00, 0xf0, 0x11, 0x00


	//----- nvinfo : EIATTR_KPARAM_INFO
	.align		4
.L_1291:
        /*0018*/ 	.byte	0x04, 0x17
        /*001a*/ 	.short	(.L_1293 - .L_1292)
.L_1292:
        /*001c*/ 	.word	0x00000000
        /*0020*/ 	.short	0x0003
        /*0022*/ 	.short	0x0d68
        /*0024*/ 	.byte	0x00, 0xf0, 0x11, 0x00


	//----- nvinfo : EIATTR_KPARAM_INFO
	.align		4
.L_1293:
        /*0028*/ 	.byte	0x04, 0x17
        /*002a*/ 	.short	(.L_1295 - .L_1294)
.L_1294:
        /*002c*/ 	.word	0x00000000
        /*0030*/ 	.short	0x0002
        /*0032*/ 	.short	0x0d48
        /*0034*/ 	.byte	0x00, 0xf0, 0x81, 0x00


	//----- nvinfo : EIATTR_KPARAM_INFO
	.align		4
.L_1295:
        /*0038*/ 	.byte	0x04, 0x17
        /*003a*/ 	.short	(.L_1297 - .L_1296)
.L_1296:
        /*003c*/ 	.word	0x00000000
        /*0040*/ 	.short	0x0001
        /*0042*/ 	.short	0x0008
        /*0044*/ 	.byte	0x00, 0xf0, 0x01, 0x35


	//----- nvinfo : EIATTR_KPARAM_INFO
	.align		4
.L_1297:
        /*0048*/ 	.byte	0x04, 0x17
        /*004a*/ 	.short	(.L_1299 - .L_1298)
.L_1298:
        /*004c*/ 	.word	0x00000000
        /*0050*/ 	.short	0x0000
        /*0052*/ 	.short	0x0000
        /*0054*/ 	.byte	0x00, 0xf5, 0x21, 0x00


	//----- nvinfo : EIATTR_SPARSE_MMA_MASK
	.align		4
.L_1299:
        /*0058*/ 	.byte	0x03, 0x50
        /*005a*/ 	.short	0x0000


	//----- nvinfo : EIATTR_MAXREG_COUNT
	.align		4
        /*005c*/ 	.byte	0x03, 0x1b
        /*005e*/ 	.short	0x00ff


	//----- nvinfo : EIATTR_MERCURY_ISA_VERSION
	.align		4
        /*0060*/ 	.byte	0x03, 0x5f
        /*0062*/ 	.short	0x0101


	//----- nvinfo : EIATTR_VRC_CTA_INIT_COUNT
	.align		4
        /*0064*/ 	.byte	0x02, 0x4a
	.zero		1
	.zero		1


	//----- nvinfo : EIATTR_EXIT_INSTR_OFFSETS
	.align		4
        /*0068*/ 	.byte	0x04, 0x1c
        /*006a*/ 	.short	(.L_1301 - .L_1300)


	//   ....[0]....
.L_1300:
        /*006c*/ 	.word	0x00000090


	//   ....[1]....
        /*0070*/ 	.word	0x00000740


	//   ....[2]....
        /*0074*/ 	.word	0x00000bf0


	//   ....[3]....
        /*0078*/ 	.word	0x00001280


	//----- nvinfo : EIATTR_CRS_STACK_SIZE
	.align		4
.L_1301:
        /*007c*/ 	.byte	0x04, 0x1e
        /*007e*/ 	.short	(.L_1303 - .L_1302)
.L_1302:
        /*0080*/ 	.word	0x00000000


	//----- nvinfo : EIATTR_CBANK_PARAM_SIZE
	.align		4
.L_1303:
        /*0084*/ 	.byte	0x03, 0x19
        /*0086*/ 	.short	0x0d70


	//----- nvinfo : EIATTR_PARAM_CBANK
	.align		4
        /*0088*/ 	.byte	0x04, 0x0a
        /*008a*/ 	.short	(.L_1305 - .L_1304)
	.align		4
.L_1304:
        /*008c*/ 	.word	index@(.nv.constant0._ZN2at6native40_GLOBAL__N__2351210d_8_Shape_cu_49f7391c35CatArrayBatchedCopy_alignedK_contigINS1_10OpaqueTypeILj16EEEjLi4ELi64ELi64ELi16EEEvPT_NS1_25CatArrInputTensorMetadataIS5_T0_XT2_EXT3_EEENS1_16TensorSizeStrideIS8_Lj4EEEiS8_)
        /*0090*/ 	.short	0x0380
        /*0092*/ 	.short	0x0d70


	//----- nvinfo : EIATTR_SW_WAR
	.align		4
.L_1305:
        /*0094*/ 	.byte	0x04, 0x36
        /*0096*/ 	.short	(.L_1307 - .L_1306)
.L_1306:
        /*0098*/ 	.word	0x00000008
.L_1307:


//--------------------- .nv.info._ZN2at6native40_GLOBAL__N__2351210d_8_Shape_cu_49f7391c30CatArrayBatchedCopy_vectorizedINS1_10OpaqueTypeILj16EEEjLi4ELi64ELi64ELi16ELi1EEEvPcNS1_25CatArrInputTensorMetadataIT_T0_XT2_EXT3_EEENS1_16TensorSizeStrideIS8_Lj4EEEiS8_ --------------------------
	.section	.nv.info._ZN2at6native40_GLOBAL__N__2351210d_8_Shape_cu_49f7391c30CatArrayBatchedCopy_vectorizedINS1_10OpaqueTypeILj16EEEjLi4ELi64ELi64ELi16ELi1EEEvPcNS1_25CatArrInputTensorMetadataIT_T0_XT2_EXT3_EEENS1_16TensorSizeStrideIS8_Lj4EEEiS8_,"",@"SHT_CUDA_INFO"
	.sectionflags	@""
	.align	4


	//----- nvinfo : EIATTR_CUDA_API_VERSION
	.align		4
        /*0000*/ 	.byte	0x04, 0x37
        /*0002*/ 	.short	(.L_1309 - .L_1308)
.L_1308:
        /*0004*/ 	.word	0x00000082


	//----- nvinfo : EIATTR_KPARAM_INFO
	.align		4
.L_1309:
        /*0008*/ 	.byte	0x04, 0x17
        /*000a*/ 	.short	(.L_1311 - .L_1310)
.L_1310:
        /*000c*/ 	.word	0x00000000
        /*0010*/ 	.short	0x0004
        /*0012*/ 	.short	0x0d6c
        /*0014*/ 	.byte	0x00, 0xf0, 0x11, 0x00


	//----- nvinfo : EIATTR_KPARAM_INFO
	.align		4
.L_1311:
        /*0018*/ 	.byte	0x04, 0x17
        /*001a*/ 	.short	(.L_1313 - .L_1312)
.L_1312:
        /*001c*/ 	.word	0x00000000
        /*0020*/ 	.short	0x0003
        /*0022*/ 	.short	0x0d68
        /*0024*/ 	.byte	0x00, 0xf0, 0x11, 0x00


	//----- nvinfo : EIATTR_KPARAM_INFO
	.align		4
.L_1313:
        /*0028*/ 	.byte	0x04, 0x17
        /*002a*/ 	.short	(.L_1315 - .L_1314)
.L_1314:
        /*002c*/ 	.word	0x00000000
        /*0030*/ 	.short	0x0002
        /*0032*/ 	.short	0x0d48
        /*0034*/ 	.byte	0x00, 0xf0, 0x81, 0x00


	//----- nvinfo : EIATTR_KPARAM_INFO
	.align		4
.L_1315:
        /*0038*/ 	.byte	0x04, 0x17
        /*003a*/ 	.short	(.L_1317 - .L_1316)
.L_1316:
        /*003c*/ 	.word	0x00000000
        /*0040*/ 	.short	0x0001
        /*0042*/ 	.short	0x0008
        /*0044*/ 	.byte	0x00, 0xf0, 0x01, 0x35


	//----- nvinfo : EIATTR_KPARAM_INFO
	.align		4
.L_1317:
        /*0048*/ 	.byte	0x04, 0x17
        /*004a*/ 	.short	(.L_1319 - .L_1318)
.L_1318:
        /*004c*/ 	.word	0x00000000
        /*0050*/ 	.short	0x0000
        /*0052*/ 	.short	0x0000
        /*0054*/ 	.byte	0x00, 0xf5, 0x21, 0x00


	//----- nvinfo : EIATTR_SPARSE_MMA_MASK
	.align		4
.L_1319:
        /*0058*/ 	.byte	0x03, 0x50
        /*005a*/ 	.short	0x0000


	//----- nvinfo : EIATTR_MAXREG_COUNT
	.align		4
        /*005c*/ 	.byte	0x03, 0x1b
        /*005e*/ 	.short	0x00ff


	//----- nvinfo : EIATTR_MERCURY_ISA_VERSION
	.align		4
        /*0060*/ 	.byte	0x03, 0x5f
        /*0062*/ 	.short	0x0101


	//----- nvinfo : EIATTR_VRC_CTA_INIT_COUNT
	.align		4
        /*0064*/ 	.byte	0x02, 0x4a
	.zero		1
	.zero		1


	//----- nvinfo : EIATTR_EXIT_INSTR_OFFSETS
	.align		4
        /*0068*/ 	.byte	0x04, 0x1c
        /*006a*/ 	.short	(.L_1321 - .L_1320)


	//   ....[0]....
.L_1320:
        /*006c*/ 	.word	0x00000090


	//   ....[1]....
        /*0070*/ 	.word	0x000006f0


	//----- nvinfo : EIATTR_CRS_STACK_SIZE
	.align		4
.L_1321:
        /*0074*/ 	.byte	0x04, 0x1e
        /*0076*/ 	.short	(.L_1323 - .L_1322)
.L_1322:
        /*0078*/ 	.word	0x00000000


	//----- nvinfo : EIATTR_CBANK_PARAM_SIZE
	.align		4
.L_1323:
        /*007c*/ 	.byte	0x03, 0x19
        /*007e*/ 	.short	0x0d70


	//----- nvinfo : EIATTR_PARAM_CBANK
	.align		4
        /*0080*/ 	.byte	0x04, 0x0a
        /*0082*/ 	.short	(.L_1325 - .L_1324)
	.align		4
.L_1324:
        /*0084*/ 	.word	index@(.nv.constant0._ZN2at6native40_GLOBAL__N__2351210d_8_Shape_cu_49f7391c30CatArrayBatchedCopy_vectorizedINS1_10OpaqueTypeILj16EEEjLi4ELi64ELi64ELi16ELi1EEEvPcNS1_25CatArrInputTensorMetadataIT_T0_XT2_EXT3_EEENS1_16TensorSizeStrideIS8_Lj4EEEiS8_)
        /*0088*/ 	.short	0x0380
        /*008a*/ 	.short	0x0d70


	//----- nvinfo : EIATTR_SW_WAR
	.align		4
.L_1325:
        /*008c*/ 	.byte	0x04, 0x36
        /*008e*/ 	.short	(.L_1327 - .L_1326)
.L_1326:
        /*0090*/ 	.word	0x00000008
.L_1327:


//--------------------- .nv.info._ZN2at6native40_GLOBAL__N__2351210d_8_Shape_cu_49f7391c19CatArrayBatchedCopyINS1_10OpaqueTypeILj16EEEjLi3ELi64ELi64EEEvPT_NS1_25CatArrInputTensorMetadataIS5_T0_XT2_EXT3_EEENS1_16TensorSizeStrideIS8_Lj4EEEiS8_ --------------------------
	.section	.nv.info._ZN2at6native40_GLOBAL__N__2351210d_8_Shape_cu_49f7391c19CatArrayBatchedCopyINS1_10OpaqueTypeILj16EEEjLi3ELi64ELi64EEEvPT_NS1_25CatArrInputTensorMetadataIS5_T0_XT2_EXT3_EEENS1_16TensorSizeStrideIS8_Lj4EEEiS8_,"",@"SHT_CUDA_INFO"
	.sectionflags	@""
	.align	4


	//----- nvinfo : EIATTR_CUDA_API_VERSION
	.align		4
        /*0000*/ 	.byte	0x04, 0x37
        /*0002*/ 	.short	(.L_1329 - .L_1328)
.L_1328:
        /*0004*/ 	.word	0x00000082


	//----- nvinfo : EIATTR_KPARAM_INFO
	.align		4
.L_1329:
        /*0008*/ 	.byte	0x04, 0x17
        /*000a*/ 	.short	(.L_1331 - .L_1330)
.L_1330:
        /*000c*/ 	.word	0x00000000
        /*0010*/ 	.short	0x0004
        /*0012*/ 	.short	0x0d6c
        /*0014*/ 	.byte	0x00, 0xf0, 0x11, 0x00


	//----- nvinfo : EIATTR_KPARAM_INFO
	.align		4
.L_1331:
        /*0018*/ 	.byte	0x04, 0x17
        /*001a*/ 	.short	(.L_1333 - .L_1332)
.L_1332:
        /*001c*/ 	.word	0x00000000
        /*0020*/ 	.short	0x0003
        /*0022*/ 	.short	0x0d68
        /*0024*/ 	.byte	0x00, 0xf0, 0x11, 0x00


	//----- nvinfo : EIATTR_KPARAM_INFO
	.align		4
.L_1333:
        /*0028*/ 	.byte	0x04, 0x17
        /*002a*/ 	.short	(.L_1335 - .L_1334)
.L_1334:
        /*002c*/ 	.word	0x00000000
        /*0030*/ 	.short	0x0002
        /*0032*/ 	.short	0x0d48
        /*0034*/ 	.byte	0x00, 0xf0, 0x81, 0x00


	//----- nvinfo : EIATTR_KPARAM_INFO
	.align		4
.L_1335:
        /*0038*/ 	.byte	0x04, 0x17
        /*003a*/ 	.short	(.L_1337 - .L_1336)
.L_1336:
        /*003c*/ 	.word	0x00000000
        /*0040*/ 	.short	0x0001
        /*0042*/ 	.short	0x0008
        /*0044*/ 	.byte	0x00, 0xf0, 0x01, 0x35


	//----- nvinfo : EIATTR_KPARAM_INFO
	.align		4
.L_1337:
        /*0048*/ 	.byte	0x04, 0x17
        /*004a*/ 	.short	(.L_1339 - .L_1338)
.L_1338:
        /*004c*/ 	.word	0x00000000
        /*0050*/ 	.short	0x0000
        /*0052*/ 	.short	0x0000
        /*0054*/ 	.byte	0x00, 0xf5, 0x21, 0x00


	//----- nvinfo : EIATTR_SPARSE_MMA_MASK
	.align		4
.L_1339:
        /*0058*/ 	.byte	0x03, 0x50
        /*005a*/ 	.short	0x0000


	//----- nvinfo : EIATTR_MAXREG_COUNT
	.align		4
        /*005c*/ 	.byte	0x03, 0x1b
        /*005e*/ 	.short	0x00ff


	//----- nvinfo : EIATTR_MERCURY_ISA_VERSION
	.align		4
        /*0060*/ 	.byte	0x03, 0x5f
        /*0062*/ 	.short	0x0101


	//----- nvinfo : EIATTR_VRC_CTA_INIT_COUNT
	.align		4
        /*0064*/ 	.byte	0x02, 0x4a
	.zero		1
	.zero		1


	//----- nvinfo : EIATTR_EXIT_INSTR_OFFSETS
	.align		4
        /*0068*/ 	.byte	0x04, 0x1c
        /*006a*/ 	.short	(.L_1341 - .L_1340)


	//   ....[0]....
.L_1340:
        /*006c*/ 	.word	0x000000a0


	//   ....[1]....
        /*0070*/ 	.word	0x00000910


	//----- nvinfo : EIATTR_CRS_STACK_SIZE
	.align		4
.L_1341:
        /*0074*/ 	.byte	0x04, 0x1e
        /*0076*/ 	.short	(.L_1343 - .L_1342)
.L_1342:
        /*0078*/ 	.word	0x00000000


	//----- nvinfo : EIATTR_CBANK_PARAM_SIZE
	.align		4
.L_1343:
        /*007c*/ 	.byte	0x03, 0x19
        /*007e*/ 	.short	0x0d70


	//----- nvinfo : EIATTR_PARAM_CBANK
	.align		4
        /*0080*/ 	.byte	0x04, 0x0a
        /*0082*/ 	.short	(.L_1345 - .L_1344)
	.align		4
.L_1344:
        /*0084*/ 	.word	index@(.nv.constant0._ZN2at6native40_GLOBAL__N__2351210d_8_Shape_cu_49f7391c19CatArrayBatchedCopyINS1_10OpaqueTypeILj16EEEjLi3ELi64ELi64EEEvPT_NS1_25CatArrInputTensorMetadataIS5_T0_XT2_EXT3_EEENS1_16TensorSizeStrideIS8_Lj4EEEiS8_)
        /*0088*/ 	.short	0x0380
        /*008a*/ 	.short	0x0d70


	//----- nvinfo : EIATTR_SW_WAR
	.align		4
.L_1345:
        /*008c*/ 	.byte	0x04, 0x36
        /*008e*/ 	.short	(.L_1347 - .L_1346)
.L_1346:
        /*0090*/ 	.word	0x00000008
.L_1347:


//--------------------- .nv.info._ZN2at6native40_GLOBAL__N__2351210d_8_Shape_cu_49f7391c26CatArrayBatchedCopy_contigINS1_10OpaqueTypeILj16EEEjLi3ELi64ELi64EEEvPT_NS1_25CatArrInputTensorMetadataIS5_T0_XT2_EXT3_EEENS1_16TensorSizeStrideIS8_Lj4EEEiS8_ --------------------------
	.section	.nv.info._ZN2at6native40_GLOBAL__N__2351210d_8_Shape_cu_49f7391c26CatArrayBatchedCopy_contigINS1_10OpaqueTypeILj16EEEjLi3ELi64ELi64EEEvPT_NS1_25CatArrInputTensorMetadataIS5_T0_XT2_EXT3_EEENS1_16TensorSizeStrideIS8_Lj4EEEiS8_,"",@"SHT_CUDA_INFO"
	.sectionflags	@""
	.align	4


	//----- nvinfo : EIATTR_CUDA_API_VERSION
	.align		4
        /*0000*/ 	.byte	0x04, 0x37
        /*0002*/ 	.short	(.L_1349 - .L_1348)
.L_1348:
        /*0004*/ 	.word	0x00000082


	//----- nvinfo : EIATTR_KPARAM_INFO
	.align		4
.L_1349:
        /*0008*/ 	.byte	0x04, 0x17
        /*000a*/ 	.short	(.L_1351 - .L_1350)
.L_1350:
        /*000c*/ 	.word	0x00000000
        /*0010*/ 	.short	0x0004
        /*0012*/ 	.short	0x0d6c
        /*0014*/ 	.byte	0x00, 0xf0, 0x11, 0x00


	//----- nvinfo : EIATTR_KPARAM_INFO
	.align		4
.L_1351:
        /*0018*/ 	.byte	0x04, 0x17
        /*001a*/ 	.short	(.L_1353 - .L_1352)
.L_1352:
        /*001c*/ 	.word	0x00000000
        /*0020*/ 	.short	0x0003
        /*0022*/ 	.short	0x0d68
        /*0024*/ 	.byte	0x00, 0xf0, 0x11, 0x00


	//----- nvinfo : EIATTR_KPARAM_INFO
	.align		4
.L_1353:
        /*0028*/ 	.byte	0x04, 0x17
        /*002a*/ 	.short	(.L_1355 - .L_1354)
.L_1354:
        /*002c*/ 	.word	0x00000000
        /*0030*/ 	.short	0x0002
        /*0032*/ 	.short	0x0d48
        /*0034*/ 	.byte	0x00, 0xf0, 0x81, 0x00


	//----- nvinfo : EIATTR_KPARAM_INFO
	.align		4
.L_1355:
        /*0038*/ 	.byte	0x04, 0x17
        /*003a*/ 	.short	(.L_1357 - .L_1356)
.L_1356:
        /*003c*/ 	.word	0x00000000
        /*0040*/ 	.short	0x0001
        /*0042*/ 	.short	0x0008
        /*0044*/ 	.byte	0x00, 0xf0, 0x01, 0x35


	//----- nvinfo : EIATTR_KPARAM_INFO
	.align		4
.L_1357:
        /*0048*/ 	.byte	0x04, 0x17
        /*004a*/ 	.short	(.L_1359 - .L_1358)
.L_1358:
        /*004c*/ 	.word	0x00000000
        /*0050*/ 	.short	0x0000
        /*0052*/ 	.short	0x0000
        /*0054*/ 	.byte	0x00, 0xf5, 0x21, 0x00


	//----- nvinfo : EIATTR_SPARSE_MMA_MASK
	.align		4
.L_1359:
        /*0058*/ 	.byte	0x03, 0x50
        /*005a*/ 	.short	0x0000


	//----- nvinfo : EIATTR_MAXREG_COUNT
	.align		4
        /*005c*/ 	.byte	0x03, 0x1b
        /*005e*/ 	.short	0x00ff


	//----- nvinfo : EIATTR_MERCURY_ISA_VERSION
	.align		4
        /*0060*/ 	.byte	0x03, 0x5f
        /*0062*/ 	.short	0x0101


	//----- nvinfo : EIATTR_VRC_CTA_INIT_COUNT
	.align		4
        /*0064*/ 	.byte	0x02, 0x4a
	.zero		1
	.zero		1


	//----- nvinfo : EIATTR_EXIT_INSTR_OFFSETS
	.align		4
        /*0068*/ 	.byte	0x04, 0x1c
        /*006a*/ 	.short	(.L_1361 - .L_1360)


	//   ....[0]....
.L_1360:
        /*006c*/ 	.word	0x00000090


	//   ....[1]....
        /*0070*/ 	.word	0x00000520


	//----- nvinfo : EIATTR_CRS_STACK_SIZE
	.align		4
.L_1361:
        /*0074*/ 	.byte	0x04, 0x1e
        /*0076*/ 	.short	(.L_1363 - .L_1362)
.L_1362:
        /*0078*/ 	.word	0x00000000


	//----- nvinfo : EIATTR_CBANK_PARAM_SIZE
	.align		4
.L_1363:
        /*007c*/ 	.byte	0x03, 0x19
        /*007e*/ 	.short	0x0d70


	//----- nvinfo : EIATTR_PARAM_CBANK
	.align		4
        /*0080*/ 	.byte	0x04, 0x0a
        /*0082*/ 	.short	(.L_1365 - .L_1364)
	.align		4
.L_1364:
        /*0084*/ 	.word	index@(.nv.constant0._ZN2at6native40_GLOBAL__N__2351210d_8_Shape_cu_49f7391c26CatArrayBatchedCopy_contigINS1_10OpaqueTypeILj16EEEjLi3ELi64ELi64EEEvPT_NS1_25CatArrInputTensorMetadataIS5_T0_XT2_EXT3_EEENS1_16TensorSizeStrideIS8_Lj4EEEiS8_)
        /*0088*/ 	.short	0x0380
        /*008a*/ 	.short	0x0d70


	//----- nvinfo : EIATTR_SW_WAR
	.align		4
.L_1365:
        /*008c*/ 	.byte	0x04, 0x36
        /*008e*/ 	.short	(.L_1367 - .L_1366)
.L_1366:
        /*0090*/ 	.word	0x00000008
.L_1367:


//--------------------- .nv.info._ZN2at6native40_GLOBAL__N__2351210d_8_Shape_cu_49f7391c35CatArrayBatchedCopy_alignedK_contigINS1_10OpaqueTypeILj16EEEjLi3ELi64ELi64ELi8EEEvPT_NS1_25CatArrInputTensorMetadataIS5_T0_XT2_EXT3_EEENS1_16TensorSizeStrideIS8_Lj4EEEiS8_ --------------------------
	.section	.nv.info._ZN2at6native40_GLOBAL__N__2351210d_8_Shape_cu_49f7391c35CatArrayBatchedCopy_alignedK_contigINS1_10OpaqueTypeILj16EEEjLi3ELi64ELi64ELi8EEEvPT_NS1_25CatArrInputTensorMetadataIS5_T0_XT2_EXT3_EEENS1_16TensorSizeStrideIS8_Lj4EEEiS8_,"",@"SHT_CUDA_INFO"
	.sectionflags	@""
	.align	4


	//----- nvinfo : EIATTR_CUDA_API_VERSION
	.align		4
        /*0000*/ 	.byte	0x04, 0x37
        /*0002*/ 	.short	(.L_1369 - .L_1368)
.L_1368:
        /*0004*/ 	.word	0x00000082


	//----- nvinfo : EIATTR_KPARAM_INFO
	.align		4
.L_1369:
        /*0008*/ 	.byte	0x04, 0x17
        /*000a*/ 	.short	(.L_1371 - .L_1370)
.L_1370:
        /*000c*/ 	.word	0x00000000
        /*0010*/ 	.short	0x0004
        /*0012*/ 	.short	0x0d6c
        /*0014*/ 	.byte	0x00, 0xf0, 0x11, 0x00


	//----- nvinfo : EIATTR_KPARAM_INFO
	.align		4
.L_1371:
        /*0018*/ 	.byte	0x04, 0x17
        /*001a*/ 	.short	(.L_1373 - .L_1372)
.L_1372:
        /*001c*/ 	.word	0x00000000
        /*0020*/ 	.short	0x0003
        /*0022*/ 	.short	0x0d68
        /*0024*/ 	.byte	0x00, 0xf0, 0x11, 0x00


	//----- nvinfo : EIATTR_KPARAM_INFO
	.align		4
.L_1373:
        /*0028*/ 	.byte	0x04, 0x17
        /*002a*/ 	.short	(.L_1375 - .L_1374)
.L_1374:
        /*002c*/ 	.word	0x00000000
        /*0030*/ 	.short	0x0002
        /*0032*/ 	.short	0x0d48
        /*0034*/ 	.byte	0x00, 0xf0, 0x81, 0x00


	//----- nvinfo : EIATTR_KPARAM_INFO
	.align		4
.L_1375:
        /*0038*/ 	.byte	0x04, 0x17
        /*003a*/ 	.short	(.L_1377 - .L_1376)
.L_1376:
        /*003c*/ 	.word	0x00000000
        /*0040*/ 	.short	0x0001
        /*0042*/ 	.short	0x0008
        /*0044*/ 	.byte	0x00, 0xf0, 0x01, 0x35


	//----- nvinfo : EIATTR_KPARAM_INFO
	.align		4
.L_1377:
        /*0048*/ 	.byte	0x04, 0x17
        /*004a*/ 	.short	(.L_1379 - .L_1378)
.L_1378:
        /*004c*/ 	.word	0x00000000
        /*0050*/ 	.short	0x0000
        /*0052*/ 	.short	0x0000
        /*0054*/ 	.byte	0x00, 0xf5, 0x21, 0x00


	//----- nvinfo : EIATTR_SPARSE_MMA_MASK
	.align		4
.L_1379:
        /*0058*/ 	.byte	0x03, 0x50
        /*005a*/ 	.short	0x0000


	//----- nvinfo : EIATTR_MAXREG_COUNT
	.align		4
        /*005c*/ 	.byte	0x03, 0x1b
        /*005e*/ 	.short	0x00ff


	//----- nvinfo : EIATTR_MERCURY_ISA_VERSION
	.align		4
        /*0060*/ 	.byte	0x03, 0x5f
        /*0062*/ 	.short	0x0101


	//----- nvinfo : EIATTR_VRC_CTA_INIT_COUNT
	.align		4
        /*0064*/ 	.byte	0x02, 0x4a
	.zero		1
	.zero		1


	//----- nvinfo : EIATTR_EXIT_INSTR_OFFSETS
	.align		4
        /*0068*/ 	.byte	0x04, 0x1c
        /*006a*/ 	.short	(.L_1381 - .L_1380)


	//   ....[0]....
.L_1380:
        /*006c*/ 	.word	0x00000090


	//   ....[1]....
        /*0070*/ 	.word	0x000005c0


	//   ....[2]....
        /*0074*/ 	.word	0x000008f0


	//   ....[3]....
        /*0078*/ 	.word	0x00000d60


	//----- nvinfo : EIATTR_CRS_STACK_SIZE
	.align		4
.L_1381:
        /*007c*/ 	.byte	0x04, 0x1e
        /*007e*/ 	.short	(.L_1383 - .L_1382)
.L_1382:
        /*0080*/ 	.word	0x00000000


	//----- nvinfo : EIATTR_CBANK_PARAM_SIZE
	.align		4
.L_1383:
        /*0084*/ 	.byte	0x03, 0x19
        /*0086*/ 	.short	0x0d70


	//----- nvinfo : EIATTR_PARAM_CBANK
	.align		4
        /*0088*/ 	.byte	0x04, 0x0a
        /*008a*/ 	.short	(.L_1385 - .L_1384)
	.align		4
.L_1384:
        /*008c*/ 	.word	index@(.nv.constant0._ZN2at6native40_GLOBAL__N__2351210d_8_Shape_cu_49f7391c35CatArrayBatchedCopy_alignedK_contigINS1_10OpaqueTypeILj16EEEjLi3ELi64ELi64ELi8EEEvPT_NS1_25CatArrInputTensorMetadataIS5_T0_XT2_EXT3_EEENS1_16TensorSizeStrideIS8_Lj4EEEiS8_)
        /*0090*/ 	.short	0x0380
        /*0092*/ 	.short	0x0d70


	//----- nvinfo : EIATTR_SW_WAR
	.align		4
.L_1385:
        /*0094*/ 	.byte	0x04, 0x36
        /*0096*/ 	.short	(.L_1387 - .L_1386)
.L_1386:
        /*0098*/ 	.word	0x00000008
.L_1387:


//--------------------- .nv.info._ZN2at6native40_GLOBAL__N__2351210d_8_Shape_cu_49f7391c35CatArrayBatchedCopy_alignedK_contigINS1_10OpaqueTypeILj16EEEjLi3ELi64ELi64ELi16EEEvPT_NS1_25CatArrInputTensorMetadataIS5_T0_XT2_EXT3_EEENS1_16TensorSizeStrideIS8_Lj4EEEiS8_ --------------------------
	.section	.nv.info._ZN2at6native40_GLOBAL__N__2351210d_8_Shape_cu_49f7391c35CatArrayBatchedCopy_alignedK_contigINS1_10OpaqueTypeILj16EEEjLi3ELi64ELi64ELi16EEEvPT_NS1_25CatArrInputTensorMetadataIS5_T0_XT2_EXT3_EEENS1_16TensorSizeStrideIS8_Lj4EEEiS8_,"",@"SHT_CUDA_INFO"
	.sectionflags	@""
	.align	4


	//----- nvinfo : EIATTR_CUDA_API_VERSION
	.align		4
        /*0000*/ 	.byte	0x04, 0x37
        /*0002*/ 	.short	(.L_1389 - .L_1388)
.L_1388:
        /*0004*/ 	.word	0x00000082


	//----- nvinfo : EIATTR_KPARAM_INFO
	.align		4
.L_1389:
        /*0008*/ 	.byte	0x04, 0x17
        /*000a*/ 	.short	(.L_1391 - .L_1390)
.L_1390:
        /*000c*/ 	.word	0x00000000
        /*0010*/ 	.short	0x0004
        /*0012*/ 	.short	0x0d6c
        /*0014*/ 	.byte	0x00, 0xf0, 0x11, 0x00


	//----- nvinfo : EIATTR_KPARAM_INFO
	.align		4
.L_1391:
        /*0018*/ 	.byte	0x04, 0x17
        /*001a*/ 	.short	(.L_1393 - .L_1392)
.L_1392:
        /*001c*/ 	.word	0x00000000
        /*0020*/ 	.short	0x0003
        /*0022*/ 	.short	0x0d68
        /*0024*/ 	.byte	0x00, 0xf0, 0x11, 0x00


	//----- nvinfo : EIATTR_KPARAM_INFO
	.align		4
.L_1393:
        /*0028*/ 	.byte	0x04, 0x17
        /*002a*/ 	.short	(.L_1395 - .L_1394)
.L_1394:
        /*002c*/ 	.word	0x00000000
        /*0030*/ 	.short	0x0002
        /*0032*/ 	.short	0x0d48
        /*0034*/ 	.byte	0x00, 0xf0, 0x81, 0x00


	//----- nvinfo : EIATTR_KPARAM_INFO
	.align		4
.L_1395:
        /*0038*/ 	.byte	0x04, 0x17
        /*003a*/ 	.short	(.L_1397 - .L_1396)
.L_1396:
        /*003c*/ 	.word	0x00000000
        /*0040*/ 	.short	0x0001
        /*0042*/ 	.short	0x0008
        /*0044*/ 	.byte	0x00, 0xf0, 0x01, 0x35


	//----- nvinfo : EIATTR_KPARAM_INFO
	.align		4
.L_1397:
        /*0048*/ 	.byte	0x04, 0x17
        /*004a*/ 	.short	(.L_1399 - .L_1398)
.L_1398:
        /*004c*/ 	.word	0x00000000
        /*0050*/ 	.short	0x0000
        /*0052*/ 	.short	0x0000
        /*0054*/ 	.byte	0x00, 0xf5, 0x21, 0x00


	//----- nvinfo : EIATTR_SPARSE_MMA_MASK
	.align		4
.L_1399:
        /*0058*/ 	.byte	0x03, 0x50
        /*005a*/ 	.short	0x0000


	//----- nvinfo : EIATTR_MAXREG_COUNT
	.align		4
        /*005c*/ 	.byte	0x03, 0x1b
        /*005e*/ 	.short	0x00ff


	//----- nvinfo : EIATTR_MERCURY_ISA_VERSION
	.align		4
        /*0060*/ 	.byte	0x03, 0x5f
        /*0062*/ 	.short	0x0101


	//----- nvinfo : EIATTR_VRC_CTA_INIT_COUNT
	.align		4
        /*0064*/ 	.byte	0x02, 0x4a
	.zero		1
	.zero		1


	//----- nvinfo : EIATTR_EXIT_INSTR_OFFSETS
	.align		4
        /*0068*/ 	.byte	0x04, 0x1c
        /*006a*/ 	.short	(.L_1401 - .L_1400)


	//   ....[0]....
.L_1400:
        /*006c*/ 	.word	0x00000090


	//   ....[1]....
        /*0070*/ 	.word	0x000005c0


	//   ....[2]....
        /*0074*/ 	.word	0x000008f0


	//   ....[3]....
        /*0078*/ 	.word	0x00000d60


	//----- nvinfo : EIATTR_CRS_STACK_SIZE
	.align		4
.L_1401:
        /*007c*/ 	.byte	0x04, 0x1e
        /*007e*/ 	.short	(.L_1403 - .L_1402)
.L_1402:
        /*0080*/ 	.word	0x00000000


	//----- nvinfo : EIATTR_CBANK_PARAM_SIZE
	.align		4
.L_1403:
        /*0084*/ 	.byte	0x03, 0x19
        /*0086*/ 	.short	0x0d70


	//----- nvinfo : EIATTR_PARAM_CBANK
	.align		4
        /*0088*/ 	.byte	0x04, 0x0a
        /*008a*/ 	.short	(.L_1405 - .L_1404)
	.align		4
.L_1404:
        /*008c*/ 	.word	index@(.nv.constant0._ZN2at6native40_GLOBAL__N__2351210d_8_Shape_cu_49f7391c35CatArrayBatchedCopy_alignedK_contigINS1_10OpaqueTypeILj16EEEjLi3ELi64ELi64ELi16EEEvPT_NS1_25CatArrInputTensorMetadataIS5_T0_XT2_EXT3_EEENS1_16TensorSizeStrideIS8_Lj4EEEiS8_)
        /*0090*/ 	.short	0x0380
        /*0092*/ 	.short	0x0d70


	//----- nvinfo : EIATTR_SW_WAR
	.align		4
.L_1405:
        /*0094*/ 	.byte	0x04, 0x36
        /*0096*/ 	.short	(.L_1407 - .L_1406)
.L_1406:
        /*0098*/ 	.word	0x00000008
.L_1407:


//--------------------- .nv.info._ZN2at6native40_GLOBAL__N__2351210d_8_Shape_cu_49f7391c30CatArrayBatchedCopy_vectorizedINS1_10OpaqueTypeILj16EEEjLi3ELi64ELi64ELi16ELi1EEEvPcNS1_25CatArrInputTensorMetadataIT_T0_XT2_EXT3_EEENS1_16TensorSizeStrideIS8_Lj4EEEiS8_ --------------------------
	.section	.nv.info._ZN2at6native40_GLOBAL__N__2351210d_8_Shape_cu_49f7391c30CatArrayBatchedCopy_vectorizedINS1_10OpaqueTypeILj16EEEjLi3ELi64ELi64ELi16ELi1EEEvPcNS1_25CatArrInputTensorMetadataIT_T0_XT2_EXT3_EEENS1_16TensorSizeStrideIS8_Lj4EEEiS8_,"",@"SHT_CUDA_INFO"
	.sectionflags	@""
	.align	4


	//----- nvinfo : EIATTR_CUDA_API_VERSION
	.align		4
        /*0000*/ 	.byte	0x04, 0x37
        /*0002*/ 	.short	(.L_1409 - .L_1408)
.L_1408:
        /*0004*/ 	.word	0x00000082


	//----- nvinfo : EIATTR_KPARAM_INFO
	.align		4
.L_1409:
        /*0008*/ 	.byte	0x04, 0x17
        /*000a*/ 	.short	(.L_1411 - .L_1410)
.L_1410:
        /*000c*/ 	.word	0x00000000
        /*0010*/ 	.short	0x0004
        /*0012*/ 	.short	0x0d6c
        /*0014*/ 	.byte	0x00, 0xf0, 0x11, 0x00


	//----- nvinfo : EIATTR_KPARAM_INFO
	.align		4
.L_1411:
        /*0018*/ 	.byte	0x04, 0x17
        /*001a*/ 	.short	(.L_1413 - .L_1412)
.L_1412:
        /*001c*/ 	.word	0x00000000
        /*0020*/ 	.short	0x0003
        /*0022*/ 	.short	0x0d68
        /*0024*/ 	.byte	0x00, 0xf0, 0x11, 0x00


	//----- nvinfo : EIATTR_KPARAM_INFO
	.align		4
.L_1413:
        /*0028*/ 	.byte	0x04, 0x17
        /*002a*/ 	.short	(.L_1415 - .L_1414)
.L_1414:
        /*002c*/ 	.word	0x00000000
        /*0030*/ 	.short	0x0002
        /*0032*/ 	.short	0x0d48
        /*0034*/ 	.byte	0x00, 0xf0, 0x81, 0x00


	//----- nvinfo : EIATTR_KPARAM_INFO
	.align		4
.L_1415:
        /*0038*/ 	.byte	0x04, 0x17
        /*003a*/ 	.short	(.L_1417 - .L_1416)
.L_1416:
        /*003c*/ 	.word	0x00000000
        /*0040*/ 	.short	0x0001
        /*0042*/ 	.short	0x0008
        /*0044*/ 	.byte	0x00, 0xf0, 0x01, 0x35


	//----- nvinfo : EIATTR_KPARAM_INFO
	.align		4
.L_1417:
        /*0048*/ 	.byte	0x04, 0x17
        /*004a*/ 	.short	(.L_1419 - .L_1418)
.L_1418:
        /*004c*/ 	.word	0x00000000
        /*0050*/ 	.short	0x0000
        /*0052*/ 	.short	0x0000
        /*0054*/ 	.byte	0x00, 0xf5, 0x21, 0x00


	//----- nvinfo : EIATTR_SPARSE_MMA_MASK
	.align		4
.L_1419:
        /*0058*/ 	.byte	0x03, 0x50
        /*005a*/ 	.short	0x0000


	//----- nvinfo : EIATTR_MAXREG_COUNT
	.align		4
        /*005c*/ 	.byte	0x03, 0x1b
        /*005e*/ 	.short	0x00ff


	//----- nvinfo : EIATTR_MERCURY_ISA_VERSION
	.align		4
        /*0060*/ 	.byte	0x03, 0x5f
        /*0062*/ 	.short	0x0101


	//----- nvinfo : EIATTR_VRC_CTA_INIT_COUNT
	.align		4
        /*0064*/ 	.byte	0x02, 0x4a
	.zero		1
	.zero		1


	//----- nvinfo : EIATTR_EXIT_INSTR_OFFSETS
	.align		4
        /*0068*/ 	.byte	0x04, 0x1c
        /*006a*/ 	.short	(.L_1421 - .L_1420)


	//   ....[0]....
.L_1420:
        /*006c*/ 	.word	0x00000090


	//   ....[1]....
        /*0070*/ 	.word	0x00000550


	//----- nvinfo : EIATTR_CRS_STACK_SIZE
	.align		4
.L_1421:
        /*0074*/ 	.byte	0x04, 0x1e
        /*0076*/ 	.short	(.L_1423 - .L_1422)
.L_1422:
        /*0078*/ 	.word	0x00000000


	//----- nvinfo : EIATTR_CBANK_PARAM_SIZE
	.align		4
.L_1423:
        /*007c*/ 	.byte	0x03, 0x19
        /*007e*/ 	.short	0x0d70


	//----- nvinfo : EIATTR_PARAM_CBANK
	.align		4
        /*0080*/ 	.byte	0x04, 0x0a
        /*0082*/ 	.short	(.L_1425 - .L_1424)
	.align		4
.L_1424:
        /*0084*/ 	.word	index@(.nv.constant0._ZN2at6native40_GLOBAL__N__2351210d_8_Shape_cu_49f7391c30CatArrayBatchedCopy_vectorizedINS1_10OpaqueTypeILj16EEEjLi3ELi64ELi64ELi16ELi1EEEvPcNS1_25CatArrInputTensorMetadataIT_T0_XT2_EXT3_EEENS1_16TensorSizeStrideIS8_Lj4EEEiS8_)
        /*0088*/ 	.short	0x0380
        /*008a*/ 	.short	0x0d70


	//----- nvinfo : EIATTR_SW_WAR
	.align		4
.L_1425:
        /*008c*/ 	.byte	0x04, 0x36
        /*008e*/ 	.short	(.L_1427 - .L_1426)
.L_1426:
        /*0090*/ 	.word	0x00000008
.L_1427:


//--------------------- .nv.info._ZN2at6native40_GLOBAL__N__2351210d_8_Shape_cu_49f7391c19CatArrayBatchedCopyINS1_10OpaqueTypeILj16EEEjLi2ELi64ELi64EEEvPT_NS1_25CatArrInputTensorMetadataIS5_T0_XT2_EXT3_EEENS1_16TensorSizeStrideIS8_Lj4EEEiS8_ --------------------------
	.section	.nv.info._ZN2at6native40_GLOBAL__N__2351210d_8_Shape_cu_49f7391c19CatArrayBatchedCopyINS1_10OpaqueTypeILj16EEEjLi2ELi64ELi64EEEvPT_NS1_25CatArrInputTensorMetadataIS5_T0_XT2_EXT3_EEENS1_16TensorSizeStrideIS8_Lj4EEEiS8_,"",@"SHT_CUDA_INFO"
	.sectionflags	@""
	.align	4


	//----- nvinfo : EIATTR_CUDA_API_VERSION
	.align		4
        /*0000*/ 	.byte	0x04, 0x37
        /*0002*/ 	.short	(.L_1429 - .L_1428)
.L_1428:
        /*0004*/ 	.word	0x00000082


	//----- nvinfo : EIATTR_KPARAM_INFO
	.align		4
.L_1429:
        /*0008*/ 	.byte	0x04, 0x17
        /*000a*/ 	.short	(.L_1431 - .L_1430)
.L_1430:
        /*000c*/ 	.word	0x00000000
        /*0010*/ 	.short	0x0004
        /*0012*/ 	.short	0x0d6c
        /*0014*/ 	.byte	0x00, 0xf0, 0x11, 0x00


	//----- nvinfo : EIATTR_KPARAM_INFO
	.align		4
.L_1431:
        /*0018*/ 	.byte	0x04, 0x17
        /*001a*/ 	.short	(.L_1433 - .L_1432)
.L_1432:
        /*001c*/ 	.word	0x00000000
        /*0020*/ 	.short	0x0003
        /*0022*/ 	.short	0x0d68
        /*0024*/ 	.byte	0x00, 0xf0, 0x11, 0x00


	//----- nvinfo : EIATTR_KPARAM_INFO
	.align		4
.L_1433:
        /*0028*/ 	.byte	0x04, 0x17
        /*002a*/ 	.short	(.L_1435 - .L_1434)
.L_1434:
        /*002c*/ 	.word	0x00000000
        /*0030*/ 	.short	0x0002
        /*0032*/ 	.short	0x0d48
        /*0034*/ 	.byte	0x00, 0xf0, 0x81, 0x00


	//----- nvinfo : EIATTR_KPARAM_INFO
	.align		4
.L_1435:
        /*0038*/ 	.byte	0x04, 0x17
        /*003a*/ 	.short	(.L_1437 - .L_1436)
.L_1436:
        /*003c*/ 	.word	0x00000000
        /*0040*/ 	.short	0x0001
        /*0042*/ 	.short	0x0008
        /*0044*/ 	.byte	0x00, 0xf0, 0x01, 0x35


	//----- nvinfo : EIATTR_KPARAM_INFO
	.align		4
.L_1437:
        /*0048*/ 	.byte	0x04, 0x17
        /*004a*/ 	.short	(.L_1439 - .L_1438)
.L_1438:
        /*004c*/ 	.word	0x00000000
        /*0050*/ 	.short	0x0000
        /*0052*/ 	.short	0x0000
        /*0054*/ 	.byte	0x00, 0xf5, 0x21, 0x00


	//----- nvinfo : EIATTR_SPARSE_MMA_MASK
	.align		4
.L_1439:
        /*0058*/ 	.byte	0x03, 0x50
        /*005a*/ 	.short	0x0000


	//----- nvinfo : EIATTR_MAXREG_COUNT
	.align		4
        /*005c*/ 	.byte	0x03, 0x1b
        /*005e*/ 	.short	0x00ff


	//----- nvinfo : EIATTR_MERCURY_ISA_VERSION
	.align		4
        /*0060*/ 	.byte	0x03, 0x5f
        /*0062*/ 	.short	0x0101


	//----- nvinfo : EIATTR_VRC_CTA_INIT_COUNT
	.align		4
        /*0064*/ 	.byte	0x02, 0x4a
	.zero		1
	.zero		1


	//----- nvinfo : EIATTR_EXIT_INSTR_OFFSETS
	.align		4
        /*0068*/ 	.byte	0x04, 0x1c
        /*006a*/ 	.short	(.L_1441 - .L_1440)


	//   ....[0]....
.L_1440:
        /*006c*/ 	.word	0x000000a0


	//   ....[1]....
        /*0070*/ 	.word	0x000005e0


	//----- nvinfo : EIATTR_CRS_STACK_SIZE
	.align		4
.L_1441:
        /*0074*/ 	.byte	0x04, 0x1e
        /*0076*/ 	.short	(.L_1443 - .L_1442)
.L_1442:
        /*0078*/ 	.word	0x00000000


	//----- nvinfo : EIATTR_CBANK_PARAM_SIZE
	.align		4
.L_1443:
        /*007c*/ 	.byte	0x03, 0x19
        /*007e*/ 	.short	0x0d70


	//----- nvinfo : EIATTR_PARAM_CBANK
	.align		4
        /*0080*/ 	.byte	0x04, 0x0a
        /*0082*/ 	.short	(.L_1445 - .L_1444)
	.align		4
.L_1444:
        /*0084*/ 	.word	index@(.nv.constant0._ZN2at6native40_GLOBAL__N__2351210d_8_Shape_cu_49f7391c19CatArrayBatchedCopyINS1_10OpaqueTypeILj16EEEjLi2ELi64ELi64EEEvPT_NS1_25CatArrInputTensorMetadataIS5_T0_XT2_EXT3_EEENS1_16TensorSizeStrideIS8_Lj4EEEiS8_)
        /*0088*/ 	.short	0x0380
        /*008a*/ 	.short	0x0d70


	//----- nvinfo : EIATTR_SW_WAR
	.align		4
.L_1445:
        /*008c*/ 	.byte	0x04, 0x36
        /*008e*/ 	.short	(.L_1447 - .L_1446)
.L_1446:
        /*0090*/ 	.word	0x00000008
.L_1447:


//--------------------- .nv.info._ZN2at6native40_GLOBAL__N__2351210d_8_Shape_cu_49f7391c26CatArrayBatchedCopy_contigINS1_10OpaqueTypeILj16EEEjLi2ELi64ELi64EEEvPT_NS1_25CatArrInputTensorMetadataIS5_T0_XT2_EXT3_EEENS1_16TensorSizeStrideIS8_Lj4EEEiS8_ --------------------------
	.section	.nv.info._ZN2at6native40_GLOBAL__N__2351210d_8_Shape_cu_49f7391c26CatArrayBatchedCopy_contigINS1_10OpaqueTypeILj16EEEjLi2ELi64ELi64EEEvPT_NS1_25CatArrInputTensorMetadataIS5_T0_XT2_EXT3_EEENS1_16TensorSizeStrideIS8_Lj4EEEiS8_,"",@"SHT_CUDA_INFO"
	.sectionflags	@""
	.align	4


	//----- nvinfo : EIATTR_CUDA_API_VERSION
	.align		4
        /*0000*/ 	.byte	0x04, 0x37
        /*0002*/ 	.short	(.L_1449 - .L_1448)
.L_1448:
        /*0004*/ 	.word	0x00000082


	//----- nvinfo : EIATTR_KPARAM_INFO
	.align		4
.L_1449:
        /*0008*/ 	.byte	0x04, 0x17
        /*000a*/ 	.short	(.L_1451 - .L_1450)
.L_1450:
        /*000c*/ 	.word	0x00000000
        /*0010*/ 	.short	0x0004
        /*0012*/ 	.short	0x0d6c
        /*0014*/ 	.byte	0x00, 0xf0, 0x11, 0x00


	//----- nvinfo : EIATTR_KPARAM_INFO
	.align		4
.L_1451:
        /*0018*/ 	.byte	0x04, 0x17
        /*001a*/ 	.short	(.L_1453 - .L_1452)
.L_1452:
        /*001c*/ 	.word	0x00000000
        /*0020*/ 	.short	0x0003
        /*0022*/ 	.short	0x0d68
        /*0024*/ 	.byte	0x00, 0xf0, 0x11, 0x00


	//----- nvinfo : EIATTR_KPARAM_INFO
	.align		4
.L_1453:
        /*0028*/ 	.byte	0x04, 0x17
        /*002a*/ 	.short	(.L_1455 - .L_1454)
.L_1454:
        /*002c*/ 	.word	0x00000000
        /*0030*/ 	.short	0x0002
        /*0032*/ 	.short	0x0d48
        /*0034*/ 	.byte	0x00, 0xf0, 0x81, 0x00


	//----- nvinfo : EIATTR_KPARAM_INFO
	.align		4
.L_1455:
        /*0038*/ 	.byte	0x04, 0x17
        /*003a*/ 	.short	(.L_1457 - .L_1456)
.L_1456:
        /*003c*/ 	.word	0x00000000
        /*0040*/ 	.short	0x0001
        /*0042*/ 	.short	0x0008
        /*0044*/ 	.byte	0x00, 0xf0, 0x01, 0x35


	//----- nvinfo : EIATTR_KPARAM_INFO
	.align		4
.L_1457:
        /*0048*/ 	.byte	0x04, 0x17
        /*004a*/ 	.short	(.L_1459 - .L_1458)
.L_1458:
        /*004c*/ 	.word	0x00000000
        /*0050*/ 	.short	0x0000
        /*0052*/ 	.short	0x0000
        /*0054*/ 	.byte	0x00, 0xf5, 0x21, 0x00


	//----- nvinfo : EIATTR_SPARSE_MMA_MASK
	.align		4
.L_1459:
        /*0058*/ 	.byte	0x03, 0x50
        /*005a*/ 	.short	0x0000


	//----- nvinfo : EIATTR_MAXREG_COUNT
	.align		4
        /*005c*/ 	.byte	0x03, 0x1b
        /*005e*/ 	.short	0x00ff


	//----- nvinfo : EIATTR_MERCURY_ISA_VERSION
	.align		4
        /*0060*/ 	.byte	0x03, 0x5f
        /*0062*/ 	.short	0x0101


	//----- nvinfo : EIATTR_VRC_CTA_INIT_COUNT
	.align		4
        /*0064*/ 	.byte	0x02, 0x4a
	.zero		1
	.zero		1


	//----- nvinfo : EIATTR_EXIT_INSTR_OFFSETS
	.align		4
        /*0068*/ 	.byte	0x04, 0x1c
        /*006a*/ 	.short	(.L_1461 - .L_1460)


	//   ....[0]....
.L_1460:
        /*006c*/ 	.word	0x00000090


	//   ....[1]....
        /*0070*/ 	.word	0x00000380


	//----- nvinfo : EIATTR_CRS_STACK_SIZE
	.align		4
.L_1461:
        /*0074*/ 	.byte	0x04, 0x1e
        /*0076*/ 	.short	(.L_1463 - .L_1462)
.L_1462:
        /*0078*/ 	.word	0x00000000


	//----- nvinfo : EIATTR_CBANK_PARAM_SIZE
	.align		4
.L_1463:
        /*007c*/ 	.byte	0x03, 0x19
        /*007e*/ 	.short	0x0d70


	//----- nvinfo : EIATTR_PARAM_CBANK
	.align		4
        /*0080*/ 	.byte	0x04, 0x0a
        /*0082*/ 	.short	(.L_1465 - .L_1464)
	.align		4
.L_1464:
        /*0084*/ 	.word	index@(.nv.constant0._ZN2at6native40_GLOBAL__N__2351210d_8_Shape_cu_49f7391c26CatArrayBatchedCopy_contigINS1_10OpaqueTypeILj16EEEjLi2ELi64ELi64EEEvPT_NS1_25CatArrInputTensorMetadataIS5_T0_XT2_EXT3_EEENS1_16TensorSizeStrideIS8_Lj4EEEiS8_)
        /*0088*/ 	.short	0x0380
        /*008a*/ 	.short	0x0d70


	//----- nvinfo : EIATTR_SW_WAR
	.align		4
.L_1465:
        /*008c*/ 	.byte	0x04, 0x36
        /*008e*/ 	.short	(.L_1467 - .L_1466)
.L_1466:
        /*0090*/ 	.word	0x00000008
.L_1467:


//--------------------- .nv.info._ZN2at6native40_GLOBAL__N__2351210d_8_Shape_cu_49f7391c35CatArrayBatchedCopy_alignedK_contigINS1_10OpaqueTypeILj16EEEjLi2ELi64ELi64ELi8EEEvPT_NS1_25CatArrInputTensorMetadataIS5_T0_XT2_EXT3_EEENS1_16TensorSizeStrideIS8_Lj4EEEiS8_ --------------------------
	.section	.nv.info._ZN2at6native40_GLOBAL__N__2351210d_8_Shape_cu_49f7391c35CatArrayBatchedCopy_alignedK_contigINS1_10OpaqueTypeILj16EEEjLi2ELi64ELi64ELi8EEEvPT_NS1_25CatArrInputTensorMetadataIS5_T0_XT2_EXT3_EEENS1_16TensorSizeStrideIS8_Lj4EEEiS8_,"",@"SHT_CUDA_INFO"
	.sectionflags	@""
	.align	4


	//----- nvinfo : EIATTR_CUDA_API_VERSION
	.align		4
        /*0000*/ 	.byte	0x04, 0x37
        /*0002*/ 	.short	(.L_1469 - .L_1468)
.L_1468:
        /*0004*/ 	.word	0x00000082


	//----- nvinfo : EIATTR_KPARAM_INFO
	.align		4
.L_1469:
        /*0008*/ 	.byte	0x04, 0x17
        /*000a*/ 	.short	(.L_1471 - .L_1470)
.L_1470:
        /*000c*/ 	.word	0x00000000
        /*0010*/ 	.short	0x0004
        /*0012*/ 	.short	0x0d6c
        /*0014*/ 	.byte	0x00, 0xf0, 0x11, 0x00


	//----- nvinfo : EIATTR_KPARAM_INFO
	.align		4
.L_1471:
        /*0018*/ 	.byte	0x04, 0x17
        /*001a*/ 	.short	(.L_1473 - .L_1472)
.L_1472:
        /*001c*/ 	.word	0x00000000
        /*0020*/ 	.short	0x0003
        /*0022*/ 	.short	0x0d68
        /*0024*/ 	.byte	0x00, 0xf0, 0x11, 0x00


	//----- nvinfo : EIATTR_KPARAM_INFO
	.align		4
.L_1473:
        /*0028*/ 	.byte	0x04, 0x17
        /*002a*/ 	.short	(.L_1475 - .L_1474)
.L_1474:
        /*002c*/ 	.word	0x00000000
        /*0030*/ 	.short	0x0002
        /*0032*/ 	.short	0x0d48
        /*0034*/ 	.byte	0x00, 0xf0, 0x81, 0x00


	//----- nvinfo : EIATTR_KPARAM_INFO
	.align		4
.L_1475:
        /*0038*/ 	.byte	0x04, 0x17
        /*003a*/ 	.short	(.L_1477 - .L_1476)
.L_1476:
        /*003c*/ 	.word	0x00000000
        /*0040*/ 	.short	0x0001
        /*0042*/ 	.short	0x0008
        /*0044*/ 	.byte	0x00, 0xf0, 0x01, 0x35


	//----- nvinfo : EIATTR_KPARAM_INFO
	.align		4
.L_1477:
        /*0048*/ 	.byte	0x04, 0x17
        /*004a*/ 	.short	(.L_1479 - .L_1478)
.L_1478:
        /*004c*/ 	.word	0x00000000
        /*0050*/ 	.short	0x0000
        /*0052*/ 	.short	0x0000
        /*0054*/ 	.byte	0x00, 0xf5, 0x21, 0x00


	//----- nvinfo : EIATTR_SPARSE_MMA_MASK
	.align		4
.L_1479:
        /*0058*/ 	.byte	0x03, 0x50
        /*005a*/ 	.short	0x0000


	//----- nvinfo : EIATTR_MAXREG_COUNT
	.align		4
        /*005c*/ 	.byte	0x03, 0x1b
        /*005e*/ 	.short	0x00ff


	//----- nvinfo : EIATTR_MERCURY_ISA_VERSION
	.align		4
        /*0060*/ 	.byte	0x03, 0x5f
        /*0062*/ 	.short	0x0101


	//----- nvinfo : EIATTR_VRC_CTA_INIT_COUNT
	.align		4
        /*0064*/ 	.byte	0x02, 0x4a
	.zero		1
	.zero		1


	//----- nvinfo : EIATTR_EXIT_INSTR_OFFSETS
	.align		4
        /*0068*/ 	.byte	0x04, 0x1c
        /*006a*/ 	.short	(.L_1481 - .L_1480)


	//   ....[0]....
.L_1480:
        /*006c*/ 	.word	0x000000a0


	//   ....[1]....
        /*0070*/ 	.word	0x00000480


	//   ....[2]....
        /*0074*/ 	.word	0x000006f0


	//   ....[3]....
        /*0078*/ 	.word	0x00000be0


	//----- nvinfo : EIATTR_CRS_STACK_SIZE
	.align		4
.L_1481:
        /*007c*/ 	.byte	0x04, 0x1e
        /*007e*/ 	.short	(.L_1483 - .L_1482)
.L_1482:
        /*0080*/ 	.word	0x00000000


	//----- nvinfo : EIATTR_CBANK_PARAM_SIZE
	.align		4
.L_1483:
        /*0084*/ 	.byte	0x03, 0x19
        /*0086*/ 	.short	0x0d70


	//----- nvinfo : EIATTR_PARAM_CBANK
	.align		4
        /*0088*/ 	.byte	0x04, 0x0a
        /*008a*/ 	.short	(.L_1485 - .L_1484)
	.align		4
.L_1484:
        /*008c*/ 	.word	index@(.nv.constant0._ZN2at6native40_GLOBAL__N__2351210d_8_Shape_cu_49f7391c35CatArrayBatchedCopy_alignedK_contigINS1_10OpaqueTypeILj16EEEjLi2ELi64ELi64ELi8EEEvPT_NS1_25CatArrInputTensorMetadataIS5_T0_XT2_EXT3_EEENS1_16TensorSizeStrideIS8_Lj4EEEiS8_)
        /*0090*/ 	.short	0x0380
        /*0092*/ 	.short	0x0d70


	//----- nvinfo : EIATTR_SW_WAR
	.align		4
.L_1485:
        /*0094*/ 	.byte	0x04, 0x36
        /*0096*/ 	.short	(.L_1487 - .L_1486)
.L_1486:
        /*0098*/ 	.word	0x00000008
.L_1487:


//--------------------- .nv.info._ZN2at6native40_GLOBAL__N__2351210d_8_Shape_cu_49f7391c35CatArrayBatchedCopy_alignedK_contigINS1_10OpaqueTypeILj16EEEjLi2ELi64ELi64ELi16EEEvPT_NS1_25CatArrInputTensorMetadataIS5_T0_XT2_EXT3_EEENS1_16TensorSizeStrideIS8_Lj4EEEiS8_ --------------------------
	.section	.nv.info._ZN2at6native40_GLOBAL__N__2351210d_8_Shape_cu_49f7391c35CatArrayBatchedCopy_alignedK_contigINS1_10OpaqueTypeILj16EEEjLi2ELi64ELi64ELi16EEEvPT_NS1_25CatArrInputTensorMetadataIS5_T0_XT2_EXT3_EEENS1_16TensorSizeStrideIS8_Lj4EEEiS8_,"",@"SHT_CUDA_INFO"
	.sectionflags	@""
	.align	4


	//----- nvinfo : EIATTR_CUDA_API_VERSION
	.align		4
        /*0000*/ 	.byte	0x04, 0x37
        /*0002*/ 	.short	(.L_1489 - .L_1488)
.L_1488:
        /*0004*/ 	.word	0x00000082


	//----- nvinfo : EIATTR_KPARAM_INFO
	.align		4
.L_1489:
        /*0008*/ 	.byte	0x04, 0x17
        /*000a*/ 	.short	(.L_1491 - .L_1490)
.L_1490:
        /*000c*/ 	.word	0x00000000
        /*0010*/ 	.short	0x0004
        /*0012*/ 	.short	0x0d6c
        /*0014*/ 	.byte	0x00, 0xf0, 0x11, 0x00


	//----- nvinfo : EIATTR_KPARAM_INFO
	.align		4
.L_1491:
        /*0018*/ 	.byte	0x04, 0x17
        /*001a*/ 	.short	(.L_1493 - .L_1492)
.L_1492:
        /*001c*/ 	.word	0x00000000
        /*0020*/ 	.short	0x0003
        /*0022*/ 	.short	0x0d68
        /*0024*/ 	.byte	0x00, 0xf0, 0x11, 0x00


	//----- nvinfo : EIATTR_KPARAM_INFO
	.align		4
.L_1493:
        /*0028*/ 	.byte	0x04, 0x17
        /*002a*/ 	.short	(.L_1495 - .L_1494)
.L_1494:
        /*002c*/ 	.word	0x00000000
        /*0030*/ 	.short	0x0002
        /*0032*/ 	.short	0x0d48
        /*0034*/ 	.byte	0x00, 0xf0, 0x81, 0x00


	//----- nvinfo : EIATTR_KPARAM_INFO
	.align		4
.L_1495:
        /*0038*/ 	.byte	0x04, 0x17
        /*003a*/ 	.short	(.L_1497 - .L_1496)
.L_1496:
        /*003c*/ 	.word	0x00000000
        /*0040*/ 	.short	0x0001
        /*0042*/ 	.short	0x0008
        /*0044*/ 	.byte	0x00, 0xf0, 0x01, 0x35


	//----- nvinfo : EIATTR_KPARAM_INFO
	.align		4
.L_1497:
        /*0048*/ 	.byte	0x04, 0x17
        /*004a*/ 	.short	(.L_1499 - .L_1498)
.L_1498:
        /*004c*/ 	.word	0x00000000
        /*0050*/ 	.short	0x0000
        /*0052*/ 	.short	0x0000
        /*0054*/ 	.byte	0x00, 0xf5, 0x21, 0x00


	//----- nvinfo : EIATTR_SPARSE_MMA_MASK
	.align		4
.L_1499:
        /*0058*/ 	.byte	0x03, 0x50
        /*005a*/ 	.short	0x0000


	//----- nvinfo : EIATTR_MAXREG_COUNT
	.align		4
        /*005c*/ 	.byte	0x03, 0x1b
        /*005e*/ 	.short	0x00ff


	//----- nvinfo : EIATTR_MERCURY_ISA_VERSION
	.align		4
        /*0060*/ 	.byte	0x03, 0x5f
        /*0062*/ 	.short	0x0101


	//----- nvinfo : EIATTR_VRC_CTA_INIT_COUNT
	.align		4
        /*0064*/ 	.byte	0x02, 0x4a
	.zero		1
	.zero		1


	//----- nvinfo : EIATTR_EXIT_INSTR_OFFSETS
	.align		4
        /*0068*/ 	.byte	0x04, 0x1c
        /*006a*/ 	.short	(.L_1501 - .L_1500)


	//   ....[0]....
.L_1500:
        /*006c*/ 	.word	0x000000a0


	//   ....[1]....
        /*0070*/ 	.word	0x00000480


	//   ....[2]....
        /*0074*/ 	.word	0x000006f0


	//   ....[3]....
        /*0078*/ 	.word	0x00000be0


	//----- nvinfo : EIATTR_CRS_STACK_SIZE
	.align		4
.L_1501:
        /*007c*/ 	.byte	0x04, 0x1e
        /*007e*/ 	.short	(.L_1503 - .L_1502)
.L_1502:
        /*0080*/ 	.word	0x00000000


	//----- nvinfo : EIATTR_CBANK_PARAM_SIZE
	.align		4
.L_1503:
        /*0084*/ 	.byte	0x03, 0x19
        /*0086*/ 	.short	0x0d70


	//----- nvinfo : EIATTR_PARAM_CBANK
	.align		4
        /*0088*/ 	.byte	0x04, 0x0a
        /*008a*/ 	.short	(.L_1505 - .L_1504)
	.align		4
.L_1504:
        /*008c*/ 	.word	index@(.nv.constant0._ZN2at6native40_GLOBAL__N__2351210d_8_Shape_cu_49f7391c35CatArrayBatchedCopy_alignedK_contigINS1_10OpaqueTypeILj16EEEjLi2ELi64ELi64ELi16EEEvPT_NS1_25CatArrInputTensorMetadataIS5_T0_XT2_EXT3_EEENS1_16TensorSizeStrideIS8_Lj4EEEiS8_)
        /*0090*/ 	.short	0x0380
        /*0092*/ 	.short	0x0d70


	//----- nvinfo : EIATTR_SW_WAR
	.align		4
.L_1505:
        /*0094*/ 	.byte	0x04, 0x36
        /*0096*/ 	.short	(.L_1507 - .L_1506)
.L_1506:
        /*0098*/ 	.word	0x00000008
.L_1507:


//--------------------- .nv.info._ZN2at6native40_GLOBAL__N__2351210d_8_Shape_cu_49f7391c30CatArrayBatchedCopy_vectorizedINS1_10OpaqueTypeILj16EEEjLi2ELi64ELi64ELi16ELi1EEEvPcNS1_25CatArrInputTensorMetadataIT_T0_XT2_EXT3_EEENS1_16TensorSizeStrideIS8_Lj4EEEiS8_ --------------------------
	.section	.nv.info._ZN2at6native40_GLOBAL__N__2351210d_8_Shape_cu_49f7391c30CatArrayBatchedCopy_vectorizedINS1_10OpaqueTypeILj16EEEjLi2ELi64ELi64ELi16ELi1EEEvPcNS1_25CatArrInputTensorMetadataIT_T0_XT2_EXT3_EEENS1_16TensorSizeStrideIS8_Lj4EEEiS8_,"",@"SHT_CUDA_INFO"
	.sectionflags	@""
	.align	4


	//----- nvinfo : EIATTR_CUDA_API_VERSION
	.align		4
        /*0000*/ 	.byte	0x04, 0x37
        /*0002*/ 	.short	(.L_1509 - .L_1508)
.L_1508:
        /*0004*/ 	.word	0x00000082


	//----- nvinfo : EIATTR_KPARAM_INFO
	.align		4
.L_1509:
        /*0008*/ 	.byte	0x04, 0x17
        /*000a*/ 	.short	(.L_1511 - .L_1510)
.L_1510:
        /*000c*/ 	.word	0x00000000
        /*0010*/ 	.short	0x0004
        /*0012*/ 	.short	0x0d6c
        /*0014*/ 	.byte	0x00, 0xf0, 0x11, 0x00


	//----- nvinfo : EIATTR_KPARAM_INFO
	.align		4
.L_1511:
        /*0018*/ 	.byte	0x04, 0x17
        /*001a*/ 	.short	(.L_1513 - .L_1512)
.L_1512:
        /*001c*/ 	.word	0x00000000
        /*0020*/ 	.short	0x0003
        /*0022*/ 	.short	0x0d68
        /*0024*/ 	.byte	0x00, 0xf0, 0x11, 0x00


	//----- nvinfo : EIATTR_KPARAM_INFO
	.align		4
.L_1513:
        /*0028*/ 	.byte	0x04, 0x17
        /*002a*/ 	.short	(.L_1515 - .L_1514)
.L_1514:
        /*002c*/ 	.word	0x00000000
        /*0030*/ 	.short	0x0002
        /*0032*/ 	.short	0x0d48
        /*0034*/ 	.byte	0x00, 0xf0, 0x81, 0x00


	//----- nvinfo : EIATTR_KPARAM_INFO
	.align		4
.L_1515:
        /*0038*/ 	.byte	0x04, 0x17
        /*003a*/ 	.short	(.L_1517 - .L_1516)
.L_1516:
        /*003c*/ 	.word	0x00000000
        /*0040*/ 	.short	0x0001
        /*0042*/ 	.short	0x0008
        /*0044*/ 	.byte	0x00, 0xf0, 0x01, 0x35


	//----- nvinfo : EIATTR_KPARAM_INFO
	.align		4
.L_1517:
        /*0048*/ 	.byte	0x04, 0x17
        /*004a*/ 	.short	(.L_1519 - .L_1518)
.L_1518:
        /*004c*/ 	.word	0x00000000
        /*0050*/ 	.short	0x0000
        /*0052*/ 	.short	0x0000
        /*0054*/ 	.byte	0x00, 0xf5, 0x21, 0x00


	//----- nvinfo : EIATTR_SPARSE_MMA_MASK
	.align		4
.L_1519:
        /*0058*/ 	.byte	0x03, 0x50
        /*005a*/ 	.short	0x0000


	//----- nvinfo : EIATTR_MAXREG_COUNT
	.align		4
        /*005c*/ 	.byte	0x03, 0x1b
        /*005e*/ 	.short	0x00ff


	//----- nvinfo : EIATTR_MERCURY_ISA_VERSION
	.align		4
        /*0060*/ 	.byte	0x03, 0x5f
        /*0062*/ 	.short	0x0101


	//----- nvinfo : EIATTR_VRC_CTA_INIT_COUNT
	.align		4
        /*0064*/ 	.byte	0x02, 0x4a
	.zero		1
	.zero		1


	//----- nvinfo : EIATTR_EXIT_INSTR_OFFSETS
	.align		4
        /*0068*/ 	.byte	0x04, 0x1c
        /*006a*/ 	.short	(.L_1521 - .L_1520)


	//   ....[0]....
.L_1520:
        /*006c*/ 	.word	0x00000090


	//   ....[1]....
        /*0070*/ 	.word	0x000003b0


	//----- nvinfo : EIATTR_CRS_STACK_SIZE
	.align		4
.L_1521:
        /*0074*/ 	.byte	0x04, 0x1e
        /*0076*/ 	.short	(.L_1523 - .L_1522)
.L_1522:
        /*0078*/ 	.word	0x00000000


	//----- nvinfo : EIATTR_CBANK_PARAM_SIZE
	.align		4
.L_1523:
        /*007c*/ 	.byte	0x03, 0x19
        /*007e*/ 	.short	0x0d70


	//----- nvinfo : EIATTR_PARAM_CBANK
	.align		4
        /*0080*/ 	.byte	0x04, 0x0a
        /*0082*/ 	.short	(.L_1525 - .L_1524)
	.align		4
.L_1524:
        /*0084*/ 	.word	index@(.nv.constant0._ZN2at6native40_GLOBAL__N__2351210d_8_Shape_cu_49f7391c30CatArrayBatchedCopy_vectorizedINS1_10OpaqueTypeILj16EEEjLi2ELi64ELi64ELi16ELi1EEEvPcNS1_25CatArrInputTensorMetadataIT_T0_XT2_EXT3_EEENS1_16TensorSizeStrideIS8_Lj4EEEiS8_)
        /*0088*/ 	.short	0x0380
        /*008a*/ 	.short	0x0d70


	//----- nvinfo : EIATTR_SW_WAR
	.align		4
.L_1525:
        /*008c*/ 	.byte	0x04, 0x36
        /*008e*/ 	.short	(.L_1527 - .L_1526)
.L_1526:
        /*0090*/ 	.word	0x00000008
.L_1527:


//--------------------- .nv.info._ZN2at6native40_GLOBAL__N__2351210d_8_Shape_cu_49f7391c19CatArrayBatchedCopyINS1_10OpaqueTypeILj16EEEjLi1ELi64ELi64EEEvPT_NS1_25CatArrInputTensorMetadataIS5_T0_XT2_EXT3_EEENS1_16TensorSizeStrideIS8_Lj4EEEiS8_ --------------------------
	.section	.nv.info._ZN2at6native40_GLOBAL__N__2351210d_8_Shape_cu_49f7391c19CatArrayBatchedCopyINS1_10OpaqueTypeILj16EEEjLi1ELi64ELi64EEEvPT_NS1_25CatArrInputTensorMetadataIS5_T0_XT2_EXT3_EEENS1_16TensorSizeStrideIS8_Lj4EEEiS8_,"",@"SHT_CUDA_INFO"
	.sectionflags	@""
	.align	4


	//----- nvinfo : EIATTR_CUDA_API_VERSION
	.align		4
        /*0000*/ 	.byte	0x04, 0x37
        /*0002*/ 	.short	(.L_1529 - .L_1528)
.L_1528:
        /*0004*/ 	.word	0x00000082


	//----- nvinfo : EIATTR_KPARAM_INFO
	.align		4
.L_1529:
        /*0008*/ 	.byte	0x04, 0x17
        /*000a*/ 	.short	(.L_1531 - .L_1530)
.L_1530:
        /*000c*/ 	.word	0x00000000
        /*0010*/ 	.short	0x0004
        /*0012*/ 	.short	0x0d6c
        /*0014*/ 	.byte	0x00, 0xf0, 0x11, 0x00


	//----- nvinfo : EIATTR_KPARAM_INFO
	.align		4
.L_1531:
        /*0018*/ 	.byte	0x04, 0x17
        /*001a*/ 	.short	(.L_1533 - .L_1532)
.L_1532:
        /*001c*/ 	.word	0x00000000
        /*0020*/ 	.short	0x0003
        /*0022*/ 	.short	0x0d68
        /*0024*/ 	.byte	0x00, 0xf0, 0x11, 0x00


	//----- nvinfo : EIATTR_KPARAM_INFO
	.align		4
.L_1533:
        /*0028*/ 	.byte	0x04, 0x17
        /*002a*/ 	.short	(.L_1535 - .L_1534)
.L_1534:
        /*002c*/ 	.word	0x00000000
        /*0030*/ 	.short	0x0002
        /*0032*/ 	.short	0x0d48
        /*0034*/ 	.byte	0x00, 0xf0, 0x81, 0x00


	//----- nvinfo : EIATTR_KPARAM_INFO
	.align		4
.L_1535:
        /*0038*/ 	.byte	0x04, 0x17
        /*003a*/ 	.short	(.L_1537 - .L_1536)
.L_1536:
        /*003c*/ 	.word	0x00000000
        /*0040*/ 	.short	0x0001
        /*0042*/ 	.short	0x0008
        /*0044*/ 	.byte	0x00, 0xf0, 0x01, 0x35


	//----- nvinfo : EIATTR_KPARAM_INFO
	.align		4
.L_1537:
        /*0048*/ 	.byte	0x04, 0x17
        /*004a*/ 	.short	(.L_1539 - .L_1538)
.L_1538:
        /*004c*/ 	.word	0x00000000
        /*0050*/ 	.short	0x0000
        /*0052*/ 	.short	0x0000
        /*0054*/ 	.byte	0x00, 0xf5, 0x21, 0x00


	//----- nvinfo : EIATTR_SPARSE_MMA_MASK
	.align		4
.L_1539:
        /*0058*/ 	.byte	0x03, 0x50
        /*005a*/ 	.short	0x0000


	//----- nvinfo : EIATTR_MAXREG_COUNT
	.align		4
        /*005c*/ 	.byte	0x03, 0x1b
        /*005e*/ 	.short	0x00ff


	//----- nvinfo : EIATTR_MERCURY_ISA_VERSION
	.align		4
        /*0060*/ 	.byte	0x03, 0x5f
        /*0062*/ 	.short	0x0101


	//----- nvinfo : EIATTR_VRC_CTA_INIT_COUNT
	.align		4
        /*0064*/ 	.byte	0x02, 0x4a
	.zero		1
	.zero		1


	//----- nvinfo : EIATTR_EXIT_INSTR_OFFSETS
	.align		4
        /*0068*/ 	.byte	0x04, 0x1c
        /*006a*/ 	.short	(.L_1541 - .L_1540)


	//   ....[0]....
.L_1540:
        /*006c*/ 	.word	0x000000a0


	//   ....[1]....
        /*0070*/ 	.word	0x00000280


	//----- nvinfo : EIATTR_CRS_STACK_SIZE
	.align		4
.L_1541:
        /*0074*/ 	.byte	0x04, 0x1e
        /*0076*/ 	.short	(.L_1543 - .L_1542)
.L_1542:
        /*0078*/ 	.word	0x00000000


	//----- nvinfo : EIATTR_CBANK_PARAM_SIZE
	.align		4
.L_1543:
        /*007c*/ 	.byte	0x03, 0x19
        /*007e*/ 	.short	0x0d70


	//----- nvinfo : EIATTR_PARAM_CBANK
	.align		4
        /*0080*/ 	.byte	0x04, 0x0a
        /*0082*/ 	.short	(.L_1545 - .L_1544)
	.align		4
.L_1544:
        /*0084*/ 	.word	index@(.nv.constant0._ZN2at6native40_GLOBAL__N__2351210d_8_Shape_cu_49f7391c19CatArrayBatchedCopyINS1_10OpaqueTypeILj16EEEjLi1ELi64ELi64EEEvPT_NS1_25CatArrInputTensorMetadataIS5_T0_XT2_EXT3_EEENS1_16TensorSizeStrideIS8_Lj4EEEiS8_)
        /*0088*/ 	.short	0x0380
        /*008a*/ 	.short	0x0d70


	//----- nvinfo : EIATTR_SW_WAR
	.align		4
.L_1545:
        /*008c*/ 	.byte	0x04, 0x36
        /*008e*/ 	.short	(.L_1547 - .L_1546)
.L_1546:
        /*0090*/ 	.word	0x00000008
.L_1547:


//--------------------- .nv.info._ZN2at6native40_GLOBAL__N__2351210d_8_Shape_cu_49f7391c26CatArrayBatchedCopy_contigINS1_10OpaqueTypeILj16EEEjLi1ELi64ELi64EEEvPT_NS1_25CatArrInputTensorMetadataIS5_T0_XT2_EXT3_EEENS1_16TensorSizeStrideIS8_Lj4EEEiS8_ --------------------------
	.section	.nv.info._ZN2at6native40_GLOBAL__N__2351210d_8_Shape_cu_49f7391c26CatArrayBatchedCopy_contigINS1_10OpaqueTypeILj16EEEjLi1ELi64ELi64EEEvPT_NS1_25CatArrInputTensorMetadataIS5_T0_XT2_EXT3_EEENS1_16TensorSizeStrideIS8_Lj4EEEiS8_,"",@"SHT_CUDA_INFO"
	.sectionflags	@""
	.align	4


	//----- nvinfo : EIATTR_CUDA_API_VERSION
	.align		4
        /*0000*/ 	.byte	0x04, 0x37
        /*0002*/ 	.short	(.L_1549 - .L_1548)
.L_1548:
        /*0004*/ 	.word	0x00000082


	//----- nvinfo : EIATTR_KPARAM_INFO
	.align		4
.L_1549:
        /*0008*/ 	.byte	0x04, 0x17
        /*000a*/ 	.short	(.L_1551 - .L_1550)
.L_1550:
        /*000c*/ 	.word	0x00000000
        /*0010*/ 	.short	0x0004
        /*0012*/ 	.short	0x0d6c
        /*0014*/ 	.byte	0x00, 0xf0, 0x11, 0x00


	//----- nvinfo : EIATTR_KPARAM_INFO
	.align		4
.L_1551:
        /*0018*/ 	.byte	0x04, 0x17
        /*001a*/ 	.short	(.L_1553 - .L_1552)
.L_1552:
        /*001c*/ 	.word	0x00000000
        /*0020*/ 	.short	0x0003
        /*0022*/ 	.short	0x0d68
        /*0024*/ 	.byte	0x00, 0xf0, 0x11, 0x00


	//----- nvinfo : EIATTR_KPARAM_INFO
	.align		4
.L_1553:
        /*0028*/ 	.byte	0x04, 0x17
        /*002a*/ 	.short	(.L_1555 - .L_1554)
.L_1554:
        /*002c*/ 	.word	0x00000000
        /*0030*/ 	.short	0x0002
        /*0032*/ 	.short	0x0d48
        /*0034*/ 	.byte	0x00, 0xf0, 0x81, 0x00


	//----- nvinfo : EIATTR_KPARAM_INFO
	.align		4
.L_1555:
        /*0038*/ 	.byte	0x04, 0x17
        /*003a*/ 	.short	(.L_1557 - .L_1556)
.L_1556:
        /*003c*/ 	.word	0x00000000
        /*0040*/ 	.short	0x0001
        /*0042*/ 	.short	0x0008
        /*0044*/ 	.byte	0x00, 0xf0, 0x01, 0x35


	//----- nvinfo : EIATTR_KPARAM_INFO
	.align		4
.L_1557:
        /*0048*/ 	.byte	0x04, 0x17
        /*004a*/ 	.short	(.L_1559 - .L_1558)
.L_1558:
        /*004c*/ 	.word	0x00000000
        /*0050*/ 	.short	0x0000
        /*0052*/ 	.short	0x0000
        /*0054*/ 	.byte	0x00, 0xf5, 0x21, 0x00


	//----- nvinfo : EIATTR_SPARSE_MMA_MASK
	.align		4
.L_1559:
        /*0058*/ 	.byte	0x03, 0x50
        /*005a*/ 	.short	0x0000


	//----- nvinfo : EIATTR_MAXREG_COUNT
	.align		4
        /*005c*/ 	.byte	0x03, 0x1b
        /*005e*/ 	.short	0x00ff


	//----- nvinfo : EIATTR_MERCURY_ISA_VERSION
	.align		4
        /*0060*/ 	.byte	0x03, 0x5f
        /*0062*/ 	.short	0x0101


	//----- nvinfo : EIATTR_VRC_CTA_INIT_COUNT
	.align		4
        /*0064*/ 	.byte	0x02, 0x4a
	.zero		1
	.zero		1


	//----- nvinfo : EIATTR_EXIT_INSTR_OFFSETS
	.align		4
        /*0068*/ 	.byte	0x04, 0x1c
        /*006a*/ 	.short	(.L_1561 - .L_1560)


	//   ....[0]....
.L_1560:
        /*006c*/ 	.word	0x00000090


	//   ....[1]....
        /*0070*/ 	.word	0x000001e0


	//----- nvinfo : EIATTR_CRS_STACK_SIZE
	.align		4
.L_1561:
        /*0074*/ 	.byte	0x04, 0x1e
        /*0076*/ 	.short	(.L_1563 - .L_1562)
.L_1562:
        /*0078*/ 	.word	0x00000000


	//----- nvinfo : EIATTR_CBANK_PARAM_SIZE
	.align		4
.L_1563:
        /*007c*/ 	.byte	0x03, 0x19
        /*007e*/ 	.short	0x0d70


	//----- nvinfo : EIATTR_PARAM_CBANK
	.align		4
        /*0080*/ 	.byte	0x04, 0x0a
        /*0082*/ 	.short	(.L_1565 - .L_1564)
	.align		4
.L_1564:
        /*0084*/ 	.word	index@(.nv.constant0._ZN2at6native40_GLOBAL__N__2351210d_8_Shape_cu_49f7391c26CatArrayBatchedCopy_contigINS1_10OpaqueTypeILj16EEEjLi1ELi64ELi64EEEvPT_NS1_25CatArrInputTensorMetadataIS5_T0_XT2_EXT3_EEENS1_16TensorSizeStrideIS8_Lj4EEEiS8_)
        /*0088*/ 	.short	0x0380
        /*008a*/ 	.short	0x0d70


	//----- nvinfo : EIATTR_SW_WAR
	.align		4
.L_1565:
        /*008c*/ 	.byte	0x04, 0x36
        /*008e*/ 	.short	(.L_1567 - .L_1566)
.L_1566:
        /*0090*/ 	.word	0x00000008
.L_1567:


//--------------------- .nv.info._ZN2at6native40_GLOBAL__N__2351210d_8_Shape_cu_49f7391c35CatArrayBatchedCopy_alignedK_contigINS1_10OpaqueTypeILj16EEEjLi1ELi64ELi64ELi8EEEvPT_NS1_25CatArrInputTensorMetadataIS5_T0_XT2_EXT3_EEENS1_16TensorSizeStrideIS8_Lj4EEEiS8_ --------------------------
	.section	.nv.info._ZN2at6native40_GLOBAL__N__2351210d_8_Shape_cu_49f7391c35CatArrayBatchedCopy_alignedK_contigINS1_10OpaqueTypeILj16EEEjLi1ELi64ELi64ELi8EEEvPT_NS1_25CatArrInputTensorMetadataIS5_T0_XT2_EXT3_EEENS1_16TensorSizeStrideIS8_Lj4EEEiS8_,"",@"SHT_CUDA_INFO"
	.sectionflags	@""
	.align	4


	//----- nvinfo : EIATTR_CUDA_API_VERSION
	.align		4
        /*0000*/ 	.byte	0x04, 0x37
        /*0002*/ 	.short	(.L_1569 - .L_1568)
.L_1568:
        /*0004*/ 	.word	0x00000082


	//----- nvinfo : EIATTR_KPARAM_INFO
	.align		4
.L_1569:
        /*0008*/ 	.byte	0x04, 0x17
        /*000a*/ 	.short	(.L_1571 - .L_1570)
.L_1570:
        /*000c*/ 	.word	0x00000000
        /*0010*/ 	.short	0x0004
        /*0012*/ 	.short	0x0d6c
        /*0014*/ 	.byte	0x00, 0xf0, 0x11, 0x00


	//----- nvinfo : EIATTR_KPARAM_INFO
	.align		4
.L_1571:
        /*0018*/ 	.byte	0x04, 0x17
        /*001a*/ 	.short	(.L_1573 - .L_1572)
.L_1572:
        /*001c*/ 	.word	0x00000000
        /*0020*/ 	.short	0x0003
        /*0022*/ 	.short	0x0d68
        /*0024*/ 	.byte	0x00, 0xf0, 0x11, 0x00


	//----- nvinfo : EIATTR_KPARAM_INFO
	.align		4
.L_1573:
        /*0028*/ 	.byte	0x04, 0x17
        /*002a*/ 	.short	(.L_1575 - .L_1574)
.L_1574:
        /*002c*/ 	.word	0x00000000
        /*0030*/ 	.short	0x0002
        /*0032*/ 	.short	0x0d48
        /*0034*/ 	.byte	0x00, 0xf0, 0x81, 0x00


	//----- nvinfo : EIATTR_KPARAM_INFO
	.align		4
.L_1575:
        /*0038*/ 	.byte	0x04, 0x17
        /*003a*/ 	.short	(.L_1577 - .L_1576)
.L_1576:
        /*003c*/ 	.word	0x00000000
        /*0040*/ 	.short	0x0001
        /*0042*/ 	.short	0x0008
        /*0044*/ 	.byte	0x00, 0xf0, 0x01, 0x35


	//----- nvinfo : EIATTR_KPARAM_INFO
	.align		4
.L_1577:
        /*0048*/ 	.byte	0x04, 0x17
        /*004a*/ 	.short	(.L_1579 - .L_1578)
.L_1578:
        /*004c*/ 	.word	0x00000000
        /*0050*/ 	.short	0x0000
        /*0052*/ 	.short	0x0000
        /*0054*/ 	.byte	0x00, 0xf5, 0x21, 0x00


	//----- nvinfo : EIATTR_SPARSE_MMA_MASK
	.align		4
.L_1579:
        /*0058*/ 	.byte	0x03, 0x50
        /*005a*/ 	.short	0x0000


	//----- nvinfo : EIATTR_MAXREG_COUNT
	.align		4
        /*005c*/ 	.byte	0x03, 0x1b
        /*005e*/ 	.short	0x00ff


	//----- nvinfo : EIATTR_MERCURY_ISA_VERSION
	.align		4
        /*0060*/ 	.byte	0x03, 0x5f
        /*0062*/ 	.short	0x0101


	//----- nvinfo : EIATTR_VRC_CTA_INIT_COUNT
	.align		4
        /*0064*/ 	.byte	0x02, 0x4a
	.zero		1
	.zero		1


	//----- nvinfo : EIATTR_EXIT_INSTR_OFFSETS
	.align		4
        /*0068*/ 	.byte	0x04, 0x1c
        /*006a*/ 	.short	(.L_1581 - .L_1580)


	//   ....[0]....
.L_1580:
        /*006c*/ 	.word	0x000000a0


	//   ....[1]....
        /*0070*/ 	.word	0x00000370


	//   ....[2]....
        /*0074*/ 	.word	0x00000520


	//   ....[3]....
        /*0078*/ 	.word	0x000006f0


	//----- nvinfo : EIATTR_CRS_STACK_SIZE
	.align		4
.L_1581:
        /*007c*/ 	.byte	0x04, 0x1e
        /*007e*/ 	.short	(.L_1583 - .L_1582)
.L_1582:
        /*0080*/ 	.word	0x00000000


	//----- nvinfo : EIATTR_CBANK_PARAM_SIZE
	.align		4
.L_1583:
        /*0084*/ 	.byte	0x03, 0x19
        /*0086*/ 	.short	0x0d70


	//----- nvinfo : EIATTR_PARAM_CBANK
	.align		4
        /*0088*/ 	.byte	0x04, 0x0a
        /*008a*/ 	.short	(.L_1585 - .L_1584)
	.align		4
.L_1584:
        /*008c*/ 	.word	index@(.nv.constant0._ZN2at6native40_GLOBAL__N__2351210d_8_Shape_cu_49f7391c35CatArrayBatchedCopy_alignedK_contigINS1_10OpaqueTypeILj16EEEjLi1ELi64ELi64ELi8EEEvPT_NS1_25CatArrInputTensorMetadataIS5_T0_XT2_EXT3_EEENS1_16TensorSizeStrideIS8_Lj4EEEiS8_)
        /*0090*/ 	.short	0x0380
        /*0092*/ 	.short	0x0d70


	//----- nvinfo : EIATTR_SW_WAR
	.align		4
.L_1585:
        /*0094*/ 	.byte	0x04, 0x36
        /*0096*/ 	.short	(.L_1587 - .L_1586)
.L_1586:
        /*0098*/ 	.word	0x00000008
.L_1587:


//--------------------- .nv.info._ZN2at6native40_GLOBAL__N__2351210d_8_Shape_cu_49f7391c35CatArrayBatchedCopy_alignedK_contigINS1_10OpaqueTypeILj16EEEjLi1ELi64ELi64ELi16EEEvPT_NS1_25CatArrInputTensorMetadataIS5_T0_XT2_EXT3_EEENS1_16TensorSizeStrideIS8_Lj4EEEiS8_ --------------------------
	.section	.nv.info._ZN2at6native40_GLOBAL__N__2351210d_8_Shape_cu_49f7391c35CatArrayBatchedCopy_alignedK_contigINS1_10OpaqueTypeILj16EEEjLi1ELi64ELi64ELi16EEEvPT_NS1_25CatArrInputTensorMetadataIS5_T0_XT2_EXT3_EEENS1_16TensorSizeStrideIS8_Lj4EEEiS8_,"",@"SHT_CUDA_INFO"
	.sectionflags	@""
	.align	4


	//----- nvinfo : EIATTR_CUDA_API_VERSION
	.align		4
        /*0000*/ 	.byte	0x04, 0x37
        /*0002*/ 	.short	(.L_1589 - .L_1588)
.L_1588:
        /*0004*/ 	.word	0x00000082


	//----- nvinfo : EIATTR_KPARAM_INFO
	.align		4
.L_1589:
        /*0008*/ 	.byte	0x04, 0x17
        /*000a*/ 	.short	(.L_1591 - .L_1590)
.L_1590:
        /*000c*/ 	.word	0x00000000
        /*0010*/ 	.short	0x0004
        /*0012*/ 	.short	0x0d6c
        /*0014*/ 	.byte	0x00, 0xf0, 0x11, 0x00


	//----- nvinfo : EIATTR_KPARAM_INFO
	.align		4
.L_1591:
        /*0018*/ 	.byte	0x04, 0x17
        /*001a*/ 	.short	(.L_1593 - .L_1592)
.L_1592:
        /*001c*/ 	.word	0x00000000
        /*0020*/ 	.short	0x0003
        /*0022*/ 	.short	0x0d68
        /*0024*/ 	.byte	0x00, 0xf0, 0x11, 0x00


	//----- nvinfo : EIATTR_KPARAM_INFO
	.align		4
.L_1593:
        /*0028*/ 	.byte	0x04, 0x17
        /*002a*/ 	.short	(.L_1595 - .L_1594)
.L_1594:
        /*002c*/ 	.word	0x00000000
        /*0030*/ 	.short	0x0002
        /*0032*/ 	.short	0x0d48
        /*0034*/ 	.byte	0x00, 0xf0, 0x81, 0x00


	//----- nvinfo : EIATTR_KPARAM_INFO
	.align		4
.L_1595:
        /*0038*/ 	.byte	0x04, 0x17
        /*003a*/ 	.short	(.L_1597 - .L_1596)
.L_1596:
        /*003c*/ 	.word	0x00000000
        /*0040*/ 	.short	0x0001
        /*0042*/ 	.short	0x0008
        /*0044*/ 	.byte	0x00, 0xf0, 0x01, 0x35


	//----- nvinfo : EIATTR_KPARAM_INFO
	.align		4
.L_1597:
        /*0048*/ 	.byte	0x04, 0x17
        /*004a*/ 	.short	(.L_1599 - .L_1598)
.L_1598:
        /*004c*/ 	.word	0x00000000
        /*0050*/ 	.short	0x0000
        /*0052*/ 	.short	0x0000
        /*0054*/ 	.byte	0x00, 0xf5, 0x21, 0x00


	//----- nvinfo : EIATTR_SPARSE_MMA_MASK
	.align		4
.L_1599:
        /*0058*/ 	.byte	0x03, 0x50
        /*005a*/ 	.short	0x0000


	//----- nvinfo : EIATTR_MAXREG_COUNT
	.align		4
        /*005c*/ 	.byte	0x03, 0x1b
        /*005e*/ 	.short	0x00ff


	//----- nvinfo : EIATTR_MERCURY_ISA_VERSION
	.align		4
        /*0060*/ 	.byte	0x03, 0x5f
        /*0062*/ 	.short	0x0101


	//----- nvinfo : EIATTR_VRC_CTA_INIT_COUNT
	.align		4
        /*0064*/ 	.byte	0x02, 0x4a
	.zero		1
	.zero		1


	//----- nvinfo : EIATTR_EXIT_INSTR_OFFSETS
	.align		4
        /*0068*/ 	.byte	0x04, 0x1c
        /*006a*/ 	.short	(.L_1601 - .L_1600)


	//   ....[0]....
.L_1600:
        /*006c*/ 	.word	0x000000a0


	//   ....[1]....
        /*0070*/ 	.word	0x00000370


	//   ....[2]....
        /*0074*/ 	.word	0x00000520


	//   ....[3]....
        /*0078*/ 	.word	0x000006f0


	//----- nvinfo : EIATTR_CRS_STACK_SIZE
	.align		4
.L_1601:
        /*007c*/ 	.byte	0x04, 0x1e
        /*007e*/ 	.short	(.L_1603 - .L_1602)
.L_1602:
        /*0080*/ 	.word	0x00000000


	//----- nvinfo : EIATTR_CBANK_PARAM_SIZE
	.align		4
.L_1603:
        /*0084*/ 	.byte	0x03, 0x19
        /*0086*/ 	.short	0x0d70


	//----- nvinfo : EIATTR_PARAM_CBANK
	.align		4
        /*0088*/ 	.byte	0x04, 0x0a
        /*008a*/ 	.short	(.L_1605 - .L_1604)
	.align		4
.L_1604:
        /*008c*/ 	.word	index@(.nv.constant0._ZN2at6native40_GLOBAL__N__2351210d_8_Shape_cu_49f7391c35CatArrayBatchedCopy_alignedK_contigINS1_10OpaqueTypeILj16EEEjLi1ELi64ELi64ELi16EEEvPT_NS1_25CatArrInputTensorMetadataIS5_T0_XT2_EXT3_EEENS1_16TensorSizeStrideIS8_Lj4EEEiS8_)
        /*0090*/ 	.short	0x0380
        /*0092*/ 	.short	0x0d70


	//----- nvinfo : EIATTR_SW_WAR
	.align		4
.L_1605:
        /*0094*/ 	.byte	0x04, 0x36
        /*0096*/ 	.short	(.L_1607 - .L_1606)
.L_1606:
        /*0098*/ 	.word	0x00000008
.L_1607:


//--------------------- .nv.info._ZN2at6native40_GLOBAL__N__2351210d_8_Shape_cu_49f7391c30CatArrayBatchedCopy_vectorizedINS1_10OpaqueTypeILj16EEEjLi1ELi64ELi64ELi16ELi1EEEvPcNS1_25CatArrInputTensorMetadataIT_T0_XT2_EXT3_EEENS1_16TensorSizeStrideIS8_Lj4EEEiS8_ --------------------------
	.section	.nv.info._ZN2at6native40_GLOBAL__N__2351210d_8_Shape_cu_49f7391c30CatArrayBatchedCopy_vectorizedINS1_10OpaqueTypeILj16EEEjLi1ELi64ELi64ELi16ELi1EEEvPcNS1_25CatArrInputTensorMetadataIT_T0_XT2_EXT3_EEENS1_16TensorSizeStrideIS8_Lj4EEEiS8_,"",@"SHT_CUDA_INFO"
	.sectionflags	@""
	.align	4


	//----- nvinfo : EIATTR_CUDA_API_VERSION
	.align		4
        /*0000*/ 	.byte	0x04, 0x37
        /*0002*/ 	.short	(.L_1609 - .L_1608)
.L_1608:
        /*0004*/ 	.word	0x00000082


	//----- nvinfo : EIATTR_KPARAM_INFO
	.align		4
.L_1609:
        /*0008*/ 	.byte	0x04, 0x17
        /*000a*/ 	.short	(.L_1611 - .L_1610)
.L_1610:
        /*000c*/ 	.word	0x00000000
        /*0010*/ 	.short	0x0004
        /*0012*/ 	.short	0x0d6c
        /*0014*/ 	.byte	0x00, 0xf0, 0x11, 0x00


	//----- nvinfo : EIATTR_KPARAM_INFO
	.align		4
.L_1611:
        /*0018*/ 	.byte	0x04, 0x17
        /*001a*/ 	.short	(.L_1613 - .L_1612)
.L_1612:
        /*001c*/ 	.word	0x00000000
        /*0020*/ 	.short	0x0003
        /*0022*/ 	.short	0x0d68
        /*0024*/ 	.byte	0x00, 0xf0, 0x11, 0x00


	//----- nvinfo : EIATTR_KPARAM_INFO
	.align		4
.L_1613:
        /*0028*/ 	.byte	0x04, 0x17
        /*002a*/ 	.short	(.L_1615 - .L_1614)
.L_1614:
        /*002c*/ 	.word	0x00000000
        /*0030*/ 	.short	0x0002
        /*0032*/ 	.short	0x0d48
        /*0034*/ 	.byte	0x00, 0xf0, 0x81, 0x00


	//----- nvinfo : EIATTR_KPARAM_INFO
	.align		4
.L_1615:
        /*0038*/ 	.byte	0x04, 0x17
        /*003a*/ 	.short	(.L_1617 - .L_1616)
.L_1616:
        /*003c*/ 	.word	0x00000000
        /*0040*/ 	.short	0x0001
        /*0042*/ 	.short	0x0008
        /*0044*/ 	.byte	0x00, 0xf0, 0x01, 0x35


	//----- nvinfo : EIATTR_KPARAM_INFO
	.align		4
.L_1617:
        /*0048*/ 	.byte	0x04, 0x17
        /*004a*/ 	.short	(.L_1619 - .L_1618)
.L_1618:
        /*004c*/ 	.word	0x00000000
        /*0050*/ 	.short	0x0000
        /*0052*/ 	.short	0x0000
        /*0054*/ 	.byte	0x00, 0xf5, 0x21, 0x00


	//----- nvinfo : EIATTR_SPARSE_MMA_MASK
	.align		4
.L_1619:
        /*0058*/ 	.byte	0x03, 0x50
        /*005a*/ 	.short	0x0000


	//----- nvinfo : EIATTR_MAXREG_COUNT
	.align		4
        /*005c*/ 	.byte	0x03, 0x1b
        /*005e*/ 	.short	0x00ff


	//----- nvinfo : EIATTR_MERCURY_ISA_VERSION
	.align		4
        /*0060*/ 	.byte	0x03, 0x5f
        /*0062*/ 	.short	0x0101


	//----- nvinfo : EIATTR_VRC_CTA_INIT_COUNT
	.align		4
        /*0064*/ 	.byte	0x02, 0x4a
	.zero		1
	.zero		1


	//----- nvinfo : EIATTR_EXIT_INSTR_OFFSETS
	.align		4
        /*0068*/ 	.byte	0x04, 0x1c
        /*006a*/ 	.short	(.L_1621 - .L_1620)


	//   ....[0]....
.L_1620:
        /*006c*/ 	.word	0x00000090


	//   ....[1]....
        /*0070*/ 	.word	0x00000210


	//----- nvinfo : EIATTR_CRS_STACK_SIZE
	.align		4
.L_1621:
        /*0074*/ 	.byte	0x04, 0x1e
        /*0076*/ 	.short	(.L_1623 - .L_1622)
.L_1622:
        /*0078*/ 	.word	0x00000000


	//----- nvinfo : EIATTR_CBANK_PARAM_SIZE
	.align		4
.L_1623:
        /*007c*/ 	.byte	0x03, 0x19
        /*007e*/ 	.short	0x0d70


	//----- nvinfo : EIATTR_PARAM_CBANK
	.align		4
        /*0080*/ 	.byte	0x04, 0x0a
        /*0082*/ 	.short	(.L_1625 - .L_1624)
	.align		4
.L_1624:
        /*0084*/ 	.word	index@(.nv.constant0._ZN2at6native40_GLOBAL__N__2351210d_8_Shape_cu_49f7391c30CatArrayBatchedCopy_vectorizedINS1_10OpaqueTypeILj16EEEjLi1ELi64ELi64ELi16ELi1EEEvPcNS1_25CatArrInputTensorMetadataIT_T0_XT2_EXT3_EEENS1_16TensorSizeStrideIS8_Lj4EEEiS8_)
        /*0088*/ 	.short	0x0380
        /*008a*/ 	.short	0x0d70


	//----- nvinfo : EIATTR_SW_WAR
	.align		4
.L_1625:
        /*008c*/ 	.byte	0x04, 0x36
        /*008e*/ 	.short	(.L_1627 - .L_1626)
.L_1626:
        /*0090*/ 	.word	0x00000008
.L_1627:


//--------------------- .nv.info._ZN2at6native40_GLOBAL__N__2351210d_8_Shape_cu_49f7391c19CatArrayBatchedCopyINS1_10OpaqueTypeILj8EEEjLi4ELi64ELi64EEEvPT_NS1_25CatArrInputTensorMetadataIS5_T0_XT2_EXT3_EEENS1_16TensorSizeStrideIS8_Lj4EEEiS8_ --------------------------
	.section	.nv.info._ZN2at6native40_GLOBAL__N__2351210d_8_Shape_cu_49f7391c19CatArrayBatchedCopyINS1_10OpaqueTypeILj8EEEjLi4ELi64ELi64EEEvPT_NS1_25CatArrInputTensorMetadataIS5_T0_XT2_EXT3_EEENS1_16TensorSizeStrideIS8_Lj4EEEiS8_,"",@"SHT_CUDA_INFO"
	.sectionflags	@""
	.align	4


	//----- nvinfo : EIATTR_CUDA_API_VERSION
	.align		4
        /*0000*/ 	.byte	0x04, 0x37
        /*0002*/ 	.short	(.L_1629 - .L_1628)
.L_1628:
        /*0004*/ 	.word	0x00000082


	//----- nvinfo : EIATTR_KPARAM_INFO
	.align		4
.L_1629:
        /*0008*/ 	.byte	0x04, 0x17
        /*000a*/ 	.short	(.L_1631 - .L_1630)
.L_1630:
        /*000c*/ 	.word	0x00000000
        /*0010*/ 	.short	0x0004
        /*0012*/ 	.short	0x0d6c
        /*0014*/ 	.byte	0x00, 0xf0, 0x11, 0x00


	//----- nvinfo : EIATTR_KPARAM_INFO
	.align		4
.L_1631:
        /*0018*/ 	.byte	0x04, 0x17
        /*001a*/ 	.short	(.L_1633 - .L_1632)
.L_1632:
        /*001c*/ 	.word	0x00000000
        /*0020*/ 	.short	0x0003
        /*0022*/ 	.short	0x0d68
        /*0024*/ 	.byte	0x00, 0xf0, 0x11, 0x00


	//----- nvinfo : EIATTR_KPARAM_INFO
	.align		4
.L_1633:
        /*0028*/ 	.byte	0x04, 0x17
        /*002a*/ 	.short	(.L_1635 - .L_1634)
.L_1634:
        /*002c*/ 	.word	0x00000000
        /*0030*/ 	.short	0x0002
        /*0032*/ 	.short	0x0d48
        /*0034*/ 	.byte	0x00, 0xf0, 0x81, 0x00


	//----- nvinfo : EIATTR_KPARAM_INFO
	.align		4
.L_1635:
        /*0038*/ 	.byte	0x04, 0x17
        /*003a*/ 	.short	(.L_1637 - .L_1636)
.L_1636:
        /*003c*/ 	.word	0x00000000
        /*0040*/ 	.short	0x0001
        /*0042*/ 	.short	0x0008
        /*0044*/ 	.byte	0x00, 0xf0, 0x01, 0x35


	//----- nvinfo : EIATTR_KPARAM_INFO
	.align		4
.L_1637:
        /*0048*/ 	.byte	0x04, 0x17
        /*004a*/ 	.short	(.L_1639 - .L_1638)
.L_1638:
        /*004c*/ 	.word	0x00000000
        /*0050*/ 	.short	0x0000
        /*0052*/ 	.short	0x0000
        /*0054*/ 	.byte	0x00, 0xf5, 0x21, 0x00


	//----- nvinfo : EIATTR_SPARSE_MMA_MASK
	.align		4
.L_1639:
        /*0058*/ 	.byte	0x03, 0x50
        /*005a*/ 	.short	0x0000


	//----- nvinfo : EIATTR_MAXREG_COUNT
	.align		4
        /*005c*/ 	.byte	0x03, 0x1b
        /*005e*/ 	.short	0x00ff


	//----- nvinfo : EIATTR_MERCURY_ISA_VERSION
	.align		4
        /*0060*/ 	.byte	0x03, 0x5f
        /*0062*/ 	.short	0x0101


	//----- nvinfo : EIATTR_VRC_CTA_INIT_COUNT
	.align		4
        /*0064*/ 	.byte	0x02, 0x4a
	.zero		1
	.zero		1


	//----- nvinfo : EIATTR_EXIT_INSTR_OFFSETS
	.align		4
        /*0068*/ 	.byte	0x04, 0x1c
        /*006a*/ 	.short	(.L_1641 - .L_1640)


	//   ....[0]....
.L_1640:
        /*006c*/ 	.word	0x000000a0


	//   ....[1]....
        /*0070*/ 	.word	0x00000c60


	//----- nvinfo : EIATTR_CRS_STACK_SIZE
	.align		4
.L_1641:
        /*0074*/ 	.byte	0x04, 0x1e
        /*0076*/ 	.short	(.L_1643 - .L_1642)
.L_1642:
        /*0078*/ 	.word	0x00000000


	//----- nvinfo : EIATTR_CBANK_PARAM_SIZE
	.align		4
.L_1643:
        /*007c*/ 	.byte	0x03, 0x19
        /*007e*/ 	.short	0x0d70


	//----- nvinfo : EIATTR_PARAM_CBANK
	.align		4
        /*0080*/ 	.byte	0x04, 0x0a
        /*0082*/ 	.short	(.L_1645 - .L_1644)
	.align		4
.L_1644:
        /*0084*/ 	.word	index@(.nv.constant0._ZN2at6native40_GLOBAL__N__2351210d_8_Shape_cu_49f7391c19CatArrayBatchedCopyINS1_10OpaqueTypeILj8EEEjLi4ELi64ELi64EEEvPT_NS1_25CatArrInputTensorMetadataIS5_T0_XT2_EXT3_EEENS1_16TensorSizeStrideIS8_Lj4EEEiS8_)
        /*0088*/ 	.short	0x0380
        /*008a*/ 	.short	0x0d70


	//----- nvinfo : EIATTR_SW_WAR
	.align		4
.L_1645:
        /*008c*/ 	.byte	0x04, 0x36
        /*008e*/ 	.short	(.L_1647 - .L_1646)
.L_1646:
        /*0090*/ 	.word	0x00000008
.L_1647:


//--------------------- .nv.info._ZN2at6native40_GLOBAL__N__2351210d_8_Shape_cu_49f7391c26CatArrayBatchedCopy_contigINS1_10OpaqueTypeILj8EEEjLi4ELi64ELi64EEEvPT_NS1_25CatArrInputTensorMetadataIS5_T0_XT2_EXT3_EEENS1_16TensorSizeStrideIS8_Lj4EEEiS8_ --------------------------
	.section	.nv.info._ZN2at6native40_GLOBAL__N__2351210d_8_Shape_cu_49f7391c26CatArrayBatchedCopy_contigINS1_10OpaqueTypeILj8EEEjLi4ELi64ELi64EEEvPT_NS1_25CatArrInputTensorMetadataIS5_T0_XT2_EXT3_EEENS1_16TensorSizeStrideIS8_Lj4EEEiS8_,"",@"SHT_CUDA_INFO"
	.sectionflags	@""
	.align	4


	//----- nvinfo : EIATTR_CUDA_API_VERSION
	.align		4
        /*0000*/ 	.byte	0x04, 0x37
        /*0002*/ 	.short	(.L_1649 - .L_1648)
.L_1648:
        /*0004*/ 	.word	0x00000082


	//----- nvinfo : EIATTR_KPARAM_INFO
	.align		4
.L_1649:
        /*0008*/ 	.byte	0x04, 0x17
        /*000a*/ 	.short	(.L_1651 - .L_1650)
.L_1650:
        /*000c*/ 	.word	0x00000000
        /*0010*/ 	.short	0x0004
        /*0012*/ 	.short	0x0d6c
        /*0014*/ 	.byte	0x00, 0xf0, 0x11, 0x00


	//----- nvinfo : EIATTR_KPARAM_INFO
	.align		4
.L_1651:
        /*0018*/ 	.byte	0x04, 0x17
        /*001a*/ 	.short	(.L_1653 - .L_1652)
.L_1652:
        /*001c*/ 	.word	0x00000000
        /*0020*/ 	.short	0x0003
        /*0022*/ 	.short	0x0d68
        /*0024*/ 	.byte	0x00, 0xf0, 0x11, 0x00


	//----- nvinfo : EIATTR_KPARAM_INFO
	.align		4
.L_1653:
        /*0028*/ 	.byte	0x04, 0x17
        /*002a*/ 	.short	(.L_1655 - .L_1654)
.L_1654:
        /*002c*/ 	.word	0x00000000
        /*0030*/ 	.short	0x0002
        /*0032*/ 	.short	0x0d48
        /*0034*/ 	.byte	0x00, 0xf0, 0x81, 0x00


	//----- nvinfo : EIATTR_KPARAM_INFO
	.align		4
.L_1655:
        /*0038*/ 	.byte	0x04, 0x17
        /*003a*/ 	.short	(.L_1657 - .L_1656)
.L_1656:
        /*003c*/ 	.word	0x00000000
        /*0040*/ 	.short	0x0001
        /*0042*/ 	.short	0x0008
        /*0044*/ 	.byte	0x00, 0xf0, 0x01, 0x35


	//----- nvinfo : EIATTR_KPARAM_INFO
	.align		4
.L_1657:
        /*0048*/ 	.byte	0x04, 0x17
        /*004a*/ 	.short	(.L_1659 - .L_1658)
.L_1658:
        /*004c*/ 	.word	0x00000000
        /*0050*/ 	.short	0x0000
        /*0052*/ 	.short	0x0000
        /*0054*/ 	.byte	0x00, 0xf5, 0x21, 0x00


	//----- nvinfo : EIATTR_SPARSE_MMA_MASK
	.align		4
.L_1659:
        /*0058*/ 	.byte	0x03, 0x50
        /*005a*/ 	.short	0x0000


	//----- nvinfo : EIATTR_MAXREG_COUNT
	.align		4
        /*005c*/ 	.byte	0x03, 0x1b
        /*005e*/ 	.short	0x00ff


	//----- nvinfo : EIATTR_MERCURY_ISA_VERSION
	.align		4
        /*0060*/ 	.byte	0x03, 0x5f
        /*0062*/ 	.short	0x0101


	//----- nvinfo : EIATTR_VRC_CTA_INIT_COUNT
	.align		4
        /*0064*/ 	.byte	0x02, 0x4a
	.zero		1
	.zero		1


	//----- nvinfo : EIATTR_EXIT_INSTR_OFFSETS
	.align		4
        /*0068*/ 	.byte	0x04, 0x1c
        /*006a*/ 	.short	(.L_1661 - .L_1660)


	//   ....[0]....
.L_1660:
        /*006c*/ 	.word	0x00000090


	//   ....[1]....
        /*0070*/ 	.word	0x000006a0


	//----- nvinfo : EIATTR_CRS_STACK_SIZE
	.align		4
.L_1661:
        /*0074*/ 	.byte	0x04, 0x1e
        /*0076*/ 	.short	(.L_1663 - .L_1662)
.L_1662:
        /*0078*/ 	.word	0x00000000


	//----- nvinfo : EIATTR_CBANK_PARAM_SIZE
	.align		4
.L_1663:
        /*007c*/ 	.byte	0x03, 0x19
        /*007e*/ 	.short	0x0d70


	//----- nvinfo : EIATTR_PARAM_CBANK
	.align		4
        /*0080*/ 	.byte	0x04, 0x0a
        /*0082*/ 	.short	(.L_1665 - .L_1664)
	.align		4
.L_1664:
        /*0084*/ 	.word	index@(.nv.constant0._ZN2at6native40_GLOBAL__N__2351210d_8_Shape_cu_49f7391c26CatArrayBatchedCopy_contigINS1_10OpaqueTypeILj8EEEjLi4ELi64ELi64EEEvPT_NS1_25CatArrInputTensorMetadataIS5_T0_XT2_EXT3_EEENS1_16TensorSizeStrideIS8_Lj4EEEiS8_)
        /*0088*/ 	.short	0x0380
        /*008a*/ 	.short	0x0d70


	//----- nvinfo : EIATTR_SW_WAR
	.align		4
.L_1665:
        /*008c*/ 	.byte	0x04, 0x36
        /*008e*/ 	.short	(.L_1667 - .L_1666)
.L_1666:
        /*0090*/ 	.word	0x00000008
.L_1667:


//--------------------- .nv.info._ZN2at6native40_GLOBAL__N__2351210d_8_Shape_cu_49f7391c35CatArrayBatchedCopy_alignedK_contigINS1_10OpaqueTypeILj8EEEjLi4ELi64ELi64ELi8EEEvPT_NS1_25CatArrInputTensorMetadataIS5_T0_XT2_EXT3_EEENS1_16TensorSizeStrideIS8_Lj4EEEiS8_ --------------------------
	.section	.nv.info._ZN2at6native40_GLOBAL__N__2351210d_8_Shape_cu_49f7391c35CatArrayBatchedCopy_alignedK_contigINS1_10OpaqueTypeILj8EEEjLi4ELi64ELi64ELi8EEEvPT_NS1_25CatArrInputTensorMetadataIS5_T0_XT2_EXT3_EEENS1_16TensorSizeStrideIS8_Lj4EEEiS8_,"",@"SHT_CUDA_INFO"
	.sectionflags	@""
	.align	4


	//----- nvinfo : EIATTR_CUDA_API_VERSION
	.align		4
        /*0000*/ 	.byte	0x04, 0x37
        /*0002*/ 	.short	(.L_1669 - .L_1668)
.L_1668:
        /*0004*/ 	.word	0x00000082


	//----- nvinfo : EIATTR_KPARAM_INFO
	.align		4
.L_1669:
        /*0008*/ 	.byte	0x04, 0x17
        /*000a*/ 	.short	(.L_1671 - .L_1670)
.L_1670:
        /*000c*/ 	.word	0x00000000
        /*0010*/ 	.short	0x0004
        /*0012*/ 	.short	0x0d6c
        /*0014*/ 	.byte	0x00, 0xf0, 0x11, 0x00


	//----- nvinfo : EIATTR_KPARAM_INFO
	.align		4
.L_1671:
        /*0018*/ 	.byte	0x04, 0x17
        /*001a*/ 	.short	(.L_1673 - .L_1672)
.L_1672:
        /*001c*/ 	.word	0x00000000
        /*0020*/ 	.short	0x0003
        /*0022*/ 	.short	0x0d68
        /*0024*/ 	.byte	0x00, 0xf0, 0x11, 0x00


	//----- nvinfo : EIATTR_KPARAM_INFO
	.align		4
.L_1673:
        /*0028*/ 	.byte	0x04, 0x17
        /*002a*/ 	.short	(.L_1675 - .L_1674)
.L_1674:
        /*002c*/ 	.word	0x00000000
        /*0030*/ 	.short	0x0002
        /*0032*/ 	.short	0x0d48
        /*0034*/ 	.byte	0x00, 0xf0, 0x81, 0x00


	//----- nvinfo : EIATTR_KPARAM_INFO
	.align		4
.L_1675:
        /*0038*/ 	.byte	0x04, 0x17
        /*003a*/ 	.short	(.L_1677 - .L_1676)
.L_1676:
        /*003c*/ 	.word	0x00000000
        /*0040*/ 	.short	0x0001
        /*0042*/ 	.short	0x0008
        /*0044*/ 	.byte	0x00, 0xf0, 0x01, 0x35


	//----- nvinfo : EIATTR_KPARAM_INFO
	.align		4
.L_1677:
        /*0048*/ 	.byte	0x04, 0x17
        /*004a*/ 	.short	(.L_1679 - .L_1678)
.L_1678:
        /*004c*/ 	.word	0x00000000
        /*0050*/ 	.short	0x0000
        /*0052*/ 	.short	0x0000
        /*0054*/ 	.byte	0x00, 0xf5, 0x21, 0x00


	//----- nvinfo : EIATTR_SPARSE_MMA_MASK
	.align		4
.L_1679:
        /*0058*/ 	.byte	0x03, 0x50
        /*005a*/ 	.short	0x0000


	//----- nvinfo : EIATTR_MAXREG_COUNT
	.align		4
        /*005c*/ 	.byte	0x03, 0x1b
        /*005e*/ 	.short	0x00ff


	//----- nvinfo : EIATTR_MERCURY_ISA_VERSION
	.align		4
        /*0060*/ 	.byte	0x03, 0x5f
        /*0062*/ 	.short	0x0101


	//----- nvinfo : EIATTR_VRC_CTA_INIT_COUNT
	.align		4
        /*0064*/ 	.byte	0x02, 0x4a
	.zero		1
	.zero		1


	//----- nvinfo : EIATTR_EXIT_INSTR_OFFSETS
	.align		4
        /*0068*/ 	.byte	0x04, 0x1c
        /*006a*/ 	.short	(.L_1681 - .L_1680)


	//   ....[0]....
.L_1680:
        /*006c*/ 	.word	0x00000090


	//   ....[1]....
        /*0070*/ 	.word	0x00000750


	//   ....[2]....
        /*0074*/ 	.word	0x00000bf0


	//   ....[3]....
        /*0078*/ 	.word	0x00001280


	//----- nvinfo : EIATTR_CRS_STACK_SIZE
	.align		4
.L_1681:
        /*007c*/ 	.byte	0x04, 0x1e
        /*007e*/ 	.short	(.L_1683 - .L_1682)
.L_1682:
        /*0080*/ 	.word	0x00000000


	//----- nvinfo : EIATTR_CBANK_PARAM_SIZE
	.align		4
.L_1683:
        /*0084*/ 	.byte	0x03, 0x19
        /*0086*/ 	.short	0x0d70


	//----- nvinfo : EIATTR_PARAM_CBANK
	.align		4
        /*0088*/ 	.byte	0x04, 0x0a
        /*008a*/ 	.short	(.L_1685 - .L_1684)
	.align		4
.L_1684:
        /*008c*/ 	.word	index@(.nv.constant0._ZN2at6native40_GLOBAL__N__2351210d_8_Shape_cu_49f7391c35CatArrayBatchedCopy_alignedK_contigINS1_10OpaqueTypeILj8EEEjLi4ELi64ELi64ELi8EEEvPT_NS1_25CatArrInputTensorMetadataIS5_T0_XT2_EXT3_EEENS1_16TensorSizeStrideIS8_Lj4EEEiS8_)
        /*0090*/ 	.short	0x0380
        /*0092*/ 	.short	0x0d70


	//----- nvinfo : EIATTR_SW_WAR
	.align		4
.L_1685:
        /*0094*/ 	.byte	0x04, 0x36
        /*0096*/ 	.short	(.L_1687 - .L_1686)
.L_1686:
        /*0098*/ 	.word	0x00000008
.L_1687:


//--------------------- .nv.info._ZN2at6native40_GLOBAL__N__2351210d_8_Shape_cu_49f7391c35CatArrayBatchedCopy_alignedK_contigINS1_10OpaqueTypeILj8EEEjLi4ELi64ELi64ELi16EEEvPT_NS1_25CatArrInputTensorMetadataIS5_T0_XT2_EXT3_EEENS1_16TensorSizeStrideIS8_Lj4EEEiS8_ --------------------------
	.section	.nv.info._ZN2at6native40_GLOBAL__N__2351210d_8_Shape_cu_49f7391c35CatArrayBatchedCopy_alignedK_contigINS1_10OpaqueTypeILj8EEEjLi4ELi64ELi64ELi16EEEvPT_NS1_25CatArrInputTensorMetadataIS5_T0_XT2_EXT3_EEENS1_16TensorSizeStrideIS8_Lj4EEEiS8_,"",@"SHT_CUDA_INFO"
	.sectionflags	@""
	.align	4


	//----- nvinfo : EIATTR_CUDA_API_VERSION
	.align		4
        /*0000*/ 	.byte	0x04, 0x37
        /*0002*/ 	.short	(.L_1689 - .L_1688)
.L_1688:
        /*0004*/ 	.word	0x00000082


	//----- nvinfo : EIATTR_KPARAM_INFO
	.align		4
.L_1689:
        /*0008*/ 	.byte	0x04, 0x17
        /*000a*/ 	.short	(.L_1691 - .L_1690)
.L_1690:
        /*000c*/ 	.word	0x00000000
        /*0010*/ 	.short	0x0004
        /*0012*/ 	.short	0x0d6c
        /*0014*/ 	.byte	0x00, 0xf0, 0x11, 0x00


	//----- nvinfo : EIATTR_KPARAM_INFO
	.align		4
.L_1691:
        /*0018*/ 	.byte	0x04, 0x17
        /*001a*/ 	.short	(.L_1693 - .L_1692)
.L_1692:
        /*001c*/ 	.word	0x00000000
        /*0020*/ 	.short	0x0003
        /*0022*/ 	.short	0x0d68
        /*0024*/ 	.byte	0x00, 0xf0, 0x11, 0x00


	//----- nvinfo : EIATTR_KPARAM_INFO
	.align		4
.L_1693:
        /*0028*/ 	.byte	0x04, 0x17
        /*002a*/ 	.short	(.L_1695 - .L_1694)
.L_1694:
        /*002c*/ 	.word	0x00000000
        /*0030*/ 	.short	0x0002
        /*0032*/ 	.short	0x0d48
        /*0034*/ 	.byte	0x00, 0xf0, 0x81, 0x00


	//----- nvinfo : EIATTR_KPARAM_INFO
	.align		4
.L_1695:
        /*0038*/ 	.byte	0x04, 0x17
        /*003a*/ 	.short	(.L_1697 - .L_1696)
.L_1696:
        /*003c*/ 	.word	0x00000000
        /*0040*/ 	.short	0x0001
        /*0042*/ 	.short	0x0008
        /*0044*/ 	.byte	0x00, 0xf0, 0x01, 0x35


	//----- nvinfo : EIATTR_KPARAM_INFO
	.align		4
.L_1697:
        /*0048*/ 	.byte	0x04, 0x17
        /*004a*/ 	.short	(.L_1699 - .L_1698)
.L_1698:
        /*004c*/ 	.word	0x00000000
        /*0050*/ 	.short	0x0000
        /*0052*/ 	.short	0x0000
        /*0054*/ 	.byte	0x00, 0xf5, 0x21, 0x00


	//----- nvinfo : EIATTR_SPARSE_MMA_MASK
	.align		4
.L_1699:
        /*0058*/ 	.byte	0x03, 0x50
        /*005a*/ 	.short	0x0000


	//----- nvinfo : EIATTR_MAXREG_COUNT
	.align		4
        /*005c*/ 	.byte	0x03, 0x1b
        /*005e*/ 	.short	0x00ff


	//----- nvinfo : EIATTR_MERCURY_ISA_VERSION
	.align		4
        /*0060*/ 	.byte	0x03, 0x5f
        /*0062*/ 	.short	0x0101


	//----- nvinfo : EIATTR_VRC_CTA_INIT_COUNT
	.align		4
        /*0064*/ 	.byte	0x02, 0x4a
	.zero		1
	.zero		1


	//----- nvinfo : EIATTR_EXIT_INSTR_OFFSETS
	.align		4
        /*0068*/ 	.byte	0x04, 0x1c
        /*006a*/ 	.short	(.L_1701 - .L_1700)


	//   ....[0]....
.L_1700:
        /*006c*/ 	.word	0x000000a0


	//   ....[1]....
        /*0070*/ 	.word	0x000009c0


	//   ....[2]....
        /*0074*/ 	.word	0x00000f70


	//   ....[3]....
        /*0078*/ 	.word	0x000017d0


	//----- nvinfo : EIATTR_CRS_STACK_SIZE
	.align		4
.L_1701:
        /*007c*/ 	.byte	0x04, 0x1e
        /*007e*/ 	.short	(.L_1703 - .L_1702)
.L_1702:
        /*0080*/ 	.word	0x00000000


	//----- nvinfo : EIATTR_CBANK_PARAM_SIZE
	.align		4
.L_1703:
        /*0084*/ 	.byte	0x03, 0x19
        /*0086*/ 	.short	0x0d70


	//----- nvinfo : EIATTR_PARAM_CBANK
	.align		4
        /*0088*/ 	.byte	0x04, 0x0a
        /*008a*/ 	.short	(.L_1705 - .L_1704)
	.align		4
.L_1704:
        /*008c*/ 	.word	index@(.nv.constant0._ZN2at6native40_GLOBAL__N__2351210d_8_Shape_cu_49f7391c35CatArrayBatchedCopy_alignedK_contigINS1_10OpaqueTypeILj8EEEjLi4ELi64ELi64ELi16EEEvPT_NS1_25CatArrInputTensorMetadataIS5_T0_XT2_EXT3_EEENS1_16TensorSizeStrideIS8_Lj4EEEiS8_)
        /*0090*/ 	.short	0x0380
        /*0092*/ 	.short	0x0d70


	//----- nvinfo : EIATTR_SW_WAR
	.align		4
.L_1705:
        /*0094*/ 	.byte	0x04, 0x36
        /*0096*/ 	.short	(.L_1707 - .L_1706)
.L_1706:
        /*0098*/ 	.word	0x00000008
.L_1707:


//--------------------- .nv.info._ZN2at6native40_GLOBAL__N__2351210d_8_Shape_cu_49f7391c30CatArrayBatchedCopy_vectorizedINS1_10OpaqueTypeILj8EEEjLi4ELi64ELi64ELi16ELi2EEEvPcNS1_25CatArrInputTensorMetadataIT_T0_XT2_EXT3_EEENS1_16TensorSizeStrideIS8_Lj4EEEiS8_ --------------------------
	.section	.nv.info._ZN2at6native40_GLOBAL__N__2351210d_8_Shape_cu_49f7391c30CatArrayBatchedCopy_vectorizedINS1_10OpaqueTypeILj8EEEjLi4ELi64ELi64ELi16ELi2EEEvPcNS1_25CatArrInputTensorMetadataIT_T0_XT2_EXT3_EEENS1_16TensorSizeStrideIS8_Lj4EEEiS8_,"",@"SHT_CUDA_INFO"
	.sectionflags	@""
	.align	4


	//----- nvinfo : EIATTR_CUDA_API_VERSION
	.align		4
        /*0000*/ 	.byte	0x04, 0x37
        /*0002*/ 	.short	(.L_1709 - .L_1708)
.L_1708:
        /*0004*/ 	.word	0x00000082


	//----- nvinfo : EIATTR_KPARAM_INFO
	.align		4
.L_1709:
        /*0008*/ 	.byte	0x04, 0x17
        /*000a*/ 	.short	(.L_1711 - .L_1710)
.L_1710:
        /*000c*/ 	.word	0x00000000
        /*0010*/ 	.short	0x0004
        /*0012*/ 	.short	0x0d6c
        /*0014*/ 	.byte	0x00, 0xf0, 0x11, 0x00


	//----- nvinfo : EIATTR_KPARAM_INFO
	.align		4
.L_1711:
        /*0018*/ 	.byte	0x04, 0x17
        /*001a*/ 	.short	(.L_1713 - .L_1712)
.L_1712:
        /*001c*/ 	.word	0x00000000
        /*0020*/ 	.short	0x0003
        /*0022*/ 	.short	0x0d68
        /*0024*/ 	.byte	0x00, 0xf0, 0x11, 0x00


	//----- nvinfo : EIATTR_KPARAM_INFO
	.align		4
.L_1713:
        /*0028*/ 	.byte	0x04, 0x17
        /*002a*/ 	.short	(.L_1715 - .L_1714)
.L_1714:
        /*002c*/ 	.word	0x00000000
        /*0030*/ 	.short	0x0002
        /*0032*/ 	.short	0x0d48
        /*0034*/ 	.byte	0x00, 0xf0, 0x81, 0x00


	//----- nvinfo : EIATTR_KPARAM_INFO
	.align		4
.L_1715:
        /*0038*/ 	.byte	0x04, 0x17
        /*003a*/ 	.short	(.L_1717 - .L_1716)
.L_1716:
        /*003c*/ 	.word	0x00000000
        /*0040*/ 	.short	0x0001
        /*0042*/ 	.short	0x0008
        /*0044*/ 	.byte	0x00, 0xf0, 0x01, 0x35


	//----- nvinfo : EIATTR_KPARAM_INFO
	.align		4
.L_1717:
        /*0048*/ 	.byte	0x04, 0x17
        /*004a*/ 	.short	(.L_1719 - .L_1718)
.L_1718:
        /*004c*/ 	.word	0x00000000
        /*0050*/ 	.short	0x0000
        /*0052*/ 	.short	0x0000
        /*0054*/ 	.byte	0x00, 0xf5, 0x21, 0x00


	//----- nvinfo : EIATTR_SPARSE_MMA_MASK
	.align		4
.L_1719:
        /*0058*/ 	.byte	0x03, 0x50
        /*005a*/ 	.short	0x0000


	//----- nvinfo : EIATTR_MAXREG_COUNT
	.align		4
        /*005c*/ 	.byte	0x03, 0x1b
        /*005e*/ 	.short	0x00ff


	//----- nvinfo : EIATTR_MERCURY_ISA_VERSION
	.align		4
        /*0060*/ 	.byte	0x03, 0x5f
        /*0062*/ 	.short	0x0101


	//----- nvinfo : EIATTR_VRC_CTA_INIT_COUNT
	.align		4
        /*0064*/ 	.byte	0x02, 0x4a
	.zero		1
	.zero		1


	//----- nvinfo : EIATTR_EXIT_INSTR_OFFSETS
	.align		4
        /*0068*/ 	.byte	0x04, 0x1c
        /*006a*/ 	.short	(.L_1721 - .L_1720)


	//   ....[0]....
.L_1720:
        /*006c*/ 	.word	0x000000a0


	//   ....[1]....
        /*0070*/ 	.word	0x00000710


	//----- nvinfo : EIATTR_CRS_STACK_SIZE
	.align		4
.L_1721:
        /*0074*/ 	.byte	0x04, 0x1e
        /*0076*/ 	.short	(.L_1723 - .L_1722)
.L_1722:
        /*0078*/ 	.word	0x00000000


	//----- nvinfo : EIATTR_CBANK_PARAM_SIZE
	.align		4
.L_1723:
        /*007c*/ 	.byte	0x03, 0x19
        /*007e*/ 	.short	0x0d70


	//----- nvinfo : EIATTR_PARAM_CBANK
	.align		4
        /*0080*/ 	.byte	0x04, 0x0a
        /*0082*/ 	.short	(.L_1725 - .L_1724)
	.align		4
.L_1724:
        /*0084*/ 	.word	index@(.nv.constant0._ZN2at6native40_GLOBAL__N__2351210d_8_Shape_cu_49f7391c30CatArrayBatchedCopy_vectorizedINS1_10OpaqueTypeILj8EEEjLi4ELi64ELi64ELi16ELi2EEEvPcNS1_25CatArrInputTensorMetadataIT_T0_XT2_EXT3_EEENS1_16TensorSizeStrideIS8_Lj4EEEiS8_)
        /*0088*/ 	.short	0x0380
        /*008a*/ 	.short	0x0d70


	//----- nvinfo : EIATTR_SW_WAR
	.align		4
.L_1725:
        /*008c*/ 	.byte	0x04, 0x36
        /*008e*/ 	.short	(.L_1727 - .L_1726)
.L_1726:
        /*0090*/ 	.word	0x00000008
.L_1727:


//--------------------- .nv.info._ZN2at6native40_GLOBAL__N__2351210d_8_Shape_cu_49f7391c19CatArrayBatchedCopyINS1_10OpaqueTypeILj8EEEjLi3ELi64ELi64EEEvPT_NS1_25CatArrInputTensorMetadataIS5_T0_XT2_EXT3_EEENS1_16TensorSizeStrideIS8_Lj4EEEiS8_ --------------------------
	.section	.nv.info._ZN2at6native40_GLOBAL__N__2351210d_8_Shape_cu_49f7391c19CatArrayBatchedCopyINS1_10OpaqueTypeILj8EEEjLi3ELi64ELi64EEEvPT_NS1_25CatArrInputTensorMetadataIS5_T0_XT2_EXT3_EEENS1_16TensorSizeStrideIS8_Lj4EEEiS8_,"",@"SHT_CUDA_INFO"
	.sectionflags	@""
	.align	4


	//----- nvinfo : EIATTR_CUDA_API_VERSION
	.align		4
        /*0000*/ 	.byte	0x04, 0x37
        /*0002*/ 	.short	(.L_1729 - .L_1728)
.L_1728:
        /*0004*/ 	.word	0x00000082


	//----- nvinfo : EIATTR_KPARAM_INFO
	.align		4
.L_1729:
        /*0008*/ 	.byte	0x04, 0x17
        /*000a*/ 	.short	(.L_1731 - .L_1730)
.L_1730:
        /*000c*/ 	.word	0x00000000
        /*0010*/ 	.short	0x0004
        /*0012*/ 	.short	0x0d6c
        /*0014*/ 	.byte	0x00, 0xf0, 0x11, 0x00


	//----- nvinfo : EIATTR_KPARAM_INFO
	.align		4
.L_1731:
        /*0018*/ 	.byte	0x04, 0x17
        /*001a*/ 	.short	(.L_1733 - .L_1732)
.L_1732:
        /*001c*/ 	.word	0x00000000
        /*0020*/ 	.short	0x0003
        /*0022*/ 	.short	0x0d68
        /*0024*/ 	.byte	0x00, 0xf0, 0x11, 0x00


	//----- nvinfo : EIATTR_KPARAM_INFO
	.align		4
.L_1733:
        /*0028*/ 	.byte	0x04, 0x17
        /*002a*/ 	.short	(.L_1735 - .L_1734)
.L_1734:
        /*002c*/ 	.word	0x00000000
        /*0030*/ 	.short	0x0002
        /*0032*/ 	.short	0x0d48
        /*0034*/ 	.byte	0x00, 0xf0, 0x81, 0x00


	//----- nvinfo : EIATTR_KPARAM_INFO
	.align		4
.L_1735:
        /*0038*/ 	.byte	0x04, 0x17
        /*003a*/ 	.short	(.L_1737 - .L_1736)
.L_1736:
        /*003c*/ 	.word	0x00000000
        /*0040*/ 	.short	0x0001
        /*0042*/ 	.short	0x0008
        /*0044*/ 	.byte	0x00, 0xf0, 0x01, 0x35


	//----- nvinfo : EIATTR_KPARAM_INFO
	.align		4
.L_1737:
        /*0048*/ 	.byte	0x04, 0x17
        /*004a*/ 	.short	(.L_1739 - .L_1738)
.L_1738:
        /*004c*/ 	.word	0x00000000
        /*0050*/ 	.short	0x0000
        /*0052*/ 	.short	0x0000
        /*0054*/ 	.byte	0x00, 0xf5, 0x21, 0x00


	//----- nvinfo : EIATTR_SPARSE_MMA_MASK
	.align		4
.L_1739:
        /*0058*/ 	.byte	0x03, 0x50
        /*005a*/ 	.short	0x0000


	//----- nvinfo : EIATTR_MAXREG_COUNT
	.align		4
        /*005c*/ 	.byte	0x03, 0x1b
        /*005e*/ 	.short	0x00ff


	//----- nvinfo : EIATTR_MERCURY_ISA_VERSION
	.align		4
        /*0060*/ 	.byte	0x03, 0x5f
        /*0062*/ 	.short	0x0101


	//----- nvinfo : EIATTR_VRC_CTA_INIT_COUNT
	.align		4
        /*0064*/ 	.byte	0x02, 0x4a
	.zero		1
	.zero		1


	//----- nvinfo : EIATTR_EXIT_INSTR_OFFSETS
	.align		4
        /*0068*/ 	.byte	0x04, 0x1c
        /*006a*/ 	.short	(.L_1741 - .L_1740)


	//   ....[0]....
.L_1740:
        /*006c*/ 	.word	0x000000a0


	//   ....[1]....
        /*0070*/ 	.word	0x00000900


	//----- nvinfo : EIATTR_CRS_STACK_SIZE
	.align		4
.L_1741:
        /*0074*/ 	.byte	0x04, 0x1e
        /*0076*/ 	.short	(.L_1743 - .L_1742)
.L_1742:
        /*0078*/ 	.word	0x00000000


	//----- nvinfo : EIATTR_CBANK_PARAM_SIZE
	.align		4
.L_1743:
        /*007c*/ 	.byte	0x03, 0x19
        /*007e*/ 	.short	0x0d70


	//----- nvinfo : EIATTR_PARAM_CBANK
	.align		4
        /*0080*/ 	.byte	0x04, 0x0a
        /*0082*/ 	.short	(.L_1745 - .L_1744)
	.align		4
.L_1744:
        /*0084*/ 	.word	index@(.nv.constant0._ZN2at6native40_GLOBAL__N__2351210d_8_Shape_cu_49f7391c19CatArrayBatchedCopyINS1_10OpaqueTypeILj8EEEjLi3ELi64ELi64EEEvPT_NS1_25CatArrInputTensorMetadataIS5_T0_XT2_EXT3_EEENS1_16TensorSizeStrideIS8_Lj4EEEiS8_)
        /*0088*/ 	.short	0x0380
        /*008a*/ 	.short	0x0d70


	//----- nvinfo : EIATTR_SW_WAR
	.align		4
.L_1745:
        /*008c*/ 	.byte	0x04, 0x36
        /*008e*/ 	.short	(.L_1747 - .L_1746)
.L_1746:
        /*0090*/ 	.word	0x00000008
.L_1747:


//--------------------- .nv.info._ZN2at6native40_GLOBAL__N__2351210d_8_Shape_cu_49f7391c26CatArrayBatchedCopy_contigINS1_10OpaqueTypeILj8EEEjLi3ELi64ELi64EEEvPT_NS1_25CatArrInputTensorMetadataIS5_T0_XT2_EXT3_EEENS1_16TensorSizeStrideIS8_Lj4EEEiS8_ --------------------------
	.section	.nv.info._ZN2at6native40_GLOBAL__N__2351210d_8_Shape_cu_49f7391c26CatArrayBatchedCopy_contigINS1_10OpaqueTypeILj8EEEjLi3ELi64ELi64EEEvPT_NS1_25CatArrInputTensorMetadataIS5_T0_XT2_EXT3_EEENS1_16TensorSizeStrideIS8_Lj4EEEiS8_,"",@"SHT_CUDA_INFO"
	.sectionflags	@""
	.align	4


	//----- nvinfo : EIATTR_CUDA_API_VERSION
	.align		4
        /*0000*/ 	.byte	0x04, 0x37
        /*0002*/ 	.short	(.L_1749 - .L_1748)
.L_1748:
        /*0004*/ 	.word	0x00000082


	//----- nvinfo : EIATTR_KPARAM_INFO
	.align		4
.L_1749:
        /*0008*/ 	.byte	0x04, 0x17
        /*000a*/ 	.short	(.L_1751 - .L_1750)
.L_1750:
        /*000c*/ 	.word	0x00000000
        /*0010*/ 	.short	0x0004
        /*0012*/ 	.short	0x0d6c
        /*0014*/ 	.byte	0x00, 0xf0, 0x11, 0x00


	//----- nvinfo : EIATTR_KPARAM_INFO
	.align		4
.L_1751:
        /*0018*/ 	.byte	0x04, 0x17
        /*001a*/ 	.short	(.L_1753 - .L_1752)
.L_1752:
        /*001c*/ 	.word	0x00000000
        /*0020*/ 	.short	0x0003
        /*0022*/ 	.short	0x0d68
        /*0024*/ 	.byte	0x00, 0xf0, 0x11, 0x00


	//----- nvinfo : EIATTR_KPARAM_INFO
	.align		4
.L_1753:
        /*0028*/ 	.byte	0x04, 0x17
        /*002a*/ 	.short	(.L_1755 - .L_1754)
.L_1754:
        /*002c*/ 	.word	0x00000000
        /*0030*/ 	.short	0x0002
        /*0032*/ 	.short	0x0d48
        /*0034*/ 	.byte	0x00, 0xf0, 0x81, 0x00


	//----- nvinfo : EIATTR_KPARAM_INFO
	.align		4
.L_1755:
        /*0038*/ 	.byte	0x04, 0x17
        /*003a*/ 	.short	(.L_1757 - .L_1756)
.L_1756:
        /*003c*/ 	.word	0x00000000
        /*0040*/ 	.short	0x0001
        /*0042*/ 	.short	0x0008
        /*0044*/ 	.byte	0x00, 0xf0, 0x01, 0x35


	//----- nvinfo : EIATTR_KPARAM_INFO
	.align		4
.L_1757:
        /*0048*/ 	.byte	0x04, 0x17
        /*004a*/ 	.short	(.L_1759 - .L_1758)
.L_1758:
        /*004c*/ 	.word	0x00000000
        /*0050*/ 	.short	0x0000
        /*0052*/ 	.short	0x0000
        /*0054*/ 	.byte	0x00, 0xf5, 0x21, 0x00


	//----- nvinfo : EIATTR_SPARSE_MMA_MASK
	.align		4
.L_1759:
        /*0058*/ 	.byte	0x03, 0x50
        /*005a*/ 	.short	0x0000


	//----- nvinfo : EIATTR_MAXREG_COUNT
	.align		4
        /*005c*/ 	.byte	0x03, 0x1b
        /*005e*/ 	.short	0x00ff


	//----- nvinfo : EIATTR_MERCURY_ISA_VERSION
	.align		4
        /*0060*/ 	.byte	0x03, 0x5f
        /*0062*/ 	.short	0x0101


	//----- nvinfo : EIATTR_VRC_CTA_INIT_COUNT
	.align		4
        /*0064*/ 	.byte	0x02, 0x4a
	.zero		1
	.zero		1


	//----- nvinfo : EIATTR_EXIT_INSTR_OFFSETS
	.align		4
        /*0068*/ 	.byte	0x04, 0x1c
        /*006a*/ 	.short	(.L_1761 - .L_1760)


	//   ....[0]....
.L_1760:
        /*006c*/ 	.word	0x00000090


	//   ....[1]....
        /*0070*/ 	.word	0x00000520


	//----- nvinfo : EIATTR_CRS_STACK_SIZE
	.align		4
.L_1761:
        /*0074*/ 	.byte	0x04, 0x1e
        /*0076*/ 	.short	(.L_1763 - .L_1762)
.L_1762:
        /*0078*/ 	.word	0x00000000


	//----- nvinfo : EIATTR_CBANK_PARAM_SIZE
	.align		4
.L_1763:
        /*007c*/ 	.byte	0x03, 0x19
        /*007e*/ 	.short	0x0d70


	//----- nvinfo : EIATTR_PARAM_CBANK
	.align		4
        /*0080*/ 	.byte	0x04, 0x0a
        /*0082*/ 	.short	(.L_1765 - .L_1764)
	.align		4
.L_1764:
        /*0084*/ 	.word	index@(.nv.constant0._ZN2at6native40_GLOBAL__N__2351210d_8_Shape_cu_49f7391c26CatArrayBatchedCopy_contigINS1_10OpaqueTypeILj8EEEjLi3ELi64ELi64EEEvPT_NS1_25CatArrInputTensorMetadataIS5_T0_XT2_EXT3_EEENS1_16TensorSizeStrideIS8_Lj4EEEiS8_)
        /*0088*/ 	.short	0x0380
        /*008a*/ 	.short	0x0d70


	//----- nvinfo : EIATTR_SW_WAR
	.align		4
.L_1765:
        /*008c*/ 	.byte	0x04, 0x36
        /*008e*/ 	.short	(.L_1767 - .L_1766)
.L_1766:
        /*0090*/ 	.word	0x00000008
.L_1767:


//--------------------- .nv.info._ZN2at6native40_GLOBAL__N__2351210d_8_Shape_cu_49f7391c35CatArrayBatchedCopy_alignedK_contigINS1_10OpaqueTypeILj8EEEjLi3ELi64ELi64ELi8EEEvPT_NS1_25CatArrInputTensorMetadataIS5_T0_XT2_EXT3_EEENS1_16TensorSizeStrideIS8_Lj4EEEiS8_ --------------------------
	.section	.nv.info._ZN2at6native40_GLOBAL__N__2351210d_8_Shape_cu_49f7391c35CatArrayBatchedCopy_alignedK_contigINS1_10OpaqueTypeILj8EEEjLi3ELi64ELi64ELi8EEEvPT_NS1_25CatArrInputTensorMetadataIS5_T0_XT2_EXT3_EEENS1_16TensorSizeStrideIS8_Lj4EEEiS8_,"",@"SHT_CUDA_INFO"
	.sectionflags	@""
	.align	4


	//----- nvinfo : EIATTR_CUDA_API_VERSION
	.align		4
        /*0000*/ 	.byte	0x04, 0x37
        /*0002*/ 	.short	(.L_1769 - .L_1768)
.L_1768:
        /*0004*/ 	.word	0x00000082


	//----- nvinfo : EIATTR_KPARAM_INFO
	.align		4
.L_1769:
        /*0008*/ 	.byte	0x04, 0x17
        /*000a*/ 	.short	(.L_1771 - .L_1770)
.L_1770:
        /*000c*/ 	.word	0x00000000
        /*0010*/ 	.short	0x0004
        /*0012*/ 	.short	0x0d6c
        /*0014*/ 	.byte	0x00, 0xf0, 0x11, 0x00


	//----- nvinfo : EIATTR_KPARAM_INFO
	.align		4
.L_1771:
        /*0018*/ 	.byte	0x04, 0x17
        /*001a*/ 	.short	(.L_1773 - .L_1772)
.L_1772:
        /*001c*/ 	.word	0x00000000
        /*0020*/ 	.short	0x0003
        /*0022*/ 	.short	0x0d68
        /*0024*/ 	.byte	0x00, 0xf0, 0x11, 0x00


	//----- nvinfo : EIATTR_KPARAM_INFO
	.align		4
.L_1773:
        /*0028*/ 	.byte	0x04, 0x17
        /*002a*/ 	.short	(.L_1775 - .L_1774)
.L_1774:
        /*002c*/ 	.word	0x00000000
        /*0030*/ 	.short	0x0002
        /*0032*/ 	.short	0x0d48
        /*0034*/ 	.byte	0x00, 0xf0, 0x81, 0x00


	//----- nvinfo : EIATTR_KPARAM_INFO
	.align		4
.L_1775:
        /*0038*/ 	.byte	0x04, 0x17
        /*003a*/ 	.short	(.L_1777 - .L_1776)
.L_1776:
        /*003c*/ 	.word	0x00000000
        /*0040*/ 	.short	0x0001
        /*0042*/ 	.short	0x0008
        /*0044*/ 	.byte	0x00, 0xf0, 0x01, 0x35


	//----- nvinfo : EIATTR_KPARAM_INFO
	.align		4
.L_1777:
        /*0048*/ 	.byte	0x04, 0x17
        /*004a*/ 	.short	(.L_1779 - .L_1778)
.L_1778:
        /*004c*/ 	.word	0x00000000
        /*0050*/ 	.short	0x0000
        /*0052*/ 	.short	0x0000
        /*0054*/ 	.byte	0x00, 0xf5, 0x21, 0x00


	//----- nvinfo : EIATTR_SPARSE_MMA_MASK
	.align		4
.L_1779:
        /*0058*/ 	.byte	0x03, 0x50
        /*005a*/ 	.short	0x0000


	//----- nvinfo : EIATTR_MAXREG_COUNT
	.align		4
        /*005c*/ 	.byte	0x03, 0x1b
        /*005e*/ 	.short	0x00ff


	//----- nvinfo : EIATTR_MERCURY_ISA_VERSION
	.align		4
        /*0060*/ 	.byte	0x03, 0x5f
        /*0062*/ 	.short	0x0101


	//----- nvinfo : EIATTR_VRC_CTA_INIT_COUNT
	.align		4
        /*0064*/ 	.byte	0x02, 0x4a
	.zero		1
	.zero		1


	//----- nvinfo : EIATTR_EXIT_INSTR_OFFSETS
	.align		4
        /*0068*/ 	.byte	0x04, 0x1c
        /*006a*/ 	.short	(.L_1781 - .L_1780)


	//   ....[0]....
.L_1780:
        /*006c*/ 	.word	0x000000a0


	//   ....[1]....
        /*0070*/ 	.word	0x00000630


	//   ....[2]....
        /*0074*/ 	.word	0x000009a0


	//   ....[3]....
        /*0078*/ 	.word	0x00001200


	//----- nvinfo : EIATTR_CRS_STACK_SIZE
	.align		4
.L_1781:
        /*007c*/ 	.byte	0x04, 0x1e
        /*007e*/ 	.short	(.L_1783 - .L_1782)
.L_1782:
        /*0080*/ 	.word	0x00000000


	//----- nvinfo : EIATTR_CBANK_PARAM_SIZE
	.align		4
.L_1783:
        /*0084*/ 	.byte	0x03, 0x19
        /*0086*/ 	.short	0x0d70


	//----- nvinfo : EIATTR_PARAM_CBANK
	.align		4
        /*0088*/ 	.byte	0x04, 0x0a
        /*008a*/ 	.short	(.L_1785 - .L_1784)
	.align		4
.L_1784:
        /*008c*/ 	.word	index@(.nv.constant0._ZN2at6native40_GLOBAL__N__2351210d_8_Shape_cu_49f7391c35CatArrayBatchedCopy_alignedK_contigINS1_10OpaqueTypeILj8EEEjLi3ELi64ELi64ELi8EEEvPT_NS1_25CatArrInputTensorMetadataIS5_T0_XT2_EXT3_EEENS1_16TensorSizeStrideIS8_Lj4EEEiS8_)
        /*0090*/ 	.short	0x0380
        /*0092*/ 	.short	0x0d70


	//----- nvinfo : EIATTR_SW_WAR
	.align		4
.L_1785:
        /*0094*/ 	.byte	0x04, 0x36
        /*0096*/ 	.short	(.L_1787 - .L_1786)
.L_1786:
        /*0098*/ 	.word	0x00000008
.L_1787:


//--------------------- .nv.info._ZN2at6native40_GLOBAL__N__2351210d_8_Shape_cu_49f7391c35CatArrayBatchedCopy_alignedK_contigINS1_10OpaqueTypeILj8EEEjLi3ELi64ELi64ELi16EEEvPT_NS1_25CatArrInputTensorMetadataIS5_T0_XT2_EXT3_EEENS1_16TensorSizeStrideIS8_Lj4EEEiS8_ --------------------------
	.section	.nv.info._ZN2at6native40_GLOBAL__N__2351210d_8_Shape_cu_49f7391c35CatArrayBatchedCopy_alignedK_contigINS1_10OpaqueTypeILj8EEEjLi3ELi64ELi64ELi16EEEvPT_NS1_25CatArrInputTensorMetadataIS5_T0_XT2_EXT3_EEENS1_16TensorSizeStrideIS8_Lj4EEEiS8_,"",@"SHT_CUDA_INFO"
	.sectionflags	@""
	.align	4


	//----- nvinfo : EIATTR_CUDA_API_VERSION
	.align		4
        /*0000*/ 	.byte	0x04, 0x37
        /*0002*/ 	.short	(.L_1789 - .L_1788)
.L_1788:
        /*0004*/ 	.word	0x00000082


	//----- nvinfo : EIATTR_KPARAM_INFO
	.align		4
.L_1789:
        /*0008*/ 	.byte	0x04, 0x17
        /*000a*/ 	.short	(.L_1791 - .L_1790)
.L_1790:
        /*000c*/ 	.word	0x00000000
        /*0010*/ 	.short	0x0004
        /*0012*/ 	.short	0x0d6c
        /*0014*/ 	.byte	0x00, 0xf0, 0x11, 0x00


	//----- nvinfo : EIATTR_KPARAM_INFO
	.align		4
.L_1791:
        /*0018*/ 	.byte	0x04, 0x17
        /*001a*/ 	.short	(.L_1793 - .L_1792)
.L_1792:
        /*001c*/ 	.word	0x00000000
        /*0020*/ 	.short	0x0003
        /*0022*/ 	.short	0x0d68
        /*0024*/ 	.byte	0x00, 0xf0, 0x11, 0x00


	//----- nvinfo : EIATTR_KPARAM_INFO
	.align		4
.L_1793:
        /*0028*/ 	.byte	0x04, 0x17
        /*002a*/ 	.short	(.L_1795 - .L_1794)
.L_1794:
        /*002c*/ 	.word	0x00000000
        /*0030*/ 	.short	0x0002
        /*0032*/ 	.short	0x0d48
        /*0034*/ 	.byte	0x00, 0xf0, 0x81, 0x00


	//----- nvinfo : EIATTR_KPARAM_INFO
	.align		4
.L_1795:
        /*0038*/ 	.byte	0x04, 0x17
        /*003a*/ 	.short	(.L_1797 - .L_1796)
.L_1796:
        /*003c*/ 	.word	0x00000000
        /*0040*/ 	.short	0x0001
        /*0042*/ 	.short	0x0008
        /*0044*/ 	.byte	0x00, 0xf0, 0x01, 0x35


	//----- nvinfo : EIATTR_KPARAM_INFO
	.align		4
.L_1797:
        /*0048*/ 	.byte	0x04, 0x17
        /*004a*/ 	.short	(.L_1799 - .L_1798)
.L_1798:
        /*004c*/ 	.word	0x00000000
        /*0050*/ 	.short	0x0000
        /*0052*/ 	.short	0x0000
        /*0054*/ 	.byte	0x00, 0xf5, 0x21, 0x00


	//----- nvinfo : EIATTR_SPARSE_MMA_MASK
	.align		4
.L_1799:
        /*0058*/ 	.byte	0x03, 0x50
        /*005a*/ 	.short	0x0000


	//----- nvinfo : EIATTR_MAXREG_COUNT
	.align		4
        /*005c*/ 	.byte	0x03, 0x1b
        /*005e*/ 	.short	0x00ff


	//----- nvinfo : EIATTR_MERCURY_ISA_VERSION
	.align		4
        /*0060*/ 	.byte	0x03, 0x5f
        /*0062*/ 	.short	0x0101


	//----- nvinfo : EIATTR_VRC_CTA_INIT_COUNT
	.align		4
        /*0064*/ 	.byte	0x02, 0x4a
	.zero		1
	.zero		1


	//----- nvinfo : EIATTR_EXIT_INSTR_OFFSETS
	.align		4
        /*0068*/ 	.byte	0x04, 0x1c
        /*006a*/ 	.short	(.L_1801 - .L_1800)


	//   ....[0]....
.L_1800:
        /*006c*/ 	.word	0x000000a0


	//   ....[1]....
        /*0070*/ 	.word	0x00000780


	//   ....[2]....
        /*0074*/ 	.word	0x00000ca0


	//   ....[3]....
        /*0078*/ 	.word	0x000016a0


	//----- nvinfo : EIATTR_CRS_STACK_SIZE
	.align		4
.L_1801:
        /*007c*/ 	.byte	0x04, 0x1e
        /*007e*/ 	.short	(.L_1803 - .L_1802)
.L_1802:
        /*0080*/ 	.word	0x00000000


	//----- nvinfo : EIATTR_CBANK_PARAM_SIZE
	.align		4
.L_1803:
        /*0084*/ 	.byte	0x03, 0x19
        /*0086*/ 	.short	0x0d70


	//----- nvinfo : EIATTR_PARAM_CBANK
	.align		4
        /*0088*/ 	.byte	0x04, 0x0a
        /*008a*/ 	.short	(.L_1805 - .L_1804)
	.align		4
.L_1804:
        /*008c*/ 	.word	index@(.nv.constant0._ZN2at6native40_GLOBAL__N__2351210d_8_Shape_cu_49f7391c35CatArrayBatchedCopy_alignedK_contigINS1_10OpaqueTypeILj8EEEjLi3ELi64ELi64ELi16EEEvPT_NS1_25CatArrInputTensorMetadataIS5_T0_XT2_EXT3_EEENS1_16TensorSizeStrideIS8_Lj4EEEiS8_)
        /*0090*/ 	.short	0x0380
        /*0092*/ 	.short	0x0d70


	//----- nvinfo : EIATTR_SW_WAR
	.align		4
.L_1805:
        /*0094*/ 	.byte	0x04, 0x36
        /*0096*/ 	.short	(.L_1807 - .L_1806)
.L_1806:
        /*0098*/ 	.word	0x00000008
.L_1807:


//--------------------- .nv.info._ZN2at6native40_GLOBAL__N__2351210d_8_Shape_cu_49f7391c30CatArrayBatchedCopy_vectorizedINS1_10OpaqueTypeILj8EEEjLi3ELi64ELi64ELi16ELi2EEEvPcNS1_25CatArrInputTensorMetadataIT_T0_XT2_EXT3_EEENS1_16TensorSizeStrideIS8_Lj4EEEiS8_ --------------------------
	.section	.nv.info._ZN2at6native40_GLOBAL__N__2351210d_8_Shape_cu_49f7391c30CatArrayBatchedCopy_vectorizedINS1_10OpaqueTypeILj8EEEjLi3ELi64ELi64ELi16ELi2EEEvPcNS1_25CatArrInputTensorMetadataIT_T0_XT2_EXT3_EEENS1_16TensorSizeStrideIS8_Lj4EEEiS8_,"",@"SHT_CUDA_INFO"
	.sectionflags	@""
	.align	4


	//----- nvinfo : EIATTR_CUDA_API_VERSION
	.align		4
        /*0000*/ 	.byte	0x04, 0x37
        /*0002*/ 	.short	(.L_1809 - .L_1808)
.L_1808:
        /*0004*/ 	.word	0x00000082


	//----- nvinfo : EIATTR_KPARAM_INFO
	.align		4
.L_1809:
        /*0008*/ 	.byte	0x04, 0x17
        /*000a*/ 	.short	(.L_1811 - .L_1810)
.L_1810:
        /*000c*/ 	.word	0x00000000
        /*0010*/ 	.short	0x0004
        /*0012*/ 	.short	0x0d6c
        /*0014*/ 	.byte	0x00, 0xf0, 0x11, 0x00


	//----- nvinfo : EIATTR_KPARAM_INFO
	.align		4
.L_1811:
        /*0018*/ 	.byte	0x04, 0x17
        /*001a*/ 	.short	(.L_1813 - .L_1812)
.L_1812:
        /*001c*/ 	.word	0x00000000
        /*0020*/ 	.short	0x0003
        /*0022*/ 	.short	0x0d68
        /*0024*/ 	.byte	0x00, 0xf0, 0x11, 0x00


	//----- nvinfo : EIATTR_KPARAM_INFO
	.align		4
.L_1813:
        /*0028*/ 	.byte	0x04, 0x17
        /*002a*/ 	.short	(.L_1815 - .L_1814)
.L_1814:
        /*002c*/ 	.word	0x00000000
        /*0030*/ 	.short	0x0002
        /*0032*/ 	.short	0x0d48
        /*0034*/ 	.byte	0x00, 0xf0, 0x81, 0x00


	//----- nvinfo : EIATTR_KPARAM_INFO
	.align		4
.L_1815:
        /*0038*/ 	.byte	0x04, 0x17
        /*003a*/ 	.short	(.L_1817 - .L_1816)
.L_1816:
        /*003c*/ 	.word	0x00000000
        /*0040*/ 	.short	0x0001
        /*0042*/ 	.short	0x0008
        /*0044*/ 	.byte	0x00, 0xf0, 0x01, 0x35


	//----- nvinfo : EIATTR_KPARAM_INFO
	.align		4
.L_1817:
        /*0048*/ 	.byte	0x04, 0x17
        /*004a*/ 	.short	(.L_1819 - .L_1818)
.L_1818:
        /*004c*/ 	.word	0x00000000
        /*0050*/ 	.short	0x0000
        /*0052*/ 	.short	0x0000
        /*0054*/ 	.byte	0x00, 0xf5, 0x21, 0x00


	//----- nvinfo : EIATTR_SPARSE_MMA_MASK
	.align		4
.L_1819:
        /*0058*/ 	.byte	0x03, 0x50
        /*005a*/ 	.short	0x0000


	//----- nvinfo : EIATTR_MAXREG_COUNT
	.align		4
        /*005c*/ 	.byte	0x03, 0x1b
        /*005e*/ 	.short	0x00ff


	//----- nvinfo : EIATTR_MERCURY_ISA_VERSION
	.align		4
        /*0060*/ 	.byte	0x03, 0x5f
        /*0062*/ 	.short	0x0101


	//----- nvinfo : EIATTR_VRC_CTA_INIT_COUNT
	.align		4
        /*0064*/ 	.byte	0x02, 0x4a
	.zero		1
	.zero		1


	//----- nvinfo : EIATTR_EXIT_INSTR_OFFSETS
	.align		4
        /*0068*/ 	.byte	0x04, 0x1c
        /*006a*/ 	.short	(.L_1821 - .L_1820)


	//   ....[0]....
.L_1820:
        /*006c*/ 	.word	0x000000a0


	//   ....[1]....
        /*0070*/ 	.word	0x00000580


	//----- nvinfo : EIATTR_CRS_STACK_SIZE
	.align		4
.L_1821:
        /*0074*/ 	.byte	0x04, 0x1e
        /*0076*/ 	.short	(.L_1823 - .L_1822)
.L_1822:
        /*0078*/ 	.word	0x00000000


	//----- nvinfo : EIATTR_CBANK_PARAM_SIZE
	.align		4
.L_1823:
        /*007c*/ 	.byte	0x03, 0x19
        /*007e*/ 	.short	0x0d70


	//----- nvinfo : EIATTR_PARAM_CBANK
	.align		4
        /*0080*/ 	.byte	0x04, 0x0a
        /*0082*/ 	.short	(.L_1825 - .L_1824)
	.align		4
.L_1824:
        /*0084*/ 	.word	index@(.nv.constant0._ZN2at6native40_GLOBAL__N__2351210d_8_Shape_cu_49f7391c30CatArrayBatchedCopy_vectorizedINS1_10OpaqueTypeILj8EEEjLi3ELi64ELi64ELi16ELi2EEEvPcNS1_25CatArrInputTensorMetadataIT_T0_XT2_EXT3_EEENS1_16TensorSizeStrideIS8_Lj4EEEiS8_)
        /*0088*/ 	.short	0x0380
        /*008a*/ 	.short	0x0d70


	//----- nvinfo : EIATTR_SW_WAR
	.align		4
.L_1825:
        /*008c*/ 	.byte	0x04, 0x36
        /*008e*/ 	.short	(.L_1827 - .L_1826)
.L_1826:
        /*0090*/ 	.word	0x00000008
.L_1827:


//--------------------- .nv.info._ZN2at6native40_GLOBAL__N__2351210d_8_Shape_cu_49f7391c19CatArrayBatchedCopyINS1_10OpaqueTypeILj8EEEjLi2ELi64ELi64EEEvPT_NS1_25CatArrInputTensorMetadataIS5_T0_XT2_EXT3_EEENS1_16TensorSizeStrideIS8_Lj4EEEiS8_ --------------------------
	.section	.nv.info._ZN2at6native40_GLOBAL__N__2351210d_8_Shape_cu_49f7391c19CatArrayBatchedCopyINS1_10OpaqueTypeILj8EEEjLi2ELi64ELi64EEEvPT_NS1_25CatArrInputTensorMetadataIS5_T0_XT2_EXT3_EEENS1_16TensorSizeStrideIS8_Lj4EEEiS8_,"",@"SHT_CUDA_INFO"
	.sectionflags	@""
	.align	4


	//----- nvinfo : EIATTR_CUDA_API_VERSION
	.align		4
        /*0000*/ 	.byte	0x04, 0x37
        /*0002*/ 	.short	(.L_1829 - .L_1828)
.L_1828:
        /*0004*/ 	.word	0x00000082


	//----- nvinfo : EIATTR_KPARAM_INFO
	.align		4
.L_1829:
        /*0008*/ 	.byte	0x04, 0x17
        /*000a*/ 	.short	(.L_1831 - .L_1830)
.L_1830:
        /*000c*/ 	.word	0x00000000
        /*0010*/ 	.short	0x0004
        /*0012*/ 	.short	0x0d6c
        /*0014*/ 	.byte	0x00, 0xf0, 0x11, 0x00


	//----- nvinfo : EIATTR_KPARAM_INFO
	.align		4
.L_1831:
        /*0018*/ 	.byte	0x04, 0x17
        /*001a*/ 	.short	(.L_1833 - .L_1832)
.L_1832:
        /*001c*/ 	.word	0x00000000
        /*0020*/ 	.short	0x0003
        /*0022*/ 	.short	0x0d68
        /*0024*/ 	.byte	0x00, 0xf0, 0x11, 0x00


	//----- nvinfo : EIATTR_KPARAM_INFO
	.align		4
.L_1833:
        /*0028*/ 	.byte	0x04, 0x17
        /*002a*/ 	.short	(.L_1835 - .L_1834)
.L_1834:
        /*002c*/ 	.word	0x00000000
        /*0030*/ 	.short	0x0002
        /*0032*/ 	.short	0x0d48
        /*0034*/ 	.byte	0x00, 0xf0, 0x81, 0x00


	//----- nvinfo : EIATTR_KPARAM_INFO
	.align		4
.L_1835:
        /*0038*/ 	.byte	0x04, 0x17
        /*003a*/ 	.short	(.L_1837 - .L_1836)
.L_1836:
        /*003c*/ 	.word	0x00000000
        /*0040*/ 	.short	0x0001
        /*0042*/ 	.short	0x0008
        /*0044*/ 	.byte	0x00, 0xf0, 0x01, 0x35


	//----- nvinfo : EIATTR_KPARAM_INFO
	.align		4
.L_1837:
        /*0048*/ 	.byte	0x04, 0x17
        /*004a*/ 	.short	(.L_1839 - .L_1838)
.L_1838:
        /*004c*/ 	.word	0x00000000
        /*0050*/ 	.short	0x0000
        /*0052*/ 	.short	0x0000
        /*0054*/ 	.byte	0x00, 0xf5, 0x21, 0x00


	//----- nvinfo : EIATTR_SPARSE_MMA_MASK
	.align		4
.L_1839:
        /*0058*/ 	.byte	0x03, 0x50
        /*005a*/ 	.short	0x0000


	//----- nvinfo : EIATTR_MAXREG_COUNT
	.align		4
        /*005c*/ 	.byte	0x03, 0x1b
        /*005e*/ 	.short	0x00ff


	//----- nvinfo : EIATTR_MERCURY_ISA_VERSION
	.align		4
        /*0060*/ 	.byte	0x03, 0x5f
        /*0062*/ 	.short	0x0101


	//----- nvinfo : EIATTR_VRC_CTA_INIT_COUNT
	.align		4
        /*0064*/ 	.byte	0x02, 0x4a
	.zero		1
	.zero		1


	//----- nvinfo : EIATTR_EXIT_INSTR_OFFSETS
	.align		4
        /*0068*/ 	.byte	0x04, 0x1c
        /*006a*/ 	.short	(.L_1841 - .L_1840)


	//   ....[0]....
.L_1840:
        /*006c*/ 	.word	0x000000a0


	//   ....[1]....
        /*0070*/ 	.word	0x000005e0


	//----- nvinfo : EIATTR_CRS_STACK_SIZE
	.align		4
.L_1841:
        /*0074*/ 	.byte	0x04, 0x1e
        /*0076*/ 	.short	(.L_1843 - .L_1842)
.L_1842:
        /*0078*/ 	.word	0x00000000


	//----- nvinfo : EIATTR_CBANK_PARAM_SIZE
	.align		4
.L_1843:
        /*007c*/ 	.byte	0x03, 0x19
        /*007e*/ 	.short	0x0d70


	//----- nvinfo : EIATTR_PARAM_CBANK
	.align		4
        /*0080*/ 	.byte	0x04, 0x0a
        /*0082*/ 	.short	(.L_1845 - .L_1844)
	.align		4
.L_1844:
        /*0084*/ 	.word	index@(.nv.constant0._ZN2at6native40_GLOBAL__N__2351210d_8_Shape_cu_49f7391c19CatArrayBatchedCopyINS1_10OpaqueTypeILj8EEEjLi2ELi64ELi64EEEvPT_NS1_25CatArrInputTensorMetadataIS5_T0_XT2_EXT3_EEENS1_16TensorSizeStrideIS8_Lj4EEEiS8_)
        /*0088*/ 	.short	0x0380
        /*008a*/ 	.short	0x0d70


	//----- nvinfo : EIATTR_SW_WAR
	.align		4
.L_1845:
        /*008c*/ 	.byte	0x04, 0x36
        /*008e*/ 	.short	(.L_1847 - .L_1846)
.L_1846:
        /*0090*/ 	.word	0x00000008
.L_1847:


//--------------------- .nv.info._ZN2at6native40_GLOBAL__N__2351210d_8_Shape_cu_49f7391c26CatArrayBatchedCopy_contigINS1_10OpaqueTypeILj8EEEjLi2ELi64ELi64EEEvPT_NS1_25CatArrInputTensorMetadataIS5_T0_XT2_EXT3_EEENS1_16TensorSizeStrideIS8_Lj4EEEiS8_ --------------------------
	.section	.nv.info._ZN2at6native40_GLOBAL__N__2351210d_8_Shape_cu_49f7391c26CatArrayBatchedCopy_contigINS1_10OpaqueTypeILj8EEEjLi2ELi64ELi64EEEvPT_NS1_25CatArrInputTensorMetadataIS5_T0_XT2_EXT3_EEENS1_16TensorSizeStrideIS8_Lj4EEEiS8_,"",@"SHT_CUDA_INFO"
	.sectionflags	@""
	.align	4


	//----- nvinfo : EIATTR_CUDA_API_VERSION
	.align		4
        /*0000*/ 	.byte	0x04, 0x37
        /*0002*/ 	.short	(.L_1849 - .L_1848)
.L_1848:
        /*0004*/ 	.word	0x00000082


	//----- nvinfo : EIATTR_KPARAM_INFO
	.align		4
.L_1849:
        /*0008*/ 	.byte	0x04, 0x17
        /*000a*/ 	.short	(.L_1851 - .L_1850)
.L_1850:
        /*000c*/ 	.word	0x00000000
        /*0010*/ 	.short	0x0004
        /*0012*/ 	.short	0x0d6c
        /*0014*/ 	.byte	0x00, 0xf0, 0x11, 0x00


	//----- nvinfo : EIATTR_KPARAM_INFO
	.align		4
.L_1851:
        /*0018*/ 	.byte	0x04, 0x17
        /*001a*/ 	.short	(.L_1853 - .L_1852)
.L_1852:
        /*001c*/ 	.word	0x00000000
        /*0020*/ 	.short	0x0003
        /*0022*/ 	.short	0x0d68
        /*0024*/ 	.byte	0x00, 0xf0, 0x11, 0x00


	//----- nvinfo : EIATTR_KPARAM_INFO
	.align		4
.L_1853:
        /*0028*/ 	.byte	0x04, 0x17
        /*002a*/ 	.short	(.L_1855 - .L_1854)
.L_1854:
        /*002c*/ 	.word	0x00000000
        /*0030*/ 	.short	0x0002
        /*0032*/ 	.short	0x0d48
        /*0034*/ 	.byte	0x00, 0xf0, 0x81, 0x00


	//----- nvinfo : EIATTR_KPARAM_INFO
	.align		4
.L_1855:
        /*0038*/ 	.byte	0x04, 0x17
        /*003a*/ 	.short	(.L_1857 - .L_1856)
.L_1856:
        /*003c*/ 	.word	0x00000000
        /*0040*/ 	.short	0x0001
        /*0042*/ 	.short	0x0008
        /*0044*/ 	.byte	0x00, 0xf0, 0x01, 0x35


	//----- nvinfo : EIATTR_KPARAM_INFO
	.align		4
.L_1857:
        /*0048*/ 	.byte	0x04, 0x17
        /*004a*/ 	.short	(.L_1859 - .L_1858)
.L_1858:
        /*004c*/ 	.word	0x00000000
        /*0050*/ 	.short	0x0000
        /*0052*/ 	.short	0x0000
        /*0054*/ 	.byte	0x00, 0xf5, 0x21, 0x00


	//----- nvinfo : EIATTR_SPARSE_MMA_MASK
	.align		4
.L_1859:
        /*0058*/ 	.byte	0x03, 0x50
        /*005a*/ 	.short	0x0000


	//----- nvinfo : EIATTR_MAXREG_COUNT
	.align		4
        /*005c*/ 	.byte	0x03, 0x1b
        /*005e*/ 	.short	0x00ff


	//----- nvinfo : EIATTR_MERCURY_ISA_VERSION
	.align		4
        /*0060*/ 	.byte	0x03, 0x5f
        /*0062*/ 	.short	0x0101


	//----- nvinfo : EIATTR_VRC_CTA_INIT_COUNT
	.align		4
        /*0064*/ 	.byte	0x02, 0x4a
	.zero		1
	.zero		1


	//----- nvinfo : EIATTR_EXIT_INSTR_OFFSETS
	.align		4
        /*0068*/ 	.byte	0x04, 0x1c
        /*006a*/ 	.short	(.L_1861 - .L_1860)


	//   ....[0]....
.L_1860:
        /*006c*/ 	.word	0x00000090


	//   ....[1]....
        /*0070*/ 	.word	0x00000380


	//----- nvinfo : EIATTR_CRS_STACK_SIZE
	.align		4
.L_1861:
        /*0074*/ 	.byte	0x04, 0x1e
        /*0076*/ 	.short	(.L_1863 - .L_1862)
.L_1862:
        /*0078*/ 	.word	0x00000000


	//----- nvinfo : EIATTR_CBANK_PARAM_SIZE
	.align		4
.L_1863:
        /*007c*/ 	.byte	0x03, 0x19
        /*007e*/ 	.short	0x0d70


	//----- nvinfo : EIATTR_PARAM_CBANK
	.align		4
        /*0080*/ 	.byte	0x04, 0x0a
        /*0082*/ 	.short	(.L_1865 - .L_1864)
	.align		4
.L_1864:
        /*0084*/ 	.word	index@(.nv.constant0._ZN2at6native40_GLOBAL__N__2351210d_8_Shape_cu_49f7391c26CatArrayBatchedCopy_contigINS1_10OpaqueTypeILj8EEEjLi2ELi64ELi64EEEvPT_NS1_25CatArrInputTensorMetadataIS5_T0_XT2_EXT3_EEENS1_16TensorSizeStrideIS8_Lj4EEEiS8_)
        /*0088*/ 	.short	0x0380
        /*008a*/ 	.short	0x0d70


	//----- nvinfo : EIATTR_SW_WAR
	.align		4
.L_1865:
        /*008c*/ 	.byte	0x04, 0x36
        /*008e*/ 	.short	(.L_1867 - .L_1866)
.L_1866:
        /*0090*/ 	.word	0x00000008
.L_1867:


//--------------------- .nv.info._ZN2at6native40_GLOBAL__N__2351210d_8_Shape_cu_49f7391c35CatArrayBatchedCopy_alignedK_contigINS1_10OpaqueTypeILj8EEEjLi2ELi64ELi64ELi8EEEvPT_NS1_25CatArrInputTensorMetadataIS5_T0_XT2_EXT3_EEENS1_16TensorSizeStrideIS8_Lj4EEEiS8_ --------------------------
	.section	.nv.info._ZN2at6native40_GLOBAL__N__2351210d_8_Shape_cu_49f7391c35CatArrayBatchedCopy_alignedK_contigINS1_10OpaqueTypeILj8EEEjLi2ELi64ELi64ELi8EEEvPT_NS1_25CatArrInputTensorMetadataIS5_T0_XT2_EXT3_EEENS1_16TensorSizeStrideIS8_Lj4EEEiS8_,"",@"SHT_CUDA_INFO"
	.sectionflags	@""
	.align	4


	//----- nvinfo : EIATTR_CUDA_API_VERSION
	.align		4
        /*0000*/ 	.byte	0x04, 0x37
        /*0002*/ 	.short	(.L_1869 - .L_1868)
.L_1868:
        /*0004*/ 	.word	0x00000082


	//----- nvinfo : EIATTR_KPARAM_INFO
	.align		4
.L_1869:
        /*0008*/ 	.byte	0x04, 0x17
        /*000a*/ 	.short	(.L_1871 - .L_1870)
.L_1870:
        /*000c*/ 	.word	0x00000000
        /*0010*/ 	.short	0x0004
        /*0012*/ 	.short	0x0d6c
        /*0014*/ 	.byte	0x00, 0xf0, 0x11, 0x00


	//----- nvinfo : EIATTR_KPARAM_INFO
	.align		4
.L_1871:
        /*0018*/ 	.byte	0x04, 0x17
        /*001a*/ 	.short	(.L_1873 - .L_1872)
.L_1872:
        /*001c*/ 	.word	0x00000000
        /*0020*/ 	.short	0x0003
        /*0022*/ 	.short	0x0d68
        /*0024*/ 	.byte	0x00, 0xf0, 0x11, 0x00


	//----- nvinfo : EIATTR_KPARAM_INFO
	.align		4
.L_1873:
        /*0028*/ 	.byte	0x04, 0x17
        /*002a*/ 	.short	(.L_1875 - .L_1874)
.L_1874:
        /*002c*/ 	.word	0x00000000
        /*0030*/ 	.short	0x0002
        /*0032*/ 	.short	0x0d48
        /*0034*/ 	.byte	0x00, 0xf0, 0x81, 0x00


	//----- nvinfo : EIATTR_KPARAM_INFO
	.align		4
.L_1875:
        /*0038*/ 	.byte	0x04, 0x17
        /*003a*/ 	.short	(.L_1877 - .L_1876)
.L_1876:
        /*003c*/ 	.word	0x00000000
        /*0040*/ 	.short	0x0001
        /*0042*/ 	.short	0x0008
        /*0044*/ 	.byte	0x00, 0xf0, 0x01, 0x35


	//----- nvinfo : EIATTR_KPARAM_INFO
	.align		4
.L_1877:
        /*0048*/ 	.byte	0x04, 0x17
        /*004a*/ 	.short	(.L_1879 - .L_1878)
.L_1878:
        /*004c*/ 	.word	0x00000000
        /*0050*/ 	.short	0x0000
        /*0052*/ 	.short	0x0000
        /*0054*/ 	.byte	0x00, 0xf5, 0x21, 0x00


	//----- nvinfo : EIATTR_SPARSE_MMA_MASK
	.align		4
.L_1879:
        /*0058*/ 	.byte	0x03, 0x50
        /*005a*/ 	.short	0x0000


	//----- nvinfo : EIATTR_MAXREG_COUNT
	.align		4
        /*005c*/ 	.byte	0x03, 0x1b
        /*005e*/ 	.short	0x00ff


	//----- nvinfo : EIATTR_MERCURY_ISA_VERSION
	.align		4
        /*0060*/ 	.byte	0x03, 0x5f
        /*0062*/ 	.short	0x0101


	//----- nvinfo : EIATTR_VRC_CTA_INIT_COUNT
	.align		4
        /*0064*/ 	.byte	0x02, 0x4a
	.zero		1
	.zero		1


	//----- nvinfo : EIATTR_EXIT_INSTR_OFFSETS
	.align		4
        /*0068*/ 	.byte	0x04, 0x1c
        /*006a*/ 	.short	(.L_1881 - .L_1880)


	//   ....[0]....
.L_1880:
        /*006c*/ 	.word	0x000000a0


	//   ....[1]....
        /*0070*/ 	.word	0x00000480


	//   ....[2]....
        /*0074*/ 	.word	0x000006d0


	//   ....[3]....
        /*0078*/ 	.word	0x00000bc0


	//----- nvinfo : EIATTR_CRS_STACK_SIZE
	.align		4
.L_1881:
        /*007c*/ 	.byte	0x04, 0x1e
        /*007e*/ 	.short	(.L_1883 - .L_1882)
.L_1882:
        /*0080*/ 	.word	0x00000000


	//----- nvinfo : EIATTR_CBANK_PARAM_SIZE
	.align		4
.L_1883:
        /*0084*/ 	.byte	0x03, 0x19
        /*0086*/ 	.short	0x0d70


	//----- nvinfo : EIATTR_PARAM_CBANK
	.align		4
        /*0088*/ 	.byte	0x04, 0x0a
        /*008a*/ 	.short	(.L_1885 - .L_1884)
	.align		4
.L_1884:
        /*008c*/ 	.word	index@(.nv.constant0._ZN2at6native40_GLOBAL__N__2351210d_8_Shape_cu_49f7391c35CatArrayBatchedCopy_alignedK_contigINS1_10OpaqueTypeILj8EEEjLi2ELi64ELi64ELi8EEEvPT_NS1_25CatArrInputTensorMetadataIS5_T0_XT2_EXT3_EEENS1_16TensorSizeStrideIS8_Lj4EEEiS8_)
        /*0090*/ 	.short	0x0380
        /*0092*/ 	.short	0x0d70


	//----- nvinfo : EIATTR_SW_WAR
	.align		4
.L_1885:
        /*0094*/ 	.byte	0x04, 0x36
        /*0096*/ 	.short	(.L_1887 - .L_1886)
.L_1886:
        /*0098*/ 	.word	0x00000008
.L_1887:


//--------------------- .nv.info._ZN2at6native40_GLOBAL__N__2351210d_8_Shape_cu_49f7391c35CatArrayBatchedCopy_alignedK_contigINS1_10OpaqueTypeILj8EEEjLi2ELi64ELi64ELi16EEEvPT_NS1_25CatArrInputTensorMetadataIS5_T0_XT2_EXT3_EEENS1_16TensorSizeStrideIS8_Lj4EEEiS8_ --------------------------
	.section	.nv.info._ZN2at6native40_GLOBAL__N__2351210d_8_Shape_cu_49f7391c35CatArrayBatchedCopy_alignedK_contigINS1_10OpaqueTypeILj8EEEjLi2ELi64ELi64ELi16EEEvPT_NS1_25CatArrInputTensorMetadataIS5_T0_XT2_EXT3_EEENS1_16TensorSizeStrideIS8_Lj4EEEiS8_,"",@"SHT_CUDA_INFO"
	.sectionflags	@""
	.align	4


	//----- nvinfo : EIATTR_CUDA_API_VERSION
	.align		4
        /*0000*/ 	.byte	0x04, 0x37
        /*0002*/ 	.short	(.L_1889 - .L_1888)
.L_1888:
        /*0004*/ 	.word	0x00000082


	//----- nvinfo : EIATTR_KPARAM_INFO
	.align		4
.L_1889:
        /*0008*/ 	.byte	0x04, 0x17
        /*000a*/ 	.short	(.L_1891 - .L_1890)
.L_1890:
        /*000c*/ 	.word	0x00000000
        /*0010*/ 	.short	0x0004
        /*0012*/ 	.short	0x0d6c
        /*0014*/ 	.byte	0x00, 0xf0, 0x11, 0x00


	//----- nvinfo : EIATTR_KPARAM_INFO
	.align		4
.L_1891:
        /*0018*/ 	.byte	0x04, 0x17
        /*001a*/ 	.short	(.L_1893 - .L_1892)
.L_1892:
        /*001c*/ 	.word	0x00000000
        /*0020*/ 	.short	0x0003
        /*0022*/ 	.short	0x0d68
        /*0024*/ 	.byte	0x00, 0xf0, 0x11, 0x00


	//----- nvinfo : EIATTR_KPARAM_INFO
	.align		4
.L_1893:
        /*0028*/ 	.byte	0x04, 0x17
        /*002a*/ 	.short	(.L_1895 - .L_1894)
.L_1894:
        /*002c*/ 	.word	0x00000000
        /*0030*/ 	.short	0x0002
        /*0032*/ 	.short	0x0d48
        /*0034*/ 	.byte	0x00, 0xf0, 0x81, 0x00


	//----- nvinfo : EIATTR_KPARAM_INFO
	.align		4
.L_1895:
        /*0038*/ 	.byte	0x04, 0x17
        /*003a*/ 	.short	(.L_1897 - .L_1896)
.L_1896:
        /*003c*/ 	.word	0x00000000
        /*0040*/ 	.short	0x0001
        /*0042*/ 	.short	0x0008
        /*0044*/ 	.byte	0x00, 0xf0, 0x01, 0x35


	//----- nvinfo : EIATTR_KPARAM_INFO
	.align		4
.L_1897:
        /*0048*/ 	.byte	0x04, 0x17
        /*004a*/ 	.short	(.L_1899 - .L_1898)
.L_1898:
        /*004c*/ 	.word	0x00000000
        /*0050*/ 	.short	0x0000
        /*0052*/ 	.short	0x0000
        /*0054*/ 	.byte	0x00, 0xf5, 0x21, 0x00


	//----- nvinfo : EIATTR_SPARSE_MMA_MASK
	.align		4
.L_1899:
        /*0058*/ 	.byte	0x03, 0x50
        /*005a*/ 	.short	0x0000


	//----- nvinfo : EIATTR_MAXREG_COUNT
	.align		4
        /*005c*/ 	.byte	0x03, 0x1b
        /*005e*/ 	.short	0x00ff


	//----- nvinfo : EIATTR_MERCURY_ISA_VERSION
	.align		4
        /*0060*/ 	.byte	0x03, 0x5f
        /*0062*/ 	.short	0x0101


	//----- nvinfo : EIATTR_VRC_CTA_INIT_COUNT
	.align		4
        /*0064*/ 	.byte	0x02, 0x4a
	.zero		1
	.zero		1


	//----- nvinfo : EIATTR_EXIT_INSTR_OFFSETS
	.align		4
        /*0068*/ 	.byte	0x04, 0x1c
        /*006a*/ 	.short	(.L_1901 - .L_1900)


	//   ....[0]....
.L_1900:
        /*006c*/ 	.word	0x000000a0


	//   ....[1]....
        /*0070*/ 	.word	0x00000520


	//   ....[2]....
        /*0074*/ 	.word	0x00000850


	//   ....[3]....
        /*0078*/ 	.word	0x00000e40


	//----- nvinfo : EIATTR_CRS_STACK_SIZE
	.align		4
.L_1901:
        /*007c*/ 	.byte	0x04, 0x1e
        /*007e*/ 	.short	(.L_1903 - .L_1902)
.L_1902:
        /*0080*/ 	.word	0x00000000


	//----- nvinfo : EIATTR_CBANK_PARAM_SIZE
	.align		4
.L_1903:
        /*0084*/ 	.byte	0x03, 0x19
        /*0086*/ 	.short	0x0d70


	//----- nvinfo : EIATTR_PARAM_CBANK
	.align		4
        /*0088*/ 	.byte	0x04, 0x0a
        /*008a*/ 	.short	(.L_1905 - .L_1904)
	.align		4
.L_1904:
        /*008c*/ 	.word	index@(.nv.constant0._ZN2at6native40_GLOBAL__N__2351210d_8_Shape_cu_49f7391c35CatArrayBatchedCopy_alignedK_contigINS1_10OpaqueTypeILj8EEEjLi2ELi64ELi64ELi16EEEvPT_NS1_25CatArrInputTensorMetadataIS5_T0_XT2_EXT3_EEENS1_16TensorSizeStrideIS8_Lj4EEEiS8_)
        /*0090*/ 	.short	0x0380
        /*0092*/ 	.short	0x0d70


	//----- nvinfo : EIATTR_SW_WAR
	.align		4
.L_1905:
        /*0094*/ 	.byte	0x04, 0x36
        /*0096*/ 	.short	(.L_1907 - .L_1906)
.L_1906:
        /*0098*/ 	.word	0x00000008
.L_1907:


//--------------------- .nv.info._ZN2at6native40_GLOBAL__N__2351210d_8_Shape_cu_49f7391c30CatArrayBatchedCopy_vectorizedINS1_10OpaqueTypeILj8EEEjLi2ELi64ELi64ELi16ELi2EEEvPcNS1_25CatArrInputTensorMetadataIT_T0_XT2_EXT3_EEENS1_16TensorSizeStrideIS8_Lj4EEEiS8_ --------------------------
	.section	.nv.info._ZN2at6native40_GLOBAL__N__2351210d_8_Shape_cu_49f7391c30CatArrayBatchedCopy_vectorizedINS1_10OpaqueTypeILj8EEEjLi2ELi64ELi64ELi16ELi2EEEvPcNS1_25CatArrInputTensorMetadataIT_T0_XT2_EXT3_EEENS1_16TensorSizeStrideIS8_Lj4EEEiS8_,"",@"SHT_CUDA_INFO"
	.sectionflags	@""
	.align	4


	//----- nvinfo : EIATTR_CUDA_API_VERSION
	.align		4
        /*0000*/ 	.byte	0x04, 0x37
        /*0002*/ 	.short	(.L_1909 - .L_1908)
.L_1908:
        /*0004*/ 	.word	0x00000082


	//----- nvinfo : EIATTR_KPARAM_INFO
	.align		4
.L_1909:
        /*0008*/ 	.byte	0x04, 0x17
        /*000a*/ 	.short	(.L_1911 - .L_1910)
.L_1910:
        /*000c*/ 	.word	0x00000000
        /*0010*/ 	.short	0x0004
        /*0012*/ 	.short	0x0d6c
        /*0014*/ 	.byte	0x00, 0xf0, 0x11, 0x00


	//----- nvinfo : EIATTR_KPARAM_INFO
	.align		4
.L_1911:
        /*0018*/ 	.byte	0x04, 0x17
        /*001a*/ 	.short	(.L_1913 - .L_1912)
.L_1912:
        /*001c*/ 	.word	0x00000000
        /*0020*/ 	.short	0x0003
        /*0022*/ 	.short	0x0d68
        /*0024*/ 	.byte	0x00, 0xf0, 0x11, 0x00


	//----- nvinfo : EIATTR_KPARAM_INFO
	.align		4
.L_1913:
        /*0028*/ 	.byte	0x04, 0x17
        /*002a*/ 	.short	(.L_1915 - .L_1914)
.L_1914:
        /*002c*/ 	.word	0x00000000
        /*0030*/ 	.short	0x0002
        /*0032*/ 	.short	0x0d48
        /*0034*/ 	.byte	0x00, 0xf0, 0x81, 0x00


	//----- nvinfo : EIATTR_KPARAM_INFO
	.align		4
.L_1915:
        /*0038*/ 	.byte	0x04, 0x17
        /*003a*/ 	.short	(.L_1917 - .L_1916)
.L_1916:
        /*003c*/ 	.word	0x00000000
        /*0040*/ 	.short	0x0001
        /*0042*/ 	.short	0x0008
        /*0044*/ 	.byte	0x00, 0xf0, 0x01, 0x35


	//----- nvinfo : EIATTR_KPARAM_INFO
	.align		4
.L_1917:
        /*0048*/ 	.byte	0x04, 0x17
        /*004a*/ 	.short	(.L_1919 - .L_1918)
.L_1918:
        /*004c*/ 	.word	0x00000000
        /*0050*/ 	.short	0x0000
        /*0052*/ 	.short	0x0000
        /*0054*/ 	.byte	0x00, 0xf5, 0x21, 0x00


	//----- nvinfo : EIATTR_SPARSE_MMA_MASK
	.align		4
.L_1919:
        /*0058*/ 	.byte	0x03, 0x50
        /*005a*/ 	.short	0x0000


	//----- nvinfo : EIATTR_MAXREG_COUNT
	.align		4
        /*005c*/ 	.byte	0x03, 0x1b
        /*005e*/ 	.short	0x00ff


	//----- nvinfo : EIATTR_MERCURY_ISA_VERSION
	.align		4
        /*0060*/ 	.byte	0x03, 0x5f
        /*0062*/ 	.short	0x0101


	//----- nvinfo : EIATTR_VRC_CTA_INIT_COUNT
	.align		4
        /*0064*/ 	.byte	0x02, 0x4a
	.zero		1
	.zero		1


	//----- nvinfo : EIATTR_EXIT_INSTR_OFFSETS
	.align		4
        /*0068*/ 	.byte	0x04, 0x1c
        /*006a*/ 	.short	(.L_1921 - .L_1920)


	//   ....[0]....
.L_1920:
        /*006c*/ 	.word	0x000000a0


	//   ....[1]....
        /*0070*/ 	.word	0x000003e0


	//----- nvinfo : EIATTR_CRS_STACK_SIZE
	.align		4
.L_1921:
        /*0074*/ 	.byte	0x04, 0x1e
        /*0076*/ 	.short	(.L_1923 - .L_1922)
.L_1922:
        /*0078*/ 	.word	0x00000000


	//----- nvinfo : EIATTR_CBANK_PARAM_SIZE
	.align		4
.L_1923:
        /*007c*/ 	.byte	0x03, 0x19
        /*007e*/ 	.short	0x0d70


	//----- nvinfo : EIATTR_PARAM_CBANK
	.align		4
        /*0080*/ 	.byte	0x04, 0x0a
        /*0082*/ 	.short	(.L_1925 - .L_1924)
	.align		4
.L_1924:
        /*0084*/ 	.word	index@(.nv.constant0._ZN2at6native40_GLOBAL__N__2351210d_8_Shape_cu_49f7391c30CatArrayBatchedCopy_vectorizedINS1_10OpaqueTypeILj8EEEjLi2ELi64ELi64ELi16ELi2EEEvPcNS1_25CatArrInputTensorMetadataIT_T0_XT2_EXT3_EEENS1_16TensorSizeStrideIS8_Lj4EEEiS8_)
        /*0088*/ 	.short	0x0380
        /*008a*/ 	.short	0x0d70


	//----- nvinfo : EIATTR_SW_WAR
	.align		4
.L_1925:
        /*008c*/ 	.byte	0x04, 0x36
        /*008e*/ 	.short	(.L_1927 - .L_1926)
.L_1926:
        /*0090*/ 	.word	0x00000008
.L_1927:


//--------------------- .nv.info._ZN2at6native40_GLOBAL__N__2351210d_8_Shape_cu_49f7391c19CatArrayBatchedCopyINS1_10OpaqueTypeILj8EEEjLi1ELi64ELi64EEEvPT_NS1_25CatArrInputTensorMetadataIS5_T0_XT2_EXT3_EEENS1_16TensorSizeStrideIS8_Lj4EEEiS8_ --------------------------
	.section	.nv.info._ZN2at6native40_GLOBAL__N__2351210d_8_Shape_cu_49f7391c19CatArrayBatchedCopyINS1_10OpaqueTypeILj8EEEjLi1ELi64ELi64EEEvPT_NS1_25CatArrInputTensorMetadataIS5_T0_XT2_EXT3_EEENS1_16TensorSizeStrideIS8_Lj4EEEiS8_,"",@"SHT_CUDA_INFO"
	.sectionflags	@""
	.align	4


	//----- nvinfo : EIATTR_CUDA_API_VERSION
	.align		4
        /*0000*/ 	.byte	0x04, 0x37
        /*0002*/ 	.short	(.L_1929 - .L_1928)
.L_1928:
        /*0004*/ 	.word	0x00000082


	//----- nvinfo : EIATTR_KPARAM_INFO
	.align		4
.L_1929:
        /*0008*/ 	.byte	0x04, 0x17
        /*000a*/ 	.short	(.L_1931 - .L_1930)
.L_1930:
        /*000c*/ 	.word	0x00000000
        /*0010*/ 	.short	0x0004
        /*0012*/ 	.short	0x0d6c
        /*0014*/ 	.byte	0x00, 0xf0, 0x11, 0x00


	//----- nvinfo : EIATTR_KPARAM_INFO
	.align		4
.L_1931:
        /*0018*/ 	.byte	0x04, 0x17
        /*001a*/ 	.short	(.L_1933 - .L_1932)
.L_1932:
        /*001c*/ 	.word	0x00000000
        /*0020*/ 	.short	0x0003
        /*0022*/ 	.short	0x0d68
        /*0024*/ 	.byte	0x00, 0xf0, 0x11, 0x00


	//----- nvinfo : EIATTR_KPARAM_INFO
	.align		4
.L_1933:
        /*0028*/ 	.byte	0x04, 0x17
        /*002a*/ 	.short	(.L_1935 - .L_1934)
.L_1934:
        /*002c*/ 	.word	0x00000000
        /*0030*/ 	.short	0x0002
        /*0032*/ 	.short	0x0d48
        /*0034*/ 	.byte	0x00, 0xf0, 0x81, 0x00


	//----- nvinfo : EIATTR_KPARAM_INFO
	.align		4
.L_1935:
        /*0038*/ 	.byte	0x04, 0x17
        /*003a*/ 	.short	(.L_1937 - .L_1936)
.L_1936:
        /*003c*/ 	.word	0x00000000
        /*0040*/ 	.short	0x0001
        /*0042*/ 	.short	0x0008
        /*0044*/ 	.byte	0x00, 0xf0, 0x01, 0x35


	//----- nvinfo : EIATTR_KPARAM_INFO
	.align		4
.L_1937:
        /*0048*/ 	.byte	0x04, 0x17
        /*004a*/ 	.short	(.L_1939 - .L_1938)
.L_1938:
        /*004c*/ 	.word	0x00000000
        /*0050*/ 	.short	0x0000
        /*0052*/ 	.short	0x0000
        /*0054*/ 	.byte	0x00, 0xf5, 0x21, 0x00


	//----- nvinfo : EIATTR_SPARSE_MMA_MASK
	.align		4
.L_1939:
        /*0058*/ 	.byte	0x03, 0x50
        /*005a*/ 	.short	0x0000


	//----- nvinfo : EIATTR_MAXREG_COUNT
	.align		4
        /*005c*/ 	.byte	0x03, 0x1b
        /*005e*/ 	.short	0x00ff


	//----- nvinfo : EIATTR_MERCURY_ISA_VERSION
	.align		4
        /*0060*/ 	.byte	0x03, 0x5f
        /*0062*/ 	.short	0x0101


	//----- nvinfo : EIATTR_VRC_CTA_INIT_COUNT
	.align		4
        /*0064*/ 	.byte	0x02, 0x4a
	.zero		1
	.zero		1


	//----- nvinfo : EIATTR_EXIT_INSTR_OFFSETS
	.align		4
        /*0068*/ 	.byte	0x04, 0x1c
        /*006a*/ 	.short	(.L_1941 - .L_1940)


	//   ....[0]....
.L_1940:
        /*006c*/ 	.word	0x000000a0


	//   ....[1]....
        /*0070*/ 	.word	0x00000280


	//----- nvinfo : EIATTR_CRS_STACK_SIZE
	.align		4
.L_1941:
        /*0074*/ 	.byte	0x04, 0x1e
        /*0076*/ 	.short	(.L_1943 - .L_1942)
.L_1942:
        /*0078*/ 	.word	0x00000000


	//----- nvinfo : EIATTR_CBANK_PARAM_SIZE
	.align		4
.L_1943:
        /*007c*/ 	.byte	0x03, 0x19
        /*007e*/ 	.short	0x0d70


	//----- nvinfo : EIATTR_PARAM_CBANK
	.align		4
        /*0080*/ 	.byte	0x04, 0x0a
        /*0082*/ 	.short	(.L_1945 - .L_1944)
	.align		4
.L_1944:
        /*0084*/ 	.word	index@(.nv.constant0._ZN2at6native40_GLOBAL__N__2351210d_8_Shape_cu_49f7391c19CatArrayBatchedCopyINS1_10OpaqueTypeILj8EEEjLi1ELi64ELi64EEEvPT_NS1_25CatArrInputTensorMetadataIS5_T0_XT2_EXT3_EEENS1_16TensorSizeStrideIS8_Lj4EEEiS8_)
        /*0088*/ 	.short	0x0380
        /*008a*/ 	.short	0x0d70


	//----- nvinfo : EIATTR_SW_WAR
	.align		4
.L_1945:
        /*008c*/ 	.byte	0x04, 0x36
        /*008e*/ 	.short	(.L_1947 - .L_1946)
.L_1946:
        /*0090*/ 	.word	0x00000008
.L_1947:


//--------------------- .nv.info._ZN2at6native40_GLOBAL__N__2351210d_8_Shape_cu_49f7391c26CatArrayBatchedCopy_contigINS1_10OpaqueTypeILj8EEEjLi1ELi64ELi64EEEvPT_NS1_25CatArrInputTensorMetadataIS5_T0_XT2_EXT3_EEENS1_16TensorSizeStrideIS8_Lj4EEEiS8_ --------------------------
	.section	.nv.info._ZN2at6native40_GLOBAL__N__2351210d_8_Shape_cu_49f7391c26CatArrayBatchedCopy_contigINS1_10OpaqueTypeILj8EEEjLi1ELi64ELi64EEEvPT_NS1_25CatArrInputTensorMetadataIS5_T0_XT2_EXT3_EEENS1_16TensorSizeStrideIS8_Lj4EEEiS8_,"",@"SHT_CUDA_INFO"
	.sectionflags	@""
	.align	4


	//----- nvinfo : EIATTR_CUDA_API_VERSION
	.align		4
        /*0000*/ 	.byte	0x04, 0x37
        /*0002*/ 	.short	(.L_1949 - .L_1948)
.L_1948:
        /*0004*/ 	.word	0x00000082


	//----- nvinfo : EIATTR_KPARAM_INFO
	.align		4
.L_1949:
        /*0008*/ 	.byte	0x04, 0x17
        /*000a*/ 	.short	(.L_1951 - .L_1950)
.L_1950:
        /*000c*/ 	.word	0x00000000
        /*0010*/ 	.short	0x0004
        /*0012*/ 	.short	0x0d6c
        /*0014*/ 	.byte	0x00, 0xf0, 0x11, 0x00


	//----- nvinfo : EIATTR_KPARAM_INFO
	.align		4
.L_1951:
        /*0018*/ 	.byte	0x04, 0x17
        /*001a*/ 	.short	(.L_1953 - .L_1952)
.L_1952:
        /*001c*/ 	.word	0x00000000
        /*0020*/ 	.short	0x0003
        /*0022*/ 	.short	0x0d68
        /*0024*/ 	.byte	0x00, 0xf0, 0x11, 0x00


	//----- nvinfo : EIATTR_KPARAM_INFO
	.align		4
.L_1953:
        /*0028*/ 	.byte	0x04, 0x17
        /*002a*/ 	.short	(.L_1955 - .L_1954)
.L_1954:
        /*002c*/ 	.word	0x00000000
        /*0030*/ 	.short	0x0002
        /*0032*/ 	.short	0x0d48
        /*0034*/ 	.byte	0x00, 0xf0, 0x81, 0x00


	//----- nvinfo : EIATTR_KPARAM_INFO
	.align		4
.L_1955:
        /*0038*/ 	.byte	0x04, 0x17
        /*003a*/ 	.short	(.L_1957 - .L_1956)
.L_1956:
        /*003c*/ 	.word	0x00000000
        /*0040*/ 	.short	0x0001
        /*0042*/ 	.short	0x0008
        /*0044*/ 	.byte	0x00, 0xf0, 0x01, 0x35


	//----- nvinfo : EIATTR_KPARAM_INFO
	.align		4
.L_1957:
        /*0048*/ 	.byte	0x04, 0x17
        /*004a*/ 	.short	(.L_1959 - .L_1958)
.L_1958:
        /*004c*/ 	.word	0x00000000
        /*0050*/ 	.short	0x0000
        /*0052*/ 	.short	0x0000
        /*0054*/ 	.byte	0x00, 0xf5, 0x21, 0x00


	//----- nvinfo : EIATTR_SPARSE_MMA_MASK
	.align		4
.L_1959:
        /*0058*/ 	.byte	0x03, 0x50
        /*005a*/ 	.short	0x0000


	//----- nvinfo : EIATTR_MAXREG_COUNT
	.align		4
        /*005c*/ 	.byte	0x03, 0x1b
        /*005e*/ 	.short	0x00ff


	//----- nvinfo : EIATTR_MERCURY_ISA_VERSION
	.align		4
        /*0060*/ 	.byte	0x03, 0x5f
        /*0062*/ 	.short	0x0101


	//----- nvinfo : EIATTR_VRC_CTA_INIT_COUNT
	.align		4
        /*0064*/ 	.byte	0x02, 0x4a
	.zero		1
	.zero		1


	//----- nvinfo : EIATTR_EXIT_INSTR_OFFSETS
	.align		4
        /*0068*/ 	.byte	0x04, 0x1c
        /*006a*/ 	.short	(.L_1961 - .L_1960)


	//   ....[0]....
.L_1960:
        /*006c*/ 	.word	0x00000090


	//   ....[1]....
        /*0070*/ 	.word	0x000001e0


	//----- nvinfo : EIATTR_CRS_STACK_SIZE
	.align		4
.L_1961:
        /*0074*/ 	.byte	0x04, 0x1e
        /*0076*/ 	.short	(.L_1963 - .L_1962)
.L_1962:
        /*0078*/ 	.word	0x00000000


	//----- nvinfo : EIATTR_CBANK_PARAM_SIZE
	.align		4
.L_1963:
        /*007c*/ 	.byte	0x03, 0x19
        /*007e*/ 	.short	0x0d70


	//----- nvinfo : EIATTR_PARAM_CBANK
	.align		4
        /*0080*/ 	.byte	0x04, 0x0a
        /*0082*/ 	.short	(.L_1965 - .L_1964)
	.align		4
.L_1964:
        /*0084*/ 	.word	index@(.nv.constant0._ZN2at6native40_GLOBAL__N__2351210d_8_Shape_cu_49f7391c26CatArrayBatchedCopy_contigINS1_10OpaqueTypeILj8EEEjLi1ELi64ELi64EEEvPT_NS1_25CatArrInputTensorMetadataIS5_T0_XT2_EXT3_EEENS1_16TensorSizeStrideIS8_Lj4EEEiS8_)
        /*0088*/ 	.short	0x0380
        /*008a*/ 	.short	0x0d70


	//----- nvinfo : EIATTR_SW_WAR
	.align		4
.L_1965:
        /*008c*/ 	.byte	0x04, 0x36
        /*008e*/ 	.short	(.L_1967 - .L_1966)
.L_1966:
        /*0090*/ 	.word	0x00000008
.L_1967:


//--------------------- .nv.info._ZN2at6native40_GLOBAL__N__2351210d_8_Shape_cu_49f7391c35CatArrayBatchedCopy_alignedK_contigINS1_10OpaqueTypeILj8EEEjLi1ELi64ELi64ELi8EEEvPT_NS1_25CatArrInputTensorMetadataIS5_T0_XT2_EXT3_EEENS1_16TensorSizeStrideIS8_Lj4EEEiS8_ --------------------------
	.section	.nv.info._ZN2at6native40_GLOBAL__N__2351210d_8_Shape_cu_49f7391c35CatArrayBatchedCopy_alignedK_contigINS1_10OpaqueTypeILj8EEEjLi1ELi64ELi64ELi8EEEvPT_NS1_25CatArrInputTensorMetadataIS5_T0_XT2_EXT3_EEENS1_16TensorSizeStrideIS8_Lj4EEEiS8_,"",@"SHT_CUDA_INFO"
	.sectionflags	@""
	.align	4


	//----- nvinfo : EIATTR_CUDA_API_VERSION
	.align		4
        /*0000*/ 	.byte	0x04, 0x37
        /*0002*/ 	.short	(.L_1969 - .L_1968)
.L_1968:
        /*0004*/ 	.word	0x00000082


	//----- nvinfo : EIATTR_KPARAM_INFO
	.align		4
.L_1969:
        /*0008*/ 	.byte	0x04, 0x17
        /*000a*/ 	.short	(.L_1971 - .L_1970)
.L_1970:
        /*000c*/ 	.word	0x00000000
        /*0010*/ 	.short	0x0004
        /*0012*/ 	.short	0x0d6c
        /*0014*/ 	.byte	0x00, 0xf0, 0x11, 0x00


	//----- nvinfo : EIATTR_KPARAM_INFO
	.align		4
.L_1971:
        /*0018*/ 	.byte	0x04, 0x17
        /*001a*/ 	.short	(.L_1973 - .L_1972)
.L_1972:
        /*001c*/ 	.word	0x00000000
        /*0020*/ 	.short	0x0003
        /*0022*/ 	.short	0x0d68
        /*0024*/ 	.byte	0x00, 0xf0, 0x11, 0x00


	//----- nvinfo : EIATTR_KPARAM_INFO
	.align		4
.L_1973:
        /*0028*/ 	.byte	0x04, 0x17
        /*002a*/ 	.short	(.L_1975 - .L_1974)
.L_1974:
        /*002c*/ 	.word	0x00000000
        /*0030*/ 	.short	0x0002
        /*0032*/ 	.short	0x0d48
        /*0034*/ 	.byte	0x00, 0xf0, 0x81, 0x00


	//----- nvinfo : EIATTR_KPARAM_INFO
	.align		4
.L_1975:
        /*0038*/ 	.byte	0x04, 0x17
        /*003a*/ 	.short	(.L_1977 - .L_1976)
.L_1976:
        /*003c*/ 	.word	0x00000000
        /*0040*/ 	.short	0x0001
        /*0042*/ 	.short	0x0008
        /*0044*/ 	.byte	0x00, 0xf0, 0x01, 0x35


	//----- nvinfo : EIATTR_KPARAM_INFO
	.align		4
.L_1977:
        /*0048*/ 	.byte	0x04, 0x17
        /*004a*/ 	.short	(.L_1979 - .L_1978)
.L_1978:
        /*004c*/ 	.word	0x00000000
        /*0050*/ 	.short	0x0000
        /*0052*/ 	.short	0x0000
        /*0054*/ 	.byte	0x00, 0xf5, 0x21, 0x00


	//----- nvinfo : EIATTR_SPARSE_MMA_MASK
	.align		4
.L_1979:
        /*0058*/ 	.byte	0x03, 0x50
        /*005a*/ 	.short	0x0000


	//----- nvinfo : EIATTR_MAXREG_COUNT
	.align		4
        /*005c*/ 	.byte	0x03, 0x1b
        /*005e*/ 	.short	0x00ff


	//----- nvinfo : EIATTR_MERCURY_ISA_VERSION
	.align		4
        /*0060*/ 	.byte	0x03, 0x5f
        /*0062*/ 	.short	0x0101


	//----- nvinfo : EIATTR_VRC_CTA_INIT_COUNT
	.align		4
        /*0064*/ 	.byte	0x02, 0x4a
	.zero		1
	.zero		1


	//----- nvinfo : EIATTR_EXIT_INSTR_OFFSETS
	.align		4
        /*0068*/ 	.byte	0x04, 0x1c
        /*006a*/ 	.short	(.L_1981 - .L_1980)


	//   ....[0]....
.L_1980:
        /*006c*/ 	.word	0x000000a0


	//   ....[1]....
        /*0070*/ 	.word	0x00000380


	//   ....[2]....
        /*0074*/ 	.word	0x00000530


	//   ....[3]....
        /*0078*/ 	.word	0x00000700


	//----- nvinfo : EIATTR_CRS_STACK_SIZE
	.align		4
.L_1981:
        /*007c*/ 	.byte	0x04, 0x1e
        /*007e*/ 	.short	(.L_1983 - .L_1982)
.L_1982:
        /*0080*/ 	.word	0x00000000


	//----- nvinfo : EIATTR_CBANK_PARAM_SIZE
	.align		4
.L_1983:
        /*0084*/ 	.byte	0x03, 0x19
        /*0086*/ 	.short	0x0d70


	//----- nvinfo : EIATTR_PARAM_CBANK
	.align		4
        /*0088*/ 	.byte	0x04, 0x0a
        /*008a*/ 	.short	(.L_1985 - .L_1984)
	.align		4
.L_1984:
        /*008c*/ 	.word	index@(.nv.constant0._ZN2at6native40_GLOBAL__N__2351210d_8_Shape_cu_49f7391c35CatArrayBatchedCopy_alignedK_contigINS1_10OpaqueTypeILj8EEEjLi1ELi64ELi64ELi8EEEvPT_NS1_25CatArrInputTensorMetadataIS5_T0_XT2_EXT3_EEENS1_16TensorSizeStrideIS8_Lj4EEEiS8_)
        /*0090*/ 	.short	0x0380
        /*0092*/ 	.short	0x0d70


	//----- nvinfo : EIATTR_SW_WAR
	.align		4
.L_1985:
        /*0094*/ 	.byte	0x04, 0x36
        /*0096*/ 	.short	(.L_1987 - .L_1986)
.L_1986:
        /*0098*/ 	.word	0x00000008
.L_1987:


//--------------------- .nv.info._ZN2at6native40_GLOBAL__N__2351210d_8_Shape_cu_49f7391c35CatArrayBatchedCopy_alignedK_contigINS1_10OpaqueTypeILj8EEEjLi1ELi64ELi64ELi16EEEvPT_NS1_25CatArrInputTensorMetadataIS5_T0_XT2_EXT3_EEENS1_16TensorSizeStrideIS8_Lj4EEEiS8_ --------------------------
	.section	.nv.info._ZN2at6native40_GLOBAL__N__2351210d_8_Shape_cu_49f7391c35CatArrayBatchedCopy_alignedK_contigINS1_10OpaqueTypeILj8EEEjLi1ELi64ELi64ELi16EEEvPT_NS1_25CatArrInputTensorMetadataIS5_T0_XT2_EXT3_EEENS1_16TensorSizeStrideIS8_Lj4EEEiS8_,"",@"SHT_CUDA_INFO"
	.sectionflags	@""
	.align	4


	//----- nvinfo : EIATTR_CUDA_API_VERSION
	.align		4
        /*0000*/ 	.byte	0x04, 0x37
        /*0002*/ 	.short	(.L_1989 - .L_1988)
.L_1988:
        /*0004*/ 	.word	0x00000082


	//----- nvinfo : EIATTR_KPARAM_INFO
	.align		4
.L_1989:
        /*0008*/ 	.byte	0x04, 0x17
        /*000a*/ 	.short	(.L_1991 - .L_1990)
.L_1990:
        /*000c*/ 	.word	0x00000000
        /*0010*/ 	.short	0x0004
        /*0012*/ 	.short	0x0d6c
        /*0014*/ 	.byte	0x00, 0xf0, 0x11, 0x00


	//----- nvinfo : EIATTR_KPARAM_INFO
	.align		4
.L_1991:
        /*0018*/ 	.byte	0x04, 0x17
        /*001a*/ 	.short	(.L_1993 - .L_1992)
.L_1992:
        /*001c*/ 	.word	0x00000000
        /*0020*/ 	.short	0x0003
        /*0022*/ 	.short	0x0d68
        /*0024*/ 	.byte	0x00, 0xf0, 0x11, 0x00


	//----- nvinfo : EIATTR_KPARAM_INFO
	.align		4
.L_1993:
        /*0028*/ 	.byte	0x04, 0x17
        /*002a*/ 	.short	(.L_1995 - .L_1994)
.L_1994:
        /*002c*/ 	.word	0x00000000
        /*0030*/ 	.short	0x0002
        /*0032*/ 	.short	0x0d48
        /*0034*/ 	.byte	0x00, 0xf0, 0x81, 0x00


	//----- nvinfo : EIATTR_KPARAM_INFO
	.align		4
.L_1995:
        /*0038*/ 	.byte	0x04, 0x17
        /*003a*/ 	.short	(.L_1997 - .L_1996)
.L_1996:
        /*003c*/ 	.word	0x00000000
        /*0040*/ 	.short	0x0001
        /*0042*/ 	.short	0x0008
        /*0044*/ 	.byte	0x00, 0xf0, 0x01, 0x35


	//----- nvinfo : EIATTR_KPARAM_INFO
	.align		4
.L_1997:
        /*0048*/ 	.byte	0x04, 0x17
        /*004a*/ 	.short	(.L_1999 - .L_1998)
.L_1998:
        /*004c*/ 	.word	0x00000000
        /*0050*/ 	.short	0x0000
        /*0052*/ 	.short	0x0000
        /*0054*/ 	.byte	0x00, 0xf5, 0x21, 0x00


	//----- nvinfo : EIATTR_SPARSE_MMA_MASK
	.align		4
.L_1999:
        /*0058*/ 	.byte	0x03, 0x50
        /*005a*/ 	.short	0x0000


	//----- nvinfo : EIATTR_MAXREG_COUNT
	.align		4
        /*005c*/ 	.byte	0x03, 0x1b
        /*005e*/ 	.short	0x00ff


	//----- nvinfo : EIATTR_MERCURY_ISA_VERSION
	.align		4
        /*0060*/ 	.byte	0x03, 0x5f
        /*0062*/ 	.short	0x0101


	//----- nvinfo : EIATTR_VRC_CTA_INIT_COUNT
	.align		4
        /*0064*/ 	.byte	0x02, 0x4a
	.zero		1
	.zero		1


	//----- nvinfo : EIATTR_EXIT_INSTR_OFFSETS
	.align		4
        /*0068*/ 	.byte	0x04, 0x1c
        /*006a*/ 	.short	(.L_2001 - .L_2000)


	//   ....[0]....
.L_2000:
        /*006c*/ 	.word	0x000000a0


	//   ....[1]....
        /*0070*/ 	.word	0x00000290


	//   ....[2]....
        /*0074*/ 	.word	0x00000450


	//   ....[3]....
        /*0078*/ 	.word	0x00000640


	//----- nvinfo : EIATTR_CRS_STACK_SIZE
	.align		4
.L_2001:
        /*007c*/ 	.byte	0x04, 0x1e
        /*007e*/ 	.short	(.L_2003 - .L_2002)
.L_2002:
        /*0080*/ 	.word	0x00000000


	//----- nvinfo : EIATTR_CBANK_PARAM_SIZE
	.align		4
.L_2003:
        /*0084*/ 	.byte	0x03, 0x19
        /*0086*/ 	.short	0x0d70


	//----- nvinfo : EIATTR_PARAM_CBANK
	.align		4
        /*0088*/ 	.byte	0x04, 0x0a
        /*008a*/ 	.short	(.L_2005 - .L_2004)
	.align		4
.L_2004:
        /*008c*/ 	.word	index@(.nv.constant0._ZN2at6native40_GLOBAL__N__2351210d_8_Shape_cu_49f7391c35CatArrayBatchedCopy_alignedK_contigINS1_10OpaqueTypeILj8EEEjLi1ELi64ELi64ELi16EEEvPT_NS1_25CatArrInputTensorMetadataIS5_T0_XT2_EXT3_EEENS1_16TensorSizeStrideIS8_Lj4EEEiS8_)
        /*0090*/ 	.short	0x0380
        /*0092*/ 	.short	0x0d70


	//----- nvinfo : EIATTR_SW_WAR
	.align		4
.L_2005:
        /*0094*/ 	.byte	0x04, 0x36
        /*0096*/ 	.short	(.L_2007 - .L_2006)
.L_2006:
        /*0098*/ 	.word	0x00000008
.L_2007:


//--------------------- .nv.info._ZN2at6native40_GLOBAL__N__2351210d_8_Shape_cu_49f7391c30CatArrayBatchedCopy_vectorizedINS1_10OpaqueTypeILj8EEEjLi1ELi64ELi64ELi16ELi2EEEvPcNS1_25CatArrInputTensorMetadataIT_T0_XT2_EXT3_EEENS1_16TensorSizeStrideIS8_Lj4EEEiS8_ --------------------------
	.section	.nv.info._ZN2at6native40_GLOBAL__N__2351210d_8_Shape_cu_49f7391c30CatArrayBatchedCopy_vectorizedINS1_10OpaqueTypeILj8EEEjLi1ELi64ELi64ELi16ELi2EEEvPcNS1_25CatArrInputTensorMetadataIT_T0_XT2_EXT3_EEENS1_16TensorSizeStrideIS8_Lj4EEEiS8_,"",@"SHT_CUDA_INFO"
	.sectionflags	@""
	.align	4


	//----- nvinfo : EIATTR_CUDA_API_VERSION
	.align		4
        /*0000*/ 	.byte	0x04, 0x37
        /*0002*/ 	.short	(.L_2009 - .L_2008)
.L_2008:
        /*0004*/ 	.word	0x00000082


	//----- nvinfo : EIATTR_KPARAM_INFO
	.align		4
.L_2009:
        /*0008*/ 	.byte	0x04, 0x17
        /*000a*/ 	.short	(.L_2011 - .L_2010)
.L_2010:
        /*000c*/ 	.word	0x00000000
        /*0010*/ 	.short	0x0004
        /*0012*/ 	.short	0x0d6c
        /*0014*/ 	.byte	0x00, 0xf0, 0x11, 0x00


	//----- nvinfo : EIATTR_KPARAM_INFO
	.align		4
.L_2011:
        /*0018*/ 	.byte	0x04, 0x17
        /*001a*/ 	.short	(.L_2013 - .L_2012)
.L_2012:
        /*001c*/ 	.word	0x00000000
        /*0020*/ 	.short	0x0003
        /*0022*/ 	.short	0x0d68
        /*0024*/ 	.byte	0x00, 0xf0, 0x11, 0x00


	//----- nvinfo : EIATTR_KPARAM_INFO
	.align		4
.L_2013:
        /*0028*/ 	.byte	0x04, 0x17
        /*002a*/ 	.short	(.L_2015 - .L_2014)
.L_2014:
        /*002c*/ 	.word	0x00000000
        /*0030*/ 	.short	0x0002
        /*0032*/ 	.short	0x0d48
        /*0034*/ 	.byte	0x00, 0xf0, 0x81, 0x00


	//----- nvinfo : EIATTR_KPARAM_INFO
	.align		4
.L_2015:
        /*0038*/ 	.byte	0x04, 0x17
        /*003a*/ 	.short	(.L_2017 - .L_2016)
.L_2016:
        /*003c*/ 	.word	0x00000000
        /*0040*/ 	.short	0x0001
        /*0042*/ 	.short	0x0008
        /*0044*/ 	.byte	0x00, 0xf0, 0x01, 0x35


	//----- nvinfo : EIATTR_KPARAM_INFO
	.align		4
.L_2017:
        /*0048*/ 	.byte	0x04, 0x17
        /*004a*/ 	.short	(.L_2019 - .L_2018)
.L_2018:
        /*004c*/ 	.word	0x00000000
        /*0050*/ 	.short	0x0000
        /*0052*/ 	.short	0x0000
        /*0054*/ 	.byte	0x00, 0xf5, 0x21, 0x00


	//----- nvinfo : EIATTR_SPARSE_MMA_MASK
	.align		4
.L_2019:
        /*0058*/ 	.byte	0x03, 0x50
        /*005a*/ 	.short	0x0000


	//----- nvinfo : EIATTR_MAXREG_COUNT
	.align		4
        /*005c*/ 	.byte	0x03, 0x1b
        /*005e*/ 	.short	0x00ff


	//----- nvinfo : EIATTR_MERCURY_ISA_VERSION
	.align		4
        /*0060*/ 	.byte	0x03, 0x5f
        /*0062*/ 	.short	0x0101


	//----- nvinfo : EIATTR_VRC_CTA_INIT_COUNT
	.align		4
        /*0064*/ 	.byte	0x02, 0x4a
	.zero		1
	.zero		1


	//----- nvinfo : EIATTR_EXIT_INSTR_OFFSETS
	.align		4
        /*0068*/ 	.byte	0x04, 0x1c
        /*006a*/ 	.short	(.L_2021 - .L_2020)


	//   ....[0]....
.L_2020:
        /*006c*/ 	.word	0x000000a0


	//   ....[1]....
        /*0070*/ 	.word	0x00000230


	//----- nvinfo : EIATTR_CRS_STACK_SIZE
	.align		4
.L_2021:
        /*0074*/ 	.byte	0x04, 0x1e
        /*0076*/ 	.short	(.L_2023 - .L_2022)
.L_2022:
        /*0078*/ 	.word	0x00000000


	//----- nvinfo : EIATTR_CBANK_PARAM_SIZE
	.align		4
.L_2023:
        /*007c*/ 	.byte	0x03, 0x19
        /*007e*/ 	.short	0x0d70


	//----- nvinfo : EIATTR_PARAM_CBANK
	.align		4
        /*0080*/ 	.byte	0x04, 0x0a
        /*0082*/ 	.short	(.L_2025 - .L_2024)
	.align		4
.L_2024:
        /*0084*/ 	.word	index@(.nv.constant0._ZN2at6native40_GLOBAL__N__2351210d_8_Shape_cu_49f7391c30CatArrayBatchedCopy_vectorizedINS1_10OpaqueTypeILj8EEEjLi1ELi64ELi64ELi16ELi2EEEvPcNS1_25CatArrInputTensorMetadataIT_T0_XT2_EXT3_EEENS1_16TensorSizeStrideIS8_Lj4EEEiS8_)
        /*0088*/ 	.short	0x0380
        /*008a*/ 	.short	0x0d70


	//----- nvinfo : EIATTR_SW_WAR
	.align		4
.L_2025:
        /*008c*/ 	.byte	0x04, 0x36
        /*008e*/ 	.short	(.L_2027 - .L_2026)
.L_2026:
        /*0090*/ 	.word	0x00000008
.L_2027:


//--------------------- .nv.info._ZN2at6native40_GLOBAL__N__2351210d_8_Shape_cu_49f7391c19CatArrayBatchedCopyINS1_10OpaqueTypeILj4EEEjLi4ELi64ELi64EEEvPT_NS1_25CatArrInputTensorMetadataIS5_T0_XT2_EXT3_EEENS1_16TensorSizeStrideIS8_Lj4EEEiS8_ --------------------------
	.section	.nv.info._ZN2at6native40_GLOBAL__N__2351210d_8_Shape_cu_49f7391c19CatArrayBatchedCopyINS1_10OpaqueTypeILj4EEEjLi4ELi64ELi64EEEvPT_NS1_25CatArrInputTensorMetadataIS5_T0_XT2_EXT3_EEENS1_16TensorSizeStrideIS8_Lj4EEEiS8_,"",@"SHT_CUDA_INFO"
	.sectionflags	@""
	.align	4


	//----- nvinfo : EIATTR_CUDA_API_VERSION
	.align		4
        /*0000*/ 	.byte	0x04, 0x37
        /*0002*/ 	.short	(.L_2029 - .L_2028)
.L_2028:
        /*0004*/ 	.word	0x00000082


	//----- nvinfo : EIATTR_KPARAM_INFO
	.align		4
.L_2029:
        /*0008*/ 	.byte	0x04, 0x17
        /*000a*/ 	.short	(.L_2031 - .L_2030)
.L_2030:
        /*000c*/ 	.word	0x00000000
        /*0010*/ 	.short	0x0004
        /*0012*/ 	.short	0x0d6c
        /*0014*/ 	.byte	0x00, 0xf0, 0x11, 0x00


	//----- nvinfo : EIATTR_KPARAM_INFO
	.align		4
.L_2031:
        /*0018*/ 	.byte	0x04, 0x17
        /*001a*/ 	.short	(.L_2033 - .L_2032)
.L_2032:
        /*001c*/ 	.word	0x00000000
        /*0020*/ 	.short	0x0003
        /*0022*/ 	.short	0x0d68
        /*0024*/ 	.byte	0x00, 0xf0, 0x11, 0x00


	//----- nvinfo : EIATTR_KPARAM_INFO
	.align		4
.L_2033:
        /*0028*/ 	.byte	0x04, 0x17
        /*002a*/ 	.short	(.L_2035 - .L_2034)
.L_2034:
        /*002c*/ 	.word	0x00000000
        /*0030*/ 	.short	0x0002
        /*0032*/ 	.short	0x0d48
        /*0034*/ 	.byte	0x00, 0xf0, 0x81, 0x00


	//----- nvinfo : EIATTR_KPARAM_INFO
	.align		4
.L_2035:
        /*0038*/ 	.byte	0x04, 0x17
        /*003a*/ 	.short	(.L_2037 - .L_2036)
.L_2036:
        /*003c*/ 	.word	0x00000000
        /*0040*/ 	.short	0x0001
        /*0042*/ 	.short	0x0008
        /*0044*/ 	.byte	0x00, 0xf0, 0x01, 0x35


	//----- nvinfo : EIATTR_KPARAM_INFO
	.align		4
.L_2037:
        /*0048*/ 	.byte	0x04, 0x17
        /*004a*/ 	.short	(.L_2039 - .L_2038)
.L_2038:
        /*004c*/ 	.word	0x00000000
        /*0050*/ 	.short	0x0000
        /*0052*/ 	.short	0x0000
        /*0054*/ 	.byte	0x00, 0xf5, 0x21, 0x00


	//----- nvinfo : EIATTR_SPARSE_MMA_MASK
	.align		4
.L_2039:
        /*0058*/ 	.byte	0x03, 0x50
        /*005a*/ 	.short	0x0000


	//----- nvinfo : EIATTR_MAXREG_COUNT
	.align		4
        /*005c*/ 	.byte	0x03, 0x1b
        /*005e*/ 	.short	0x00ff


	//----- nvinfo : EIATTR_MERCURY_ISA_VERSION
	.align		4
        /*0060*/ 	.byte	0x03, 0x5f
        /*0062*/ 	.short	0x0101


	//----- nvinfo : EIATTR_VRC_CTA_INIT_COUNT
	.align		4
        /*0064*/ 	.byte	0x02, 0x4a
	.zero		1
	.zero		1


	//----- nvinfo : EIATTR_EXIT_INSTR_OFFSETS
	.align		4
        /*0068*/ 	.byte	0x04, 0x1c
        /*006a*/ 	.short	(.L_2041 - .L_2040)


	//   ....[0]....
.L_2040:
        /*006c*/ 	.word	0x000000a0


	//   ....[1]....
        /*0070*/ 	.word	0x00000c60


	//----- nvinfo : EIATTR_CRS_STACK_SIZE
	.align		4
.L_2041:
        /*0074*/ 	.byte	0x04, 0x1e
        /*0076*/ 	.short	(.L_2043 - .L_2042)
.L_2042:
        /*0078*/ 	.word	0x00000000


	//----- nvinfo : EIATTR_CBANK_PARAM_SIZE
	.align		4
.L_2043:
        /*007c*/ 	.byte	0x03, 0x19
        /*007e*/ 	.short	0x0d70


	//----- nvinfo : EIATTR_PARAM_CBANK
	.align		4
        /*0080*/ 	.byte	0x04, 0x0a
        /*0082*/ 	.short	(.L_2045 - .L_2044)
	.align		4
.L_2044:
        /*0084*/ 	.word	index@(.nv.constant0._ZN2at6native40_GLOBAL__N__2351210d_8_Shape_cu_49f7391c19CatArrayBatchedCopyINS1_10OpaqueTypeILj4EEEjLi4ELi64ELi64EEEvPT_NS1_25CatArrInputTensorMetadataIS5_T0_XT2_EXT3_EEENS1_16TensorSizeStrideIS8_Lj4EEEiS8_)
        /*0088*/ 	.short	0x0380
        /*008a*/ 	.short	0x0d70


	//----- nvinfo : EIATTR_SW_WAR
	.align		4
.L_2045:
        /*008c*/ 	.byte	0x04, 0x36
        /*008e*/ 	.short	(.L_2047 - .L_2046)
.L_2046:
        /*0090*/ 	.word	0x00000008
.L_2047:


//--------------------- .nv.info._ZN2at6native40_GLOBAL__N__2351210d_8_Shape_cu_49f7391c26CatArrayBatchedCopy_contigINS1_10OpaqueTypeILj4EEEjLi4ELi64ELi64EEEvPT_NS1_25CatArrInputTensorMetadataIS5_T0_XT2_EXT3_EEENS1_16TensorSizeStrideIS8_Lj4EEEiS8_ --------------------------
	.section	.nv.info._ZN2at6native40_GLOBAL__N__2351210d_8_Shape_cu_49f7391c26CatArrayBatchedCopy_contigINS1_10OpaqueTypeILj4EEEjLi4ELi64ELi64EEEvPT_NS1_25CatArrInputTensorMetadataIS5_T0_XT2_EXT3_EEENS1_16TensorSizeStrideIS8_Lj4EEEiS8_,"",@"SHT_CUDA_INFO"
	.sectionflags	@""
	.align	4


	//----- nvinfo : EIATTR_CUDA_API_VERSION
	.align		4
        /*0000*/ 	.byte	0x04, 0x37
        /*0002*/ 	.short	(.L_2049 - .L_2048)
.L_2048:
        /*0004*/ 	.word	0x00000082


	//----- nvinfo : EIATTR_KPARAM_INFO
	.align		4
.L_2049:
        /*0008*/ 	.byte	0x04, 0x17
        /*000a*/ 	.short	(.L_2051 - .L_2050)
.L_2050:
        /*000c*/ 	.word	0x00000000
        /*0010*/ 	.short	0x0004
        /*0012*/ 	.short	0x0d6c
        /*0014*/ 	.byte	0x00, 0xf0, 0x11, 0x00


	//----- nvinfo : EIATTR_KPARAM_INFO
	.align		4
.L_2051:
        /*0018*/ 	.byte	0x04, 0x17
        /*001a*/ 	.short	(.L_2053 - .L_2052)
.L_2052:
        /*001c*/ 	.word	0x00000000
        /*0020*/ 	.short	0x0003
        /*0022*/ 	.short	0x0d68
        /*0024*/ 	.byte	0x00, 0xf0, 0x11, 0x00


	//----- nvinfo : EIATTR_KPARAM_INFO
	.align		4
.L_2053:
        /*0028*/ 	.byte	0x04, 0x17
        /*002a*/ 	.short	(.L_2055 - .L_2054)
.L_2054:
        /*002c*/ 	.word	0x00000000
        /*0030*/ 	.short	0x0002
        /*0032*/ 	.short	0x0d48
        /*0034*/ 	.byte	0x00, 0xf0, 0x81, 0x00


	//----- nvinfo : EIATTR_KPARAM_INFO
	.align		4
.L_2055:
        /*0038*/ 	.byte	0x04, 0x17
        /*003a*/ 	.short	(.L_2057 - .L_2056)
.L_2056:
        /*003c*/ 	.word	0x00000000
        /*0040*/ 	.short	0x0001
        /*0042*/ 	.short	0x0008
        /*0044*/ 	.byte	0x00, 0xf0, 0x01, 0x35


	//----- nvinfo : EIATTR_KPARAM_INFO
	.align		4
.L_2057:
        /*0048*/ 	.byte	0x04, 0x17
        /*004a*/ 	.short	(.L_2059 - .L_2058)
.L_2058:
        /*004c*/ 	.word	0x00000000
        /*0050*/ 	.short	0x0000
        /*0052*/ 	.short	0x0000
        /*0054*/ 	.byte	0x00, 0xf5, 0x21, 0x00


	//----- nvinfo : EIATTR_SPARSE_MMA_MASK
	.align		4
.L_2059:
        /*0058*/ 	.byte	0x03, 0x50
        /*005a*/ 	.short	0x0000


	//----- nvinfo : EIATTR_MAXREG_COUNT
	.align		4
        /*005c*/ 	.byte	0x03, 0x1b
        /*005e*/ 	.short	0x00ff


	//----- nvinfo : EIATTR_MERCURY_ISA_VERSION
	.align		4
        /*0060*/ 	.byte	0x03, 0x5f
        /*0062*/ 	.short	0x0101


	//----- nvinfo : EIATTR_VRC_CTA_INIT_COUNT
	.align		4
        /*0064*/ 	.byte	0x02, 0x4a
	.zero		1
	.zero		1


	//----- nvinfo : EIATTR_EXIT_INSTR_OFFSETS
	.align		4
        /*0068*/ 	.byte	0x04, 0x1c
        /*006a*/ 	.short	(.L_2061 - .L_2060)


	//   ....[0]....
.L_2060:
        /*006c*/ 	.word	0x00000090


	//   ....[1]....
        /*0070*/ 	.word	0x000006b0


	//----- nvinfo : EIATTR_CRS_STACK_SIZE
	.align		4
.L_2061:
        /*0074*/ 	.byte	0x04, 0x1e
        /*0076*/ 	.short	(.L_2063 - .L_2062)
.L_2062:
        /*0078*/ 	.word	0x00000000


	//----- nvinfo : EIATTR_CBANK_PARAM_SIZE
	.align		4
.L_2063:
        /*007c*/ 	.byte	0x03, 0x19
        /*007e*/ 	.short	0x0d70


	//----- nvinfo : EIATTR_PARAM_CBANK
	.align		4
        /*0080*/ 	.byte	0x04, 0x0a
        /*0082*/ 	.short	(.L_2065 - .L_2064)
	.align		4
.L_2064:
        /*0084*/ 	.word	index@(.nv.constant0._ZN2at6native40_GLOBAL__N__2351210d_8_Shape_cu_49f7391c26CatArrayBatchedCopy_contigINS1_10OpaqueTypeILj4EEEjLi4ELi64ELi64EEEvPT_NS1_25CatArrInputTensorMetadataIS5_T0_XT2_EXT3_EEENS1_16TensorSizeStrideIS8_Lj4EEEiS8_)
        /*0088*/ 	.short	0x0380
        /*008a*/ 	.short	0x0d70


	//----- nvinfo : EIATTR_SW_WAR
	.align		4
.L_2065:
        /*008c*/ 	.byte	0x04, 0x36
        /*008e*/ 	.short	(.L_2067 - .L_2066)
.L_2066:
        /*0090*/ 	.word	0x00000008
.L_2067:


//--------------------- .nv.info._ZN2at6native40_GLOBAL__N__2351210d_8_Shape_cu_49f7391c35CatArrayBatchedCopy_alignedK_contigINS1_10OpaqueTypeILj4EEEjLi4ELi64ELi64ELi8EEEvPT_NS1_25CatArrInputTensorMetadataIS5_T0_XT2_EXT3_EEENS1_16TensorSizeStrideIS8_Lj4EEEiS8_ --------------------------
	.section	.nv.info._ZN2at6native40_GLOBAL__N__2351210d_8_Shape_cu_49f7391c35CatArrayBatchedCopy_alignedK_contigINS1_10OpaqueTypeILj4EEEjLi4ELi64ELi64ELi8EEEvPT_NS1_25CatArrInputTensorMetadataIS5_T0_XT2_EXT3_EEENS1_16TensorSizeStrideIS8_Lj4EEEiS8_,"",@"SHT_CUDA_INFO"
	.sectionflags	@""
	.align	4


	//----- nvinfo : EIATTR_CUDA_API_VERSION
	.align		4
        /*0000*/ 	.byte	0x04, 0x37
        /*0002*/ 	.short	(.L_2069 - .L_2068)
.L_2068:
        /*0004*/ 	.word	0x00000082


	//----- nvinfo : EIATTR_KPARAM_INFO
	.align		4
.L_2069:
        /*0008*/ 	.byte	0x04, 0x17
        /*000a*/ 	.short	(.L_2071 - .L_2070)
.L_2070:
        /*000c*/ 	.word	0x00000000
        /*0010*/ 	.short	0x0004
        /*0012*/ 	.short	0x0d6c
        /*0014*/ 	.byte	0x00, 0xf0, 0x11, 0x00


	//----- nvinfo : EIATTR_KPARAM_INFO
	.align		4
.L_2071:
        /*0018*/ 	.byte	0x04, 0x17
        /*001a*/ 	.short	(.L_2073 - .L_2072)
.L_2072:
        /*001c*/ 	.word	0x00000000
        /*0020*/ 	.short	0x0003
        /*0022*/ 	.short	0x0d68
        /*0024*/ 	.byte	0x00, 0xf0, 0x11, 0x00


	//----- nvinfo : EIATTR_KPARAM_INFO
	.align		4
.L_2073:
        /*0028*/ 	.byte	0x04, 0x17
        /*002a*/ 	.short	(.L_2075 - .L_2074)
.L_2074:
        /*002c*/ 	.word	0x00000000
        /*0030*/ 	.short	0x0002
        /*0032*/ 	.short	0x0d48
        /*0034*/ 	.byte	0x00, 0xf0, 0x81, 0x00


	//----- nvinfo : EIATTR_KPARAM_INFO
	.align		4
.L_2075:
        /*0038*/ 	.byte	0x04, 0x17
        /*003a*/ 	.short	(.L_2077 - .L_2076)
.L_2076:
        /*003c*/ 	.word	0x00000000
        /*0040*/ 	.short	0x0001
        /*0042*/ 	.short	0x0008
        /*0044*/ 	.byte	0x00, 0xf0, 0x01, 0x35


	//----- nvinfo : EIATTR_KPARAM_INFO
	.align		4
.L_2077:
        /*0048*/ 	.byte	0x04, 0x17
        /*004a*/ 	.short	(.L_2079 - .L_2078)
.L_2078:
        /*004c*/ 	.word	0x00000000
        /*0050*/ 	.short	0x0000
        /*0052*/ 	.short	0x0000
        /*0054*/ 	.byte	0x00, 0xf5, 0x21, 0x00


	//----- nvinfo : EIATTR_SPARSE_MMA_MASK
	.align		4
.L_2079:
        /*0058*/ 	.byte	0x03, 0x50
        /*005a*/ 	.short	0x0000


	//----- nvinfo : EIATTR_MAXREG_COUNT
	.align		4
        /*005c*/ 	.byte	0x03, 0x1b
        /*005e*/ 	.short	0x00ff


	//----- nvinfo : EIATTR_MERCURY_ISA_VERSION
	.align		4
        /*0060*/ 	.byte	0x03, 0x5f
        /*0062*/ 	.short	0x0101


	//----- nvinfo : EIATTR_VRC_CTA_INIT_COUNT
	.align		4
        /*0064*/ 	.byte	0x02, 0x4a
	.zero		1
	.zero		1


	//----- nvinfo : EIATTR_EXIT_INSTR_OFFSETS
	.align		4
        /*0068*/ 	.byte	0x04, 0x1c
        /*006a*/ 	.short	(.L_2081 - .L_2080)


	//   ....[0]....
.L_2080:
        /*006c*/ 	.word	0x000000a0


	//   ....[1]....
        /*0070*/ 	.word	0x000009c0


	//   ....[2]....
        /*0074*/ 	.word	0x00001040


	//   ....[3]....
        /*0078*/ 	.word	0x00001e00


	//----- nvinfo : EIATTR_CRS_STACK_SIZE
	.align		4
.L_2081:
        /*007c*/ 	.byte	0x04, 0x1e
        /*007e*/ 	.short	(.L_2083 - .L_2082)
.L_2082:
        /*0080*/ 	.word	0x00000000


	//----- nvinfo : EIATTR_CBANK_PARAM_SIZE
	.align		4
.L_2083:
        /*0084*/ 	.byte	0x03, 0x19
        /*0086*/ 	.short	0x0d70


	//----- nvinfo : EIATTR_PARAM_CBANK
	.align		4
        /*0088*/ 	.byte	0x04, 0x0a
        /*008a*/ 	.short	(.L_2085 - .L_2084)
	.align		4
.L_2084:
        /*008c*/ 	.word	index@(.nv.constant0._ZN2at6native40_GLOBAL__N__2351210d_8_Shape_cu_49f7391c35CatArrayBatchedCopy_alignedK_contigINS1_10OpaqueTypeILj4EEEjLi4ELi64ELi64ELi8EEEvPT_NS1_25CatArrInputTensorMetadataIS5_T0_XT2_EXT3_EEENS1_16TensorSizeStrideIS8_Lj4EEEiS8_)
        /*0090*/ 	.short	0x0380
        /*0092*/ 	.short	0x0d70


	//----- nvinfo : EIATTR_SW_WAR
	.align		4
.L_2085:
        /*0094*/ 	.byte	0x04, 0x36
        /*0096*/ 	.short	(.L_2087 - .L_2086)
.L_2086:
        /*0098*/ 	.word	0x00000008
.L_2087:


//--------------------- .nv.info._ZN2at6native40_GLOBAL__N__2351210d_8_Shape_cu_49f7391c35CatArrayBatchedCopy_alignedK_contigINS1_10OpaqueTypeILj4EEEjLi4ELi64ELi64ELi16EEEvPT_NS1_25CatArrInputTensorMetadataIS5_T0_XT2_EXT3_EEENS1_16TensorSizeStrideIS8_Lj4EEEiS8_ --------------------------
	.section	.nv.info._ZN2at6native40_GLOBAL__N__2351210d_8_Shape_cu_49f7391c35CatArrayBatchedCopy_alignedK_contigINS1_10OpaqueTypeILj4EEEjLi4ELi64ELi64ELi16EEEvPT_NS1_25CatArrInputTensorMetadataIS5_T0_XT2_EXT3_EEENS1_16TensorSizeStrideIS8_Lj4EEEiS8_,"",@"SHT_CUDA_INFO"
	.sectionflags	@""
	.align	4


	//----- nvinfo : EIATTR_CUDA_API_VERSION
	.align		4
        /*0000*/ 	.byte	0x04, 0x37
        /*0002*/ 	.short	(.L_2089 - .L_2088)
.L_2088:
        /*0004*/ 	.word	0x00000082


	//----- nvinfo : EIATTR_KPARAM_INFO
	.align		4
.L_2089:
        /*0008*/ 	.byte	0x04, 0x17
        /*000a*/ 	.short	(.L_2091 - .L_2090)
.L_2090:
        /*000c*/ 	.word	0x00000000
        /*0010*/ 	.short	0x0004
        /*0012*/ 	.short	0x0d6c
        /*0014*/ 	.byte	0x00, 0xf0, 0x11, 0x00


	//----- nvinfo : EIATTR_KPARAM_INFO
	.align		4
.L_2091:
        /*0018*/ 	.byte	0x04, 0x17
        /*001a*/ 	.short	(.L_2093 - .L_2092)
.L_2092:
        /*001c*/ 	.word	0x00000000
        /*0020*/ 	.short	0x0003
        /*0022*/ 	.short	0x0d68
        /*0024*/ 	.byte	0x00, 0xf0, 0x11, 0x00


	//----- nvinfo : EIATTR_KPARAM_INFO
	.align		4
.L_2093:
        /*0028*/ 	.byte	0x04, 0x17
        /*002a*/ 	.short	(.L_2095 - .L_2094)
.L_2094:
        /*002c*/ 	.word	0x00000000
        /*0030*/ 	.short	0x0002
        /*0032*/ 	.short	0x0d48
        /*0034*/ 	.byte	0x00, 0xf0, 0x81, 0x00


	//----- nvinfo : EIATTR_KPARAM_INFO
	.align		4
.L_2095:
        /*0038*/ 	.byte	0x04, 0x17
        /*003a*/ 	.short	(.L_2097 - .L_2096)
.L_2096:
        /*003c*/ 	.word	0x00000000
        /*0040*/ 	.short	0x0001
        /*0042*/ 	.short	0x0008
        /*0044*/ 	.byte	0x00, 0xf0, 0x01, 0x35


	//----- nvinfo : EIATTR_KPARAM_INFO
	.align		4
.L_2097:
        /*0048*/ 	.byte	0x04, 0x17
        /*004a*/ 	.short	(.L_2099 - .L_2098)
.L_2098:
        /*004c*/ 	.word	0x00000000
        /*0050*/ 	.short	0x0000
        /*0052*/ 	.short	0x0000
        /*0054*/ 	.byte	0x00, 0xf5, 0x21, 0x00


	//----- nvinfo : EIATTR_SPARSE_MMA_MASK
	.align		4
.L_2099:
        /*0058*/ 	.byte	0x03, 0x50
        /*005a*/ 	.short	0x0000


	//----- nvinfo : EIATTR_MAXREG_COUNT
	.align		4
        /*005c*/ 	.byte	0x03, 0x1b
        /*005e*/ 	.short	0x00ff


	//----- nvinfo : EIATTR_MERCURY_ISA_VERSION
	.align		4
        /*0060*/ 	.byte	0x03, 0x5f
        /*0062*/ 	.short	0x0101


	//----- nvinfo : EIATTR_VRC_CTA_INIT_COUNT
	.align		4
        /*0064*/ 	.byte	0x02, 0x4a
	.zero		1
	.zero		1


	//----- nvinfo : EIATTR_EXIT_INSTR_OFFSETS
	.align		4
        /*0068*/ 	.byte	0x04, 0x1c
        /*006a*/ 	.short	(.L_2101 - .L_2100)


	//   ....[0]....
.L_2100:
        /*006c*/ 	.word	0x000000a0


	//   ....[1]....
        /*0070*/ 	.word	0x00000ee0


	//   ....[2]....
        /*0074*/ 	.word	0x00001560


	//   ....[3]....
        /*0078*/ 	.word	0x00002320


	//----- nvinfo : EIATTR_CRS_STACK_SIZE
	.align		4
.L_2101:
        /*007c*/ 	.byte	0x04, 0x1e
        /*007e*/ 	.short	(.L_2103 - .L_2102)
.L_2102:
        /*0080*/ 	.word	0x00000000


	//----- nvinfo : EIATTR_CBANK_PARAM_SIZE
	.align		4
.L_2103:
        /*0084*/ 	.byte	0x03, 0x19
        /*0086*/ 	.short	0x0d70


	//----- nvinfo : EIATTR_PARAM_CBANK
	.align		4
        /*0088*/ 	.byte	0x04, 0x0a
        /*008a*/ 	.short	(.L_2105 - .L_2104)
	.align		4
.L_2104:
        /*008c*/ 	.word	index@(.nv.constant0._ZN2at6native40_GLOBAL__N__2351210d_8_Shape_cu_49f7391c35CatArrayBatchedCopy_alignedK_contigINS1_10OpaqueTypeILj4EEEjLi4ELi64ELi64ELi16EEEvPT_NS1_25CatArrInputTensorMetadataIS5_T0_XT2_EXT3_EEENS1_16TensorSizeStrideIS8_Lj4EEEiS8_)
        /*0090*/ 	.short	0x0380
        /*0092*/ 	.short	0x0d70


	//----- nvinfo : EIATTR_SW_WAR
	.align		4
.L_2105:
        /*0094*/ 	.byte	0x04, 0x36
        /*0096*/ 	.short	(.L_2107 - .L_2106)
.L_2106:
        /*0098*/ 	.word	0x00000008
.L_2107:


//--------------------- .nv.info._ZN2at6native40_GLOBAL__N__2351210d_8_Shape_cu_49f7391c30CatArrayBatchedCopy_vectorizedINS1_10OpaqueTypeILj4EEEjLi4ELi64ELi64ELi16ELi4EEEvPcNS1_25CatArrInputTensorMetadataIT_T0_XT2_EXT3_EEENS1_16TensorSizeStrideIS8_Lj4EEEiS8_ --------------------------
	.section	.nv.info._ZN2at6native40_GLOBAL__N__2351210d_8_Shape_cu_49f7391c30CatArrayBatchedCopy_vectorizedINS1_10OpaqueTypeILj4EEEjLi4ELi64ELi64ELi16ELi4EEEvPcNS1_25CatArrInputTensorMetadataIT_T0_XT2_EXT3_EEENS1_16TensorSizeStrideIS8_Lj4EEEiS8_,"",@"SHT_CUDA_INFO"
	.sectionflags	@""
	.align	4


	//----- nvinfo : EIATTR_CUDA_API_VERSION
	.align		4
        /*0000*/ 	.byte	0x04, 0x37
        /*0002*/ 	.short	(.L_2109 - .L_2108)
.L_2108:
        /*0004*/ 	.word	0x00000082


	//----- nvinfo : EIATTR_KPARAM_INFO
	.align		4
.L_2109:
        /*0008*/ 	.byte	0x04, 0x17
        /*000a*/ 	.short	(.L_2111 - .L_2110)
.L_2110:
        /*000c*/ 	.word	0x00000000
        /*0010*/ 	.short	0x0004
        /*0012*/ 	.short	0x0d6c
        /*0014*/ 	.byte	0x00, 0xf0, 0x11, 0x00


	//----- nvinfo : EIATTR_KPARAM_INFO
	.align		4
.L_2111:
        /*0018*/ 	.byte	0x04, 0x17
        /*001a*/ 	.short	(.L_2113 - .L_2112)
.L_2112:
        /*001c*/ 	.word	0x00000000
        /*0020*/ 	.short	0x0003
        /*0022*/ 	.short	0x0d68
        /*0024*/ 	.byte	0x00, 0xf0, 0x11, 0x00


	//----- nvinfo : EIATTR_KPARAM_INFO
	.align		4
.L_2113:
        /*0028*/ 	.byte	0x04, 0x17
        /*002a*/ 	.short	(.L_2115 - .L_2114)
.L_2114:
        /*002c*/ 	.word	0x00000000
        /*0030*/ 	.short	0x0002
        /*0032*/ 	.short	0x0d48
        /*0034*/ 	.byte	0x00, 0xf0, 0x81, 0x00


	//----- nvinfo : EIATTR_KPARAM_INFO
	.align		4
.L_2115:
        /*0038*/ 	.byte	0x04, 0x17
        /*003a*/ 	.short	(.L_2117 - .L_2116)
.L_2116:
        /*003c*/ 	.word	0x00000000
        /*0040*/ 	.short	0x0001
        /*0042*/ 	.short	0x0008
        /*0044*/ 	.byte	0x00, 0xf0, 0x01, 0x35


	//----- nvinfo : EIATTR_KPARAM_INFO
	.align		4
.L_2117:
        /*0048*/ 	.byte	0x04, 0x17
        /*004a*/ 	.short	(.L_2119 - .L_2118)
.L_2118:
        /*004c*/ 	.word	0x00000000
        /*0050*/ 	.short	0x0000
        /*0052*/ 	.short	0x0000
        /*0054*/ 	.byte	0x00, 0xf5, 0x21, 0x00


	//----- nvinfo : EIATTR_SPARSE_MMA_MASK
	.align		4
.L_2119:
        /*0058*/ 	.byte	0x03, 0x50
        /*005a*/ 	.short	0x0000


	//----- nvinfo : EIATTR_MAXREG_COUNT
	.align		4
        /*005c*/ 	.byte	0x03, 0x1b
        /*005e*/ 	.short	0x00ff


	//----- nvinfo : EIATTR_MERCURY_ISA_VERSION
	.align		4
        /*0060*/ 	.byte	0x03, 0x5f
        /*0062*/ 	.short	0x0101


	//----- nvinfo : EIATTR_VRC_CTA_INIT_COUNT
	.align		4
        /*0064*/ 	.byte	0x02, 0x4a
	.zero		1
	.zero		1


	//----- nvinfo : EIATTR_EXIT_INSTR_OFFSETS
	.align		4
        /*0068*/ 	.byte	0x04, 0x1c
        /*006a*/ 	.short	(.L_2121 - .L_2120)


	//   ....[0]....
.L_2120:
        /*006c*/ 	.word	0x000000a0


	//   ....[1]....
        /*0070*/ 	.word	0x00000710


	//----- nvinfo : EIATTR_CRS_STACK_SIZE
	.align		4
.L_2121:
        /*0074*/ 	.byte	0x04, 0x1e
        /*0076*/ 	.short	(.L_2123 - .L_2122)
.L_2122:
        /*0078*/ 	.word	0x00000000


	//----- nvinfo : EIATTR_CBANK_PARAM_SIZE
	.align		4
.L_2123:
        /*007c*/ 	.byte	0x03, 0x19
        /*007e*/ 	.short	0x0d70


	//----- nvinfo : EIATTR_PARAM_CBANK
	.align		4
        /*0080*/ 	.byte	0x04, 0x0a
        /*0082*/ 	.short	(.L_2125 - .L_2124)
	.align		4
.L_2124:
        /*0084*/ 	.word	index@(.nv.constant0._ZN2at6native40_GLOBAL__N__2351210d_8_Shape_cu_49f7391c30CatArrayBatchedCopy_vectorizedINS1_10OpaqueTypeILj4EEEjLi4ELi64ELi64ELi16ELi4EEEvPcNS1_25CatArrInputTensorMetadataIT_T0_XT2_EXT3_EEENS1_16TensorSizeStrideIS8_Lj4EEEiS8_)
        /*0088*/ 	.short	0x0380
        /*008a*/ 	.short	0x0d70


	//----- nvinfo : EIATTR_SW_WAR
	.align		4
.L_2125:
        /*008c*/ 	.byte	0x04, 0x36
        /*008e*/ 	.short	(.L_2127 - .L_2126)
.L_2126:
        /*0090*/ 	.word	0x00000008
.L_2127:


//--------------------- .nv.info._ZN2at6native40_GLOBAL__N__2351210d_8_Shape_cu_49f7391c19CatArrayBatchedCopyINS1_10OpaqueTypeILj4EEEjLi3ELi64ELi64EEEvPT_NS1_25CatArrInputTensorMetadataIS5_T0_XT2_EXT3_EEENS1_16TensorSizeStrideIS8_Lj4EEEiS8_ --------------------------
	.section	.nv.info._ZN2at6native40_GLOBAL__N__2351210d_8_Shape_cu_49f7391c19CatArrayBatchedCopyINS1_10OpaqueTypeILj4EEEjLi3ELi64ELi64EEEvPT_NS1_25CatArrInputTensorMetadataIS5_T0_XT2_EXT3_EEENS1_16TensorSizeStrideIS8_Lj4EEEiS8_,"",@"SHT_CUDA_INFO"
	.sectionflags	@""
	.align	4


	//----- nvinfo : EIATTR_CUDA_API_VERSION
	.align		4
        /*0000*/ 	.byte	0x04, 0x37
        /*0002*/ 	.short	(.L_2129 - .L_2128)
.L_2128:
        /*0004*/ 	.word	0x00000082


	//----- nvinfo : EIATTR_KPARAM_INFO
	.align		4
.L_2129:
        /*0008*/ 	.byte	0x04, 0x17
        /*000a*/ 	.short	(.L_2131 - .L_2130)
.L_2130:
        /*000c*/ 	.word	0x00000000
        /*0010*/ 	.short	0x0004
        /*0012*/ 	.short	0x0d6c
        /*0014*/ 	.byte	0x00, 0xf0, 0x11, 0x00


	//----- nvinfo : EIATTR_KPARAM_INFO
	.align		4
.L_2131:
        /*0018*/ 	.byte	0x04, 0x17
        /*001a*/ 	.short	(.L_2133 - .L_2132)
.L_2132:
        /*001c*/ 	.word	0x00000000
        /*0020*/ 	.short	0x0003
        /*0022*/ 	.short	0x0d68
        /*0024*/ 	.byte	0x00, 0xf0, 0x11, 0x00


	//----- nvinfo : EIATTR_KPARAM_INFO
	.align		4
.L_2133:
        /*0028*/ 	.byte	0x04, 0x17
        /*002a*/ 	.short	(.L_2135 - .L_2134)
.L_2134:
        /*002c*/ 	.word	0x00000000
        /*0030*/ 	.short	0x0002
        /*0032*/ 	.short	0x0d48
        /*0034*/ 	.byte	0x00, 0xf0, 0x81, 0x00


	//----- nvinfo : EIATTR_KPARAM_INFO
	.align		4
.L_2135:
        /*0038*/ 	.byte	0x04, 0x17
        /*003a*/ 	.short	(.L_2137 - .L_2136)
.L_2136:
        /*003c*/ 	.word	0x00000000
        /*0040*/ 	.short	0x0001
        /*0042*/ 	.short	0x0008
        /*0044*/ 	.byte	0x00, 0xf0, 0x01, 0x35


	//----- nvinfo : EIATTR_KPARAM_INFO
	.align		4
.L_2137:
        /*0048*/ 	.byte	0x04, 0x17
        /*004a*/ 	.short	(.L_2139 - .L_2138)
.L_2138:
        /*004c*/ 	.word	0x00000000
        /*0050*/ 	.short	0x0000
        /*0052*/ 	.short	0x0000
        /*0054*/ 	.byte	0x00, 0xf5, 0x21, 0x00


	//----- nvinfo : EIATTR_SPARSE_MMA_MASK
	.align		4
.L_2139:
        /*0058*/ 	.byte	0x03, 0x50
        /*005a*/ 	.short	0x0000


	//----- nvinfo : EIATTR_MAXREG_COUNT
	.align		4
        /*005c*/ 	.byte	0x03, 0x1b
        /*005e*/ 	.short	0x00ff


	//----- nvinfo : EIATTR_MERCURY_ISA_VERSION
	.align		4
        /*0060*/ 	.byte	0x03, 0x5f
        /*0062*/ 	.short	0x0101


	//----- nvinfo : EIATTR_VRC_CTA_INIT_COUNT
	.align		4
        /*0064*/ 	.byte	0x02, 0x4a
	.zero		1
	.zero		1


	//----- nvinfo : EIATTR_EXIT_INSTR_OFFSETS
	.align		4
        /*0068*/ 	.byte	0x04, 0x1c
        /*006a*/ 	.short	(.L_2141 - .L_2140)


	//   ....[0]....
.L_2140:
        /*006c*/ 	.word	0x000000a0


	//   ....[1]....
        /*0070*/ 	.word	0x00000910


	//----- nvinfo : EIATTR_CRS_STACK_SIZE
	.align		4
.L_2141:
        /*0074*/ 	.byte	0x04, 0x1e
        /*0076*/ 	.short	(.L_2143 - .L_2142)
.L_2142:
        /*0078*/ 	.word	0x00000000


	//----- nvinfo : EIATTR_CBANK_PARAM_SIZE
	.align		4
.L_2143:
        /*007c*/ 	.byte	0x03, 0x19
        /*007e*/ 	.short	0x0d70


	//----- nvinfo : EIATTR_PARAM_CBANK
	.align		4
        /*0080*/ 	.byte	0x04, 0x0a
        /*0082*/ 	.short	(.L_2145 - .L_2144)
	.align		4
.L_2144:
        /*0084*/ 	.word	index@(.nv.constant0._ZN2at6native40_GLOBAL__N__2351210d_8_Shape_cu_49f7391c19CatArrayBatchedCopyINS1_10OpaqueTypeILj4EEEjLi3ELi64ELi64EEEvPT_NS1_25CatArrInputTensorMetadataIS5_T0_XT2_EXT3_EEENS1_16TensorSizeStrideIS8_Lj4EEEiS8_)
        /*0088*/ 	.short	0x0380
        /*008a*/ 	.short	0x0d70


	//----- nvinfo : EIATTR_SW_WAR
	.align		4
.L_2145:
        /*008c*/ 	.byte	0x04, 0x36
        /*008e*/ 	.short	(.L_2147 - .L_2146)
.L_2146:
        /*0090*/ 	.word	0x00000008
.L_2147:


//--------------------- .nv.info._ZN2at6native40_GLOBAL__N__2351210d_8_Shape_cu_49f7391c26CatArrayBatchedCopy_contigINS1_10OpaqueTypeILj4EEEjLi3ELi64ELi64EEEvPT_NS1_25CatArrInputTensorMetadataIS5_T0_XT2_EXT3_EEENS1_16TensorSizeStrideIS8_Lj4EEEiS8_ --------------------------
	.section	.nv.info._ZN2at6native40_GLOBAL__N__2351210d_8_Shape_cu_49f7391c26CatArrayBatchedCopy_contigINS1_10OpaqueTypeILj4EEEjLi3ELi64ELi64EEEvPT_NS1_25CatArrInputTensorMetadataIS5_T0_XT2_EXT3_EEENS1_16TensorSizeStrideIS8_Lj4EEEiS8_,"",@"SHT_CUDA_INFO"
	.sectionflags	@""
	.align	4


	//----- nvinfo : EIATTR_CUDA_API_VERSION
	.align		4
        /*0000*/ 	.byte	0x04, 0x37
        /*0002*/ 	.short	(.L_2149 - .L_2148)
.L_2148:
        /*0004*/ 	.word	0x00000082


	//----- nvinfo : EIATTR_KPARAM_INFO
	.align		4
.L_2149:
        /*0008*/ 	.byte	0x04, 0x17
        /*000a*/ 	.short	(.L_2151 - .L_2150)
.L_2150:
        /*000c*/ 	.word	0x00000000
        /*0010*/ 	.short	0x0004
        /*0012*/ 	.short	0x0d6c
        /*0014*/ 	.byte	0x00, 0xf0, 0x11, 0x00


	//----- nvinfo : EIATTR_KPARAM_INFO
	.align		4
.L_2151:
        /*0018*/ 	.byte	0x04, 0x17
        /*001a*/ 	.short	(.L_2153 - .L_2152)
.L_2152:
        /*001c*/ 	.word	0x00000000
        /*0020*/ 	.short	0x0003
        /*0022*/ 	.short	0x0d68
        /*0024*/ 	.byte	0x00, 0xf0, 0x11, 0x00


	//----- nvinfo : EIATTR_KPARAM_INFO
	.align		4
.L_2153:
        /*0028*/ 	.byte	0x04, 0x17
        /*002a*/ 	.short	(.L_2155 - .L_2154)
.L_2154:
        /*002c*/ 	.word	0x00000000
        /*0030*/ 	.short	0x0002
        /*0032*/ 	.short	0x0d48
        /*0034*/ 	.byte	0x00, 0xf0, 0x81, 0x00


	//----- nvinfo : EIATTR_KPARAM_INFO
	.align		4
.L_2155:
        /*0038*/ 	.byte	0x04, 0x17
        /*003a*/ 	.short	(.L_2157 - .L_2156)
.L_2156:
        /*003c*/ 	.word	0x00000000
        /*0040*/ 	.short	0x0001
        /*0042*/ 	.short	0x0008
        /*0044*/ 	.byte	0x00, 0xf0, 0x01, 0x35


	//----- nvinfo : EIATTR_KPARAM_INFO
	.align		4
.L_2157:
        /*0048*/ 	.byte	0x04, 0x17
        /*004a*/ 	.short	(.L_2159 - .L_2158)
.L_2158:
        /*004c*/ 	.word	0x00000000
        /*0050*/ 	.short	0x0000
        /*0052*/ 	.short	0x0000
        /*0054*/ 	.byte	0x00, 0xf5, 0x21, 0x00


	//----- nvinfo : EIATTR_SPARSE_MMA_MASK
	.align		4
.L_2159:
        /*0058*/ 	.byte	0x03, 0x50
        /*005a*/ 	.short	0x0000


	//----- nvinfo : EIATTR_MAXREG_COUNT
	.align		4
        /*005c*/ 	.byte	0x03, 0x1b
        /*005e*/ 	.short	0x00ff


	//----- nvinfo : EIATTR_MERCURY_ISA_VERSION
	.align		4
        /*0060*/ 	.byte	0x03, 0x5f
        /*0062*/ 	.short	0x0101


	//----- nvinfo : EIATTR_VRC_CTA_INIT_COUNT
	.align		4
        /*0064*/ 	.byte	0x02, 0x4a
	.zero		1
	.zero		1


	//----- nvinfo : EIATTR_EXIT_INSTR_OFFSETS
	.align		4
        /*0068*/ 	.byte	0x04, 0x1c
        /*006a*/ 	.short	(.L_2161 - .L_2160)


	//   ....[0]....
.L_2160:
        /*006c*/ 	.word	0x00000090


	//   ....[1]....
        /*0070*/ 	.word	0x00000530


	//----- nvinfo : EIATTR_CRS_STACK_SIZE
	.align		4
.L_2161:
        /*0074*/ 	.byte	0x04, 0x1e
        /*0076*/ 	.short	(.L_2163 - .L_2162)
.L_2162:
        /*0078*/ 	.word	0x00000000


	//----- nvinfo : EIATTR_CBANK_PARAM_SIZE
	.align		4
.L_2163:
        /*007c*/ 	.byte	0x03, 0x19
        /*007e*/ 	.short	0x0d70


	//----- nvinfo : EIATTR_PARAM_CBANK
	.align		4
        /*0080*/ 	.byte	0x04, 0x0a
        /*0082*/ 	.short	(.L_2165 - .L_2164)
	.align		4
.L_2164:
        /*0084*/ 	.word	index@(.nv.constant0._ZN2at6native40_GLOBAL__N__2351210d_8_Shape_cu_49f7391c26CatArrayBatchedCopy_contigINS1_10OpaqueTypeILj4EEEjLi3ELi64ELi64EEEvPT_NS1_25CatArrInputTensorMetadataIS5_T0_XT2_EXT3_EEENS1_16TensorSizeStrideIS8_Lj4EEEiS8_)
        /*0088*/ 	.short	0x0380
        /*008a*/ 	.short	0x0d70


	//----- nvinfo : EIATTR_SW_WAR
	.align		4
.L_2165:
        /*008c*/ 	.byte	0x04, 0x36
        /*008e*/ 	.short	(.L_2167 - .L_2166)
.L_2166:
        /*0090*/ 	.word	0x00000008
.L_2167:


//--------------------- .nv.info._ZN2at6native40_GLOBAL__N__2351210d_8_Shape_cu_49f7391c35CatArrayBatchedCopy_alignedK_contigINS1_10OpaqueTypeILj4EEEjLi3ELi64ELi64ELi8EEEvPT_NS1_25CatArrInputTensorMetadataIS5_T0_XT2_EXT3_EEENS1_16TensorSizeStrideIS8_Lj4EEEiS8_ --------------------------
	.section	.nv.info._ZN2at6native40_GLOBAL__N__2351210d_8_Shape_cu_49f7391c35CatArrayBatchedCopy_alignedK_contigINS1_10OpaqueTypeILj4EEEjLi3ELi64ELi64ELi8EEEvPT_NS1_25CatArrInputTensorMetadataIS5_T0_XT2_EXT3_EEENS1_16TensorSizeStrideIS8_Lj4EEEiS8_,"",@"SHT_CUDA_INFO"
	.sectionflags	@""
	.align	4


	//----- nvinfo : EIATTR_CUDA_API_VERSION
	.align		4
        /*0000*/ 	.byte	0x04, 0x37
        /*0002*/ 	.short	(.L_2169 - .L_2168)
.L_2168:
        /*0004*/ 	.word	0x00000082


	//----- nvinfo : EIATTR_KPARAM_INFO
	.align		4
.L_2169:
        /*0008*/ 	.byte	0x04, 0x17
        /*000a*/ 	.short	(.L_2171 - .L_2170)
.L_2170:
        /*000c*/ 	.word	0x00000000
        /*0010*/ 	.short	0x0004
        /*0012*/ 	.short	0x0d6c
        /*0014*/ 	.byte	0x00, 0xf0, 0x11, 0x00


	//----- nvinfo : EIATTR_KPARAM_INFO
	.align		4
.L_2171:
        /*0018*/ 	.byte	0x04, 0x17
        /*001a*/ 	.short	(.L_2173 - .L_2172)
.L_2172:
        /*001c*/ 	.word	0x00000000
        /*0020*/ 	.short	0x0003
        /*0022*/ 	.short	0x0d68
        /*0024*/ 	.byte	0x00, 0xf0, 0x11, 0x00


	//----- nvinfo : EIATTR_KPARAM_INFO
	.align		4
.L_2173:
        /*0028*/ 	.byte	0x04, 0x17
        /*002a*/ 	.short	(.L_2175 - .L_2174)
.L_2174:
        /*002c*/ 	.word	0x00000000
        /*0030*/ 	.short	0x0002
        /*0032*/ 	.short	0x0d48
        /*0034*/ 	.byte	0x00, 0xf0, 0x81, 0x00


	//----- nvinfo : EIATTR_KPARAM_INFO
	.align		4
.L_2175:
        /*0038*/ 	.byte	0x04, 0x17
        /*003a*/ 	.short	(.L_2177 - .L_2176)
.L_2176:
        /*003c*/ 	.word	0x00000000
        /*0040*/ 	.short	0x0001
        /*0042*/ 	.short	0x0008
        /*0044*/ 	.byte	0x00, 0xf0, 0x01, 0x35


	//----- nvinfo : EIATTR_KPARAM_INFO
	.align		4
.L_2177:
        /*0048*/ 	.byte	0x04, 0x17
        /*004a*/ 	.short	(.L_2179 - .L_2178)
.L_2178:
        /*004c*/ 	.word	0x00000000
        /*0050*/ 	.short	0x0000
        /*0052*/ 	.short	0x0000
        /*0054*/ 	.byte	0x00, 0xf5, 0x21, 0x00


	//----- nvinfo : EIATTR_SPARSE_MMA_MASK
	.align		4
.L_2179:
        /*0058*/ 	.byte	0x03, 0x50
        /*005a*/ 	.short	0x0000


	//----- nvinfo : EIATTR_MAXREG_COUNT
	.align		4
        /*005c*/ 	.byte	0x03, 0x1b
        /*005e*/ 	.short	0x00ff


	//----- nvinfo : EIATTR_MERCURY_ISA_VERSION
	.align		4
        /*0060*/ 	.byte	0x03, 0x5f
        /*0062*/ 	.short	0x0101


	//----- nvinfo : EIATTR_VRC_CTA_INIT_COUNT
	.align		4
        /*0064*/ 	.byte	0x02, 0x4a
	.zero		1
	.zero		1


	//----- nvinfo : EIATTR_EXIT_INSTR_OFFSETS
	.align		4
        /*0068*/ 	.byte	0x04, 0x1c
        /*006a*/ 	.short	(.L_2181 - .L_2180)


	//   ....[0]....
.L_2180:
        /*006c*/ 	.word	0x000000a0


	//   ....[1]....
        /*0070*/ 	.word	0x00000780


	//   ....[2]....
        /*0074*/ 	.word	0x00000ca0


	//   ....[3]....
        /*0078*/ 	.word	0x000016a0


	//----- nvinfo : EIATTR_CRS_STACK_SIZE
	.align		4
.L_2181:
        /*007c*/ 	.byte	0x04, 0x1e
        /*007e*/ 	.short	(.L_2183 - .L_2182)
.L_2182:
        /*0080*/ 	.word	0x00000000


	//----- nvinfo : EIATTR_CBANK_PARAM_SIZE
	.align		4
.L_2183:
        /*0084*/ 	.byte	0x03, 0x19
        /*0086*/ 	.short	0x0d70


	//----- nvinfo : EIATTR_PARAM_CBANK
	.align		4
        /*0088*/ 	.byte	0x04, 0x0a
        /*008a*/ 	.short	(.L_2185 - .L_2184)
	.align		4
.L_2184:
        /*008c*/ 	.word	index@(.nv.constant0._ZN2at6native40_GLOBAL__N__2351210d_8_Shape_cu_49f7391c35CatArrayBatchedCopy_alignedK_contigINS1_10OpaqueTypeILj4EEEjLi3ELi64ELi64ELi8EEEvPT_NS1_25CatArrInputTensorMetadataIS5_T0_XT2_EXT3_EEENS1_16TensorSizeStrideIS8_Lj4EEEiS8_)
        /*0090*/ 	.short	0x0380
        /*0092*/ 	.short	0x0d70


	//----- nvinfo : EIATTR_SW_WAR
	.align		4
.L_2185:
        /*0094*/ 	.byte	0x04, 0x36
        /*0096*/ 	.short	(.L_2187 - .L_2186)
.L_2186:
        /*0098*/ 	.word	0x00000008
.L_2187:


//--------------------- .nv.info._ZN2at6native40_GLOBAL__N__2351210d_8_Shape_cu_49f7391c35CatArrayBatchedCopy_alignedK_contigINS1_10OpaqueTypeILj4EEEjLi3ELi64ELi64ELi16EEEvPT_NS1_25CatArrInputTensorMetadataIS5_T0_XT2_EXT3_EEENS1_16TensorSizeStrideIS8_Lj4EEEiS8_ --------------------------
	.section	.nv.info._ZN2at6native40_GLOBAL__N__2351210d_8_Shape_cu_49f7391c35CatArrayBatchedCopy_alignedK_contigINS1_10OpaqueTypeILj4EEEjLi3ELi64ELi64ELi16EEEvPT_NS1_25CatArrInputTensorMetadataIS5_T0_XT2_EXT3_EEENS1_16TensorSizeStrideIS8_Lj4EEEiS8_,"",@"SHT_CUDA_INFO"
	.sectionflags	@""
	.align	4


	//----- nvinfo : EIATTR_CUDA_API_VERSION
	.align		4
        /*0000*/ 	.byte	0x04, 0x37
        /*0002*/ 	.short	(.L_2189 - .L_2188)
.L_2188:
        /*0004*/ 	.word	0x00000082


	//----- nvinfo : EIATTR_KPARAM_INFO
	.align		4
.L_2189:
        /*0008*/ 	.byte	0x04, 0x17
        /*000a*/ 	.short	(.L_2191 - .L_2190)
.L_2190:
        /*000c*/ 	.word	0x00000000
        /*0010*/ 	.short	0x0004
        /*0012*/ 	.short	0x0d6c
        /*0014*/ 	.byte	0x00, 0xf0, 0x11, 0x00


	//----- nvinfo : EIATTR_KPARAM_INFO
	.align		4
.L_2191:
        /*0018*/ 	.byte	0x04, 0x17
        /*001a*/ 	.short	(.L_2193 - .L_2192)
.L_2192:
        /*001c*/ 	.word	0x00000000
        /*0020*/ 	.short	0x0003
        /*0022*/ 	.short	0x0d68
        /*0024*/ 	.byte	0x00, 0xf0, 0x11, 0x00


	//----- nvinfo : EIATTR_KPARAM_INFO
	.align		4
.L_2193:
        /*0028*/ 	.byte	0x04, 0x17
        /*002a*/ 	.short	(.L_2195 - .L_2194)
.L_2194:
        /*002c*/ 	.word	0x00000000
        /*0030*/ 	.short	0x0002
        /*0032*/ 	.short	0x0d48
        /*0034*/ 	.byte	0x00, 0xf0, 0x81, 0x00


	//----- nvinfo : EIATTR_KPARAM_INFO
	.align		4
.L_2195:
        /*0038*/ 	.byte	0x04, 0x17
        /*003a*/ 	.short	(.L_2197 - .L_2196)
.L_2196:
        /*003c*/ 	.word	0x00000000
        /*0040*/ 	.short	0x0001
        /*0042*/ 	.short	0x0008
        /*0044*/ 	.byte	0x00, 0xf0, 0x01, 0x35


	//----- nvinfo : EIATTR_KPARAM_INFO
	.align		4
.L_2197:
        /*0048*/ 	.byte	0x04, 0x17
        /*004a*/ 	.short	(.L_2199 - .L_2198)
.L_2198:
        /*004c*/ 	.word	0x00000000
        /*0050*/ 	.short	0x0000
        /*0052*/ 	.short	0x0000
        /*0054*/ 	.byte	0x00, 0xf5, 0x21, 0x00


	//----- nvinfo : EIATTR_SPARSE_MMA_MASK
	.align		4
.L_2199:
        /*0058*/ 	.byte	0x03, 0x50
        /*005a*/ 	.short	0x0000


	//----- nvinfo : EIATTR_MAXREG_COUNT
	.align		4
        /*005c*/ 	.byte	0x03, 0x1b
        /*005e*/ 	.short	0x00ff


	//----- nvinfo : EIATTR_MERCURY_ISA_VERSION
	.align		4
        /*0060*/ 	.byte	0x03, 0x5f
        /*0062*/ 	.short	0x0101


	//----- nvinfo : EIATTR_VRC_CTA_INIT_COUNT
	.align		4
        /*0064*/ 	.byte	0x02, 0x4a
	.zero		1
	.zero		1


	//----- nvinfo : EIATTR_EXIT_INSTR_OFFSETS
	.align		4
        /*0068*/ 	.byte	0x04, 0x1c
        /*006a*/ 	.short	(.L_2201 - .L_2200)


	//   ....[0]....
.L_2200:
        /*006c*/ 	.word	0x000000a0


	//   ....[1]....
        /*0070*/ 	.word	0x00000b20


	//   ....[2]....
        /*0074*/ 	.word	0x00001030


	//   ....[3]....
        /*0078*/ 	.word	0x00001a30


	//----- nvinfo : EIATTR_CRS_STACK_SIZE
	.align		4
.L_2201:
        /*007c*/ 	.byte	0x04, 0x1e
        /*007e*/ 	.short	(.L_2203 - .L_2202)
.L_2202:
        /*0080*/ 	.word	0x00000000


	//----- nvinfo : EIATTR_CBANK_PARAM_SIZE
	.align		4
.L_2203:
        /*0084*/ 	.byte	0x03, 0x19
        /*0086*/ 	.short	0x0d70


	//----- nvinfo : EIATTR_PARAM_CBANK
	.align		4
        /*0088*/ 	.byte	0x04, 0x0a
        /*008a*/ 	.short	(.L_2205 - .L_2204)
	.align		4
.L_2204:
        /*008c*/ 	.word	index@(.nv.constant0._ZN2at6native40_GLOBAL__N__2351210d_8_Shape_cu_49f7391c35CatArrayBatchedCopy_alignedK_contigINS1_10OpaqueTypeILj4EEEjLi3ELi64ELi64ELi16EEEvPT_NS1_25CatArrInputTensorMetadataIS5_T0_XT2_EXT3_EEENS1_16TensorSizeStrideIS8_Lj4EEEiS8_)
        /*0090*/ 	.short	0x0380
        /*0092*/ 	.short	0x0d70


	//----- nvinfo : EIATTR_SW_WAR
	.align		4
.L_2205:
        /*0094*/ 	.byte	0x04, 0x36
        /*0096*/ 	.short	(.L_2207 - .L_2206)
.L_2206:
        /*0098*/ 	.word	0x00000008
.L_2207:


//--------------------- .nv.info._ZN2at6native40_GLOBAL__N__2351210d_8_Shape_cu_49f7391c30CatArrayBatchedCopy_vectorizedINS1_10OpaqueTypeILj4EEEjLi3ELi64ELi64ELi16ELi4EEEvPcNS1_25CatArrInputTensorMetadataIT_T0_XT2_EXT3_EEENS1_16TensorSizeStrideIS8_Lj4EEEiS8_ --------------------------
	.section	.nv.info._ZN2at6native40_GLOBAL__N__2351210d_8_Shape_cu_49f7391c30CatArrayBatchedCopy_vectorizedINS1_10OpaqueTypeILj4EEEjLi3ELi64ELi64ELi16ELi4EEEvPcNS1_25CatArrInputTensorMetadataIT_T0_XT2_EXT3_EEENS1_16TensorSizeStrideIS8_Lj4EEEiS8_,"",@"SHT_CUDA_INFO"
	.sectionflags	@""
	.align	4


	//----- nvinfo : EIATTR_CUDA_API_VERSION
	.align		4
        /*0000*/ 	.byte	0x04, 0x37
        /*0002*/ 	.short	(.L_2209 - .L_2208)
.L_2208:
        /*0004*/ 	.word	0x00000082


	//----- nvinfo : EIATTR_KPARAM_INFO
	.align		4
.L_2209:
        /*0008*/ 	.byte	0x04, 0x17
        /*000a*/ 	.short	(.L_2211 - .L_2210)
.L_2210:
        /*000c*/ 	.word	0x00000000
        /*0010*/ 	.short	0x0004
        /*0012*/ 	.short	0x0d6c
        /*0014*/ 	.byte	0x00, 0xf0, 0x11, 0x00


	//----- nvinfo : EIATTR_KPARAM_INFO
	.align		4
.L_2211:
        /*0018*/ 	.byte	0x04, 0x17
        /*001a*/ 	.short	(.L_2213 - .L_2212)
.L_2212:
        /*001c*/ 	.word	0x00000000
        /*0020*/ 	.short	0x0003
        /*0022*/ 	.short	0x0d68
        /*0024*/ 	.byte	0x00, 0xf0, 0x11, 0x00


	//----- nvinfo : EIATTR_KPARAM_INFO
	.align		4
.L_2213:
        /*0028*/ 	.byte	0x04, 0x17
        /*002a*/ 	.short	(.L_2215 - .L_2214)
.L_2214:
        /*002c*/ 	.word	0x00000000
        /*0030*/ 	.short	0x0002
        /*0032*/ 	.short	0x0d48
        /*0034*/ 	.byte	0x00, 0xf0, 0x81, 0x00


	//----- nvinfo : EIATTR_KPARAM_INFO
	.align		4
.L_2215:
        /*0038*/ 	.byte	0x04, 0x17
        /*003a*/ 	.short	(.L_2217 - .L_2216)
.L_2216:
        /*003c*/ 	.word	0x00000000
        /*0040*/ 	.short	0x0001
        /*0042*/ 	.short	0x0008
        /*0044*/ 	.byte	0x00, 0xf0, 0x01, 0x35


	//----- nvinfo : EIATTR_KPARAM_INFO
	.align		4
.L_2217:
        /*0048*/ 	.byte	0x04, 0x17
        /*004a*/ 	.short	(.L_2219 - .L_2218)
.L_2218:
        /*004c*/ 	.word	0x00000000
        /*0050*/ 	.short	0x0000
        /*0052*/ 	.short	0x0000
        /*0054*/ 	.byte	0x00, 0xf5, 0x21, 0x00


	//----- nvinfo : EIATTR_SPARSE_MMA_MASK
	.align		4
.L_2219:
        /*0058*/ 	.byte	0x03, 0x50
        /*005a*/ 	.short	0x0000


	//----- nvinfo : EIATTR_MAXREG_COUNT
	.align		4
        /*005c*/ 	.byte	0x03, 0x1b
        /*005e*/ 	.short	0x00ff


	//----- nvinfo : EIATTR_MERCURY_ISA_VERSION
	.align		4
        /*0060*/ 	.byte	0x03, 0x5f
        /*0062*/ 	.short	0x0101


	//----- nvinfo : EIATTR_VRC_CTA_INIT_COUNT
	.align		4
        /*0064*/ 	.byte	0x02, 0x4a
	.zero		1
	.zero		1


	//----- nvinfo : EIATTR_EXIT_INSTR_OFFSETS
	.align		4
        /*0068*/ 	.byte	0x04, 0x1c
        /*006a*/ 	.short	(.L_2221 - .L_2220)


	//   ....[0]....
.L_2220:
        /*006c*/ 	.word	0x000000a0


	//   ....[1]....
        /*0070*/ 	.word	0x00000580


	//----- nvinfo : EIATTR_CRS_STACK_SIZE
	.align		4
.L_2221:
        /*0074*/ 	.byte	0x04, 0x1e
        /*0076*/ 	.short	(.L_2223 - .L_2222)
.L_2222:
        /*0078*/ 	.word	0x00000000


	//----- nvinfo : EIATTR_CBANK_PARAM_SIZE
	.align		4
.L_2223:
        /*007c*/ 	.byte	0x03, 0x19
        /*007e*/ 	.short	0x0d70


	//----- nvinfo : EIATTR_PARAM_CBANK
	.align		4
        /*0080*/ 	.byte	0x04, 0x0a
        /*0082*/ 	.short	(.L_2225 - .L_2224)
	.align		4
.L_2224:
        /*0084*/ 	.word	index@(.nv.constant0._ZN2at6native40_GLOBAL__N__2351210d_8_Shape_cu_49f7391c30CatArrayBatchedCopy_vectorizedINS1_10OpaqueTypeILj4EEEjLi3ELi64ELi64ELi16ELi4EEEvPcNS1_25CatArrInputTensorMetadataIT_T0_XT2_EXT3_EEENS1_16TensorSizeStrideIS8_Lj4EEEiS8_)
        /*0088*/ 	.short	0x0380
        /*008a*/ 	.short	0x0d70


	//----- nvinfo : EIATTR_SW_WAR
	.align		4
.L_2225:
        /*008c*/ 	.byte	0x04, 0x36
        /*008e*/ 	.short	(.L_2227 - .L_2226)
.L_2226:
        /*0090*/ 	.word	0x00000008
.L_2227:


//--------------------- .nv.info._ZN2at6native40_GLOBAL__N__2351210d_8_Shape_cu_49f7391c19CatArrayBatchedCopyINS1_10OpaqueTypeILj4EEEjLi2ELi64ELi64EEEvPT_NS1_25CatArrInputTensorMetadataIS5_T0_XT2_EXT3_EEENS1_16TensorSizeStrideIS8_Lj4EEEiS8_ --------------------------
	.section	.nv.info._ZN2at6native40_GLOBAL__N__2351210d_8_Shape_cu_49f7391c19CatArrayBatchedCopyINS1_10OpaqueTypeILj4EEEjLi2ELi64ELi64EEEvPT_NS1_25CatArrInputTensorMetadataIS5_T0_XT2_EXT3_EEENS1_16TensorSizeStrideIS8_Lj4EEEiS8_,"",@"SHT_CUDA_INFO"
	.sectionflags	@""
	.align	4


	//----- nvinfo : EIATTR_CUDA_API_VERSION
	.align		4
        /*0000*/ 	.byte	0x04, 0x37
        /*0002*/ 	.short	(.L_2229 - .L_2228)
.L_2228:
        /*0004*/ 	.word	0x00000082


	//----- nvinfo : EIATTR_KPARAM_INFO
	.align		4
.L_2229:
        /*0008*/ 	.byte	0x04, 0x17
        /*000a*/ 	.short	(.L_2231 - .L_2230)
.L_2230:
        /*000c*/ 	.word	0x00000000
        /*0010*/ 	.short	0x0004
        /*0012*/ 	.short	0x0d6c
        /*0014*/ 	.byte	0x00, 0xf0, 0x11, 0x00


	//----- nvinfo : EIATTR_KPARAM_INFO
	.align		4
.L_2231:
        /*0018*/ 	.byte	0x04, 0x17
        /*001a*/ 	.short	(.L_2233 - .L_2232)
.L_2232:
        /*001c*/ 	.word	0x00000000
        /*0020*/ 	.short	0x0003
        /*0022*/ 	.short	0x0d68
        /*0024*/ 	.byte	0x00, 0xf0, 0x11, 0x00


	//----- nvinfo : EIATTR_KPARAM_INFO
	.align		4
.L_2233:
        /*0028*/ 	.byte	0x04, 0x17
        /*002a*/ 	.short	(.L_2235 - .L_2234)
.L_2234:
        /*002c*/ 	.word	0x00000000
        /*0030*/ 	.short	0x0002
        /*0032*/ 	.short	0x0d48
        /*0034*/ 	.byte	0x00, 0xf0, 0x81, 0x00


	//----- nvinfo : EIATTR_KPARAM_INFO
	.align		4
.L_2235:
        /*0038*/ 	.byte	0x04, 0x17
        /*003a*/ 	.short	(.L_2237 - .L_2236)
.L_2236:
        /*003c*/ 	.word	0x00000000
        /*0040*/ 	.short	0x0001
        /*0042*/ 	.short	0x0008
        /*0044*/ 	.byte	0x00, 0xf0, 0x01, 0x35


	//----- nvinfo : EIATTR_KPARAM_INFO
	.align		4
.L_2237:
        /*0048*/ 	.byte	0x04, 0x17
        /*004a*/ 	.short	(.L_2239 - .L_2238)
.L_2238:
        /*004c*/ 	.word	0x00000000
        /*0050*/ 	.short	0x0000
        /*0052*/ 	.short	0x0000
        /*0054*/ 	.byte	0x00, 0xf5, 0x21, 0x00


	//----- nvinfo : EIATTR_SPARSE_MMA_MASK
	.align		4
.L_2239:
        /*0058*/ 	.byte	0x03, 0x50
        /*005a*/ 	.short	0x0000


	//----- nvinfo : EIATTR_MAXREG_COUNT
	.align		4
        /*005c*/ 	.byte	0x03, 0x1b
        /*005e*/ 	.short	0x00ff


	//----- nvinfo : EIATTR_MERCURY_ISA_VERSION
	.align		4
        /*0060*/ 	.byte	0x03, 0x5f
        /*0062*/ 	.short	0x0101


	//----- nvinfo : EIATTR_VRC_CTA_INIT_COUNT
	.align		4
        /*0064*/ 	.byte	0x02, 0x4a
	.zero		1
	.zero		1


	//----- nvinfo : EIATTR_EXIT_INSTR_OFFSETS
	.align		4
        /*0068*/ 	.byte	0x04, 0x1c
        /*006a*/ 	.short	(.L_2241 - .L_2240)


	//   ....[0]....
.L_2240:
        /*006c*/ 	.word	0x000000a0


	//   ....[1]....
        /*0070*/ 	.word	0x000005e0


	//----- nvinfo : EIATTR_CRS_STACK_SIZE
	.align		4
.L_2241:
        /*0074*/ 	.byte	0x04, 0x1e
        /*0076*/ 	.short	(.L_2243 - .L_2242)
.L_2242:
        /*0078*/ 	.word	0x00000000


	//----- nvinfo : EIATTR_CBANK_PARAM_SIZE
	.align		4
.L_2243:
        /*007c*/ 	.byte	0x03, 0x19
        /*007e*/ 	.short	0x0d70


	//----- nvinfo : EIATTR_PARAM_CBANK
	.align		4
        /*0080*/ 	.byte	0x04, 0x0a
        /*0082*/ 	.short	(.L_2245 - .L_2244)
	.align		4
.L_2244:
        /*0084*/ 	.word	index@(.nv.constant0._ZN2at6native40_GLOBAL__N__2351210d_8_Shape_cu_49f7391c19CatArrayBatchedCopyINS1_10OpaqueTypeILj4EEEjLi2ELi64ELi64EEEvPT_NS1_25CatArrInputTensorMetadataIS5_T0_XT2_EXT3_EEENS1_16TensorSizeStrideIS8_Lj4EEEiS8_)
        /*0088*/ 	.short	0x0380
        /*008a*/ 	.short	0x0d70


	//----- nvinfo : EIATTR_SW_WAR
	.align		4
.L_2245:
        /*008c*/ 	.byte	0x04, 0x36
        /*008e*/ 	.short	(.L_2247 - .L_2246)
.L_2246:
        /*0090*/ 	.word	0x00000008
.L_2247:


//--------------------- .nv.info._ZN2at6native40_GLOBAL__N__2351210d_8_Shape_cu_49f7391c26CatArrayBatchedCopy_contigINS1_10OpaqueTypeILj4EEEjLi2ELi64ELi64EEEvPT_NS1_25CatArrInputTensorMetadataIS5_T0_XT2_EXT3_EEENS1_16TensorSizeStrideIS8_Lj4EEEiS8_ --------------------------
	.section	.nv.info._ZN2at6native40_GLOBAL__N__2351210d_8_Shape_cu_49f7391c26CatArrayBatchedCopy_contigINS1_10OpaqueTypeILj4EEEjLi2ELi64ELi64EEEvPT_NS1_25CatArrInputTensorMetadataIS5_T0_XT2_EXT3_EEENS1_16TensorSizeStrideIS8_Lj4EEEiS8_,"",@"SHT_CUDA_INFO"
	.sectionflags	@""
	.align	4


	//----- nvinfo : EIATTR_CUDA_API_VERSION
	.align		4
        /*0000*/ 	.byte	0x04, 0x37
        /*0002*/ 	.short	(.L_2249 - .L_2248)
.L_2248:
        /*0004*/ 	.word	0x00000082


	//----- nvinfo : EIATTR_KPARAM_INFO
	.align		4
.L_2249:
        /*0008*/ 	.byte	0x04, 0x17
        /*000a*/ 	.short	(.L_2251 - .L_2250)
.L_2250:
        /*000c*/ 	.word	0x00000000
        /*0010*/ 	.short	0x0004
        /*0012*/ 	.short	0x0d6c
        /*0014*/ 	.byte	0x00, 0xf0, 0x11, 0x00


	//----- nvinfo : EIATTR_KPARAM_INFO
	.align		4
.L_2251:
        /*0018*/ 	.byte	0x04, 0x17
        /*001a*/ 	.short	(.L_2253 - .L_2252)
.L_2252:
        /*001c*/ 	.word	0x00000000
        /*0020*/ 	.short	0x0003
        /*0022*/ 	.short	0x0d68
        /*0024*/ 	.byte	0x00, 0xf0, 0x11, 0x00


	//----- nvinfo : EIATTR_KPARAM_INFO
	.align		4
.L_2253:
        /*0028*/ 	.byte	0x04, 0x17
        /*002a*/ 	.short	(.L_2255 - .L_2254)
.L_2254:
        /*002c*/ 	.word	0x00000000
        /*0030*/ 	.short	0x0002
        /*0032*/ 	.short	0x0d48
        /*0034*/ 	.byte	0x00, 0xf0, 0x81, 0x00


	//----- nvinfo : EIATTR_KPARAM_INFO
	.align		4
.L_2255:
        /*0038*/ 	.byte	0x04, 0x17
        /*003a*/ 	.short	(.L_2257 - .L_2256)
.L_2256:
        /*003c*/ 	.word	0x00000000
        /*0040*/ 	.short	0x0001
        /*0042*/ 	.short	0x0008
        /*0044*/ 	.byte	0x00, 0xf0, 0x01, 0x35


	//----- nvinfo : EIATTR_KPARAM_INFO
	.align		4
.L_2257:
        /*0048*/ 	.byte	0x04, 0x17
        /*004a*/ 	.short	(.L_2259 - .L_2258)
.L_2258:
        /*004c*/ 	.word	0x00000000
        /*0050*/ 	.short	0x0000
        /*0052*/ 	.short	0x0000
        /*0054*/ 	.byte	0x00, 0xf5, 0x21, 0x00


	//----- nvinfo : EIATTR_SPARSE_MMA_MASK
	.align		4
.L_2259:
        /*0058*/ 	.byte	0x03, 0x50
        /*005a*/ 	.short	0x0000


	//----- nvinfo : EIATTR_MAXREG_COUNT
	.align		4
        /*005c*/ 	.byte	0x03, 0x1b
        /*005e*/ 	.short	0x00ff


	//----- nvinfo : EIATTR_MERCURY_ISA_VERSION
	.align		4
        /*0060*/ 	.byte	0x03, 0x5f
        /*0062*/ 	.short	0x0101


	//----- nvinfo : EIATTR_VRC_CTA_INIT_COUNT
	.align		4
        /*0064*/ 	.byte	0x02, 0x4a
	.zero		1
	.zero		1


	//----- nvinfo : EIATTR_EXIT_INSTR_OFFSETS
	.align		4
        /*0068*/ 	.byte	0x04, 0x1c
        /*006a*/ 	.short	(.L_2261 - .L_2260)


	//   ....[0]....
.L_2260:
        /*006c*/ 	.word	0x00000090


	//   ....[1]....
        /*0070*/ 	.word	0x00000370


	//----- nvinfo : EIATTR_CRS_STACK_SIZE
	.align		4
.L_2261:
        /*0074*/ 	.byte	0x04, 0x1e
        /*0076*/ 	.short	(.L_2263 - .L_2262)
.L_2262:
        /*0078*/ 	.word	0x00000000


	//----- nvinfo : EIATTR_CBANK_PARAM_SIZE
	.align		4
.L_2263:
        /*007c*/ 	.byte	0x03, 0x19
        /*007e*/ 	.short	0x0d70


	//----- nvinfo : EIATTR_PARAM_CBANK
	.align		4
        /*0080*/ 	.byte	0x04, 0x0a
        /*0082*/ 	.short	(.L_2265 - .L_2264)
	.align		4
.L_2264:
        /*0084*/ 	.word	index@(.nv.constant0._ZN2at6native40_GLOBAL__N__2351210d_8_Shape_cu_49f7391c26CatArrayBatchedCopy_contigINS1_10OpaqueTypeILj4EEEjLi2ELi64ELi64EEEvPT_NS1_25CatArrInputTensorMetadataIS5_T0_XT2_EXT3_EEENS1_16TensorSizeStrideIS8_Lj4EEEiS8_)
        /*0088*/ 	.short	0x0380
        /*008a*/ 	.short	0x0d70


	//----- nvinfo : EIATTR_SW_WAR
	.align		4
.L_2265:
        /*008c*/ 	.byte	0x04, 0x36
        /*008e*/ 	.short	(.L_2267 - .L_2266)
.L_2266:
        /*0090*/ 	.word	0x00000008
.L_2267:


//--------------------- .nv.info._ZN2at6native40_GLOBAL__N__2351210d_8_Shape_cu_49f7391c35CatArrayBatchedCopy_alignedK_contigINS1_10OpaqueTypeILj4EEEjLi2ELi64ELi64ELi8EEEvPT_NS1_25CatArrInputTensorMetadataIS5_T0_XT2_EXT3_EEENS1_16TensorSizeStrideIS8_Lj4EEEiS8_ --------------------------
	.section	.nv.info._ZN2at6native40_GLOBAL__N__2351210d_8_Shape_cu_49f7391c35CatArrayBatchedCopy_alignedK_contigINS1_10OpaqueTypeILj4EEEjLi2ELi64ELi64ELi8EEEvPT_NS1_25CatArrInputTensorMetadataIS5_T0_XT2_EXT3_EEENS1_16TensorSizeStrideIS8_Lj4EEEiS8_,"",@"SHT_CUDA_INFO"
	.sectionflags	@""
	.align	4


	//----- nvinfo : EIATTR_CUDA_API_VERSION
	.align		4
        /*0000*/ 	.byte	0x04, 0x37
        /*0002*/ 	.short	(.L_2269 - .L_2268)
.L_2268:
        /*0004*/ 	.word	0x00000082


	//----- nvinfo : EIATTR_KPARAM_INFO
	.align		4
.L_2269:
        /*0008*/ 	.byte	0x04, 0x17
        /*000a*/ 	.short	(.L_2271 - .L_2270)
.L_2270:
        /*000c*/ 	.word	0x00000000
        /*0010*/ 	.short	0x0004
        /*0012*/ 	.short	0x0d6c
        /*0014*/ 	.byte	0x00, 0xf0, 0x11, 0x00


	//----- nvinfo : EIATTR_KPARAM_INFO
	.align		4
.L_2271:
        /*0018*/ 	.byte	0x04, 0x17
        /*001a*/ 	.short	(.L_2273 - .L_2272)
.L_2272:
        /*001c*/ 	.word	0x00000000
        /*0020*/ 	.short	0x0003
        /*0022*/ 	.short	0x0d68
        /*0024*/ 	.byte	0x00, 0xf0, 0x11, 0x00


	//----- nvinfo : EIATTR_KPARAM_INFO
	.align		4
.L_2273:
        /*0028*/ 	.byte	0x04, 0x17
        /*002a*/ 	.short	(.L_2275 - .L_2274)
.L_2274:
        /*002c*/ 	.word	0x00000000
        /*0030*/ 	.short	0x0002
        /*0032*/ 	.short	0x0d48
        /*0034*/ 	.byte	0x00, 0xf0, 0x81, 0x00


	//----- nvinfo : EIATTR_KPARAM_INFO
	.align		4
.L_2275:
        /*0038*/ 	.byte	0x04, 0x17
        /*003a*/ 	.short	(.L_2277 - .L_2276)
.L_2276:
        /*003c*/ 	.word	0x00000000
        /*0040*/ 	.short	0x0001
        /*0042*/ 	.short	0x0008
        /*0044*/ 	.byte	0x00, 0xf0, 0x01, 0x35


	//----- nvinfo : EIATTR_KPARAM_INFO
	.align		4
.L_2277:
        /*0048*/ 	.byte	0x04, 0x17
        /*004a*/ 	.short	(.L_2279 - .L_2278)
.L_2278:
        /*004c*/ 	.word	0x00000000
        /*0050*/ 	.short	0x0000
        /*0052*/ 	.short	0x0000
        /*0054*/ 	.byte	0x00, 0xf5, 0x21, 0x00


	//----- nvinfo : EIATTR_SPARSE_MMA_MASK
	.align		4
.L_2279:
        /*0058*/ 	.byte	0x03, 0x50
        /*005a*/ 	.short	0x0000


	//----- nvinfo : EIATTR_MAXREG_COUNT
	.align		4
        /*005c*/ 	.byte	0x03, 0x1b
        /*005e*/ 	.short	0x00ff


	//----- nvinfo : EIATTR_MERCURY_ISA_VERSION
	.align		4
        /*0060*/ 	.byte	0x03, 0x5f
        /*0062*/ 	.short	0x0101


	//----- nvinfo : EIATTR_VRC_CTA_INIT_COUNT
	.align		4
        /*0064*/ 	.byte	0x02, 0x4a
	.zero		1
	.zero		1


	//----- nvinfo : EIATTR_EXIT_INSTR_OFFSETS
	.align		4
        /*0068*/ 	.byte	0x04, 0x1c
        /*006a*/ 	.short	(.L_2281 - .L_2280)


	//   ....[0]....
.L_2280:
        /*006c*/ 	.word	0x000000a0


	//   ....[1]....
        /*0070*/ 	.word	0x00000520


	//   ....[2]....
        /*0074*/ 	.word	0x00000880


	//   ....[3]....
        /*0078*/ 	.word	0x00000e70


	//----- nvinfo : EIATTR_CRS_STACK_SIZE
	.align		4
.L_2281:
        /*007c*/ 	.byte	0x04, 0x1e
        /*007e*/ 	.short	(.L_2283 - .L_2282)
.L_2282:
        /*0080*/ 	.word	0x00000000


	//----- nvinfo : EIATTR_CBANK_PARAM_SIZE
	.align		4
.L_2283:
        /*0084*/ 	.byte	0x03, 0x19
        /*0086*/ 	.short	0x0d70


	//----- nvinfo : EIATTR_PARAM_CBANK
	.align		4
        /*0088*/ 	.byte	0x04, 0x0a
        /*008a*/ 	.short	(.L_2285 - .L_2284)
	.align		4
.L_2284:
        /*008c*/ 	.word	index@(.nv.constant0._ZN2at6native40_GLOBAL__N__2351210d_8_Shape_cu_49f7391c35CatArrayBatchedCopy_alignedK_contigINS1_10OpaqueTypeILj4EEEjLi2ELi64ELi64ELi8EEEvPT_NS1_25CatArrInputTensorMetadataIS5_T0_XT2_EXT3_EEENS1_16TensorSizeStrideIS8_Lj4EEEiS8_)
        /*0090*/ 	.short	0x0380
        /*0092*/ 	.short	0x0d70


	//----- nvinfo : EIATTR_SW_WAR
	.align		4
.L_2285:
        /*0094*/ 	.byte	0x04, 0x36
        /*0096*/ 	.short	(.L_2287 - .L_2286)
.L_2286:
        /*0098*/ 	.word	0x00000008
.L_2287:


//--------------------- .nv.info._ZN2at6native40_GLOBAL__N__2351210d_8_Shape_cu_49f7391c35CatArrayBatchedCopy_alignedK_contigINS1_10OpaqueTypeILj4EEEjLi2ELi64ELi64ELi16EEEvPT_NS1_25CatArrInputTensorMetadataIS5_T0_XT2_EXT3_EEENS1_16TensorSizeStrideIS8_Lj4EEEiS8_ --------------------------
	.section	.nv.info._ZN2at6native40_GLOBAL__N__2351210d_8_Shape_cu_49f7391c35CatArrayBatchedCopy_alignedK_contigINS1_10OpaqueTypeILj4EEEjLi2ELi64ELi64ELi16EEEvPT_NS1_25CatArrInputTensorMetadataIS5_T0_XT2_EXT3_EEENS1_16TensorSizeStrideIS8_Lj4EEEiS8_,"",@"SHT_CUDA_INFO"
	.sectionflags	@""
	.align	4


	//----- nvinfo : EIATTR_CUDA_API_VERSION
	.align		4
        /*0000*/ 	.byte	0x04, 0x37
        /*0002*/ 	.short	(.L_2289 - .L_2288)
.L_2288:
        /*0004*/ 	.word	0x00000082


	//----- nvinfo : EIATTR_KPARAM_INFO
	.align		4
.L_2289:
        /*0008*/ 	.byte	0x04, 0x17
        /*000a*/ 	.short	(.L_2291 - .L_2290)
.L_2290:
        /*000c*/ 	.word	0x00000000
        /*0010*/ 	.short	0x0004
        /*0012*/ 	.short	0x0d6c
        /*0014*/ 	.byte	0x00, 0xf0, 0x11, 0x00


	//----- nvinfo : EIATTR_KPARAM_INFO
	.align		4
.L_2291:
        /*0018*/ 	.byte	0x04, 0x17
        /*001a*/ 	.short	(.L_2293 - .L_2292)
.L_2292:
        /*001c*/ 	.word	0x00000000
        /*0020*/ 	.short	0x0003
        /*0022*/ 	.short	0x0d68
        /*0024*/ 	.byte	0x00, 0xf0, 0x11, 0x00


	//----- nvinfo : EIATTR_KPARAM_INFO
	.align		4
.L_2293:
        /*0028*/ 	.byte	0x04, 0x17
        /*002a*/ 	.short	(.L_2295 - .L_2294)
.L_2294:
        /*002c*/ 	.word	0x00000000
        /*0030*/ 	.short	0x0002
        /*0032*/ 	.short	0x0d48
        /*0034*/ 	.byte	0x00, 0xf0, 0x81, 0x00


	//----- nvinfo : EIATTR_KPARAM_INFO
	.align		4
.L_2295:
        /*0038*/ 	.byte	0x04, 0x17
        /*003a*/ 	.short	(.L_2297 - .L_2296)
.L_2296:
        /*003c*/ 	.word	0x00000000
        /*0040*/ 	.short	0x0001
        /*0042*/ 	.short	0x0008
        /*0044*/ 	.byte	0x00, 0xf0, 0x01, 0x35


	//----- nvinfo : EIATTR_KPARAM_INFO
	.align		4
.L_2297:
        /*0048*/ 	.byte	0x04, 0x17
        /*004a*/ 	.short	(.L_2299 - .L_2298)
.L_2298:
        /*004c*/ 	.word	0x00000000
        /*0050*/ 	.short	0x0000
        /*0052*/ 	.short	0x0000
        /*0054*/ 	.byte	0x00, 0xf5, 0x21, 0x00


	//----- nvinfo : EIATTR_SPARSE_MMA_MASK
	.align		4
.L_2299:
        /*0058*/ 	.byte	0x03, 0x50
        /*005a*/ 	.short	0x0000


	//----- nvinfo : EIATTR_MAXREG_COUNT
	.align		4
        /*005c*/ 	.byte	0x03, 0x1b
        /*005e*/ 	.short	0x00ff


	//----- nvinfo : EIATTR_MERCURY_ISA_VERSION
	.align		4
        /*0060*/ 	.byte	0x03, 0x5f
        /*0062*/ 	.short	0x0101


	//----- nvinfo : EIATTR_VRC_CTA_INIT_COUNT
	.align		4
        /*0064*/ 	.byte	0x02, 0x4a
	.zero		1
	.zero		1


	//----- nvinfo : EIATTR_EXIT_INSTR_OFFSETS
	.align		4
        /*0068*/ 	.byte	0x04, 0x1c
        /*006a*/ 	.short	(.L_2301 - .L_2300)


	//   ....[0]....
.L_2300:
        /*006c*/ 	.word	0x000000a0


	//   ....[1]....
        /*0070*/ 	.word	0x00000740


	//   ....[2]....
        /*0074*/ 	.word	0x00000a70


	//   ....[3]....
        /*0078*/ 	.word	0x00001060


	//----- nvinfo : EIATTR_CRS_STACK_SIZE
	.align		4
.L_2301:
        /*007c*/ 	.byte	0x04, 0x1e
        /*007e*/ 	.short	(.L_2303 - .L_2302)
.L_2302:
        /*0080*/ 	.word	0x00000000


	//----- nvinfo : EIATTR_CBANK_PARAM_SIZE
	.align		4
.L_2303:
        /*0084*/ 	.byte	0x03, 0x19
        /*0086*/ 	.short	0x0d70


	//----- nvinfo : EIATTR_PARAM_CBANK
	.align		4
        /*0088*/ 	.byte	0x04, 0x0a
        /*008a*/ 	.short	(.L_2305 - .L_2304)
	.align		4
.L_2304:
        /*008c*/ 	.word	index@(.nv.constant0._ZN2at6native40_GLOBAL__N__2351210d_8_Shape_cu_49f7391c35CatArrayBatchedCopy_alignedK_contigINS1_10OpaqueTypeILj4EEEjLi2ELi64ELi64ELi16EEEvPT_NS1_25CatArrInputTensorMetadataIS5_T0_XT2_EXT3_EEENS1_16TensorSizeStrideIS8_Lj4EEEiS8_)
        /*0090*/ 	.short	0x0380
        /*0092*/ 	.short	0x0d70


	//----- nvinfo : EIATTR_SW_WAR
	.align		4
.L_2305:
        /*0094*/ 	.byte	0x04, 0x36
        /*0096*/ 	.short	(.L_2307 - .L_2306)
.L_2306:
        /*0098*/ 	.word	0x00000008
.L_2307:


//--------------------- .nv.info._ZN2at6native40_GLOBAL__N__2351210d_8_Shape_cu_49f7391c30CatArrayBatchedCopy_vectorizedINS1_10OpaqueTypeILj4EEEjLi2ELi64ELi64ELi16ELi4EEEvPcNS1_25CatArrInputTensorMetadataIT_T0_XT2_EXT3_EEENS1_16TensorSizeStrideIS8_Lj4EEEiS8_ --------------------------
	.section	.nv.info._ZN2at6native40_GLOBAL__N__2351210d_8_Shape_cu_49f7391c30CatArrayBatchedCopy_vectorizedINS1_10OpaqueTypeILj4EEEjLi2ELi64ELi64ELi16ELi4EEEvPcNS1_25CatArrInputTensorMetadataIT_T0_XT2_EXT3_EEENS1_16TensorSizeStrideIS8_Lj4EEEiS8_,"",@"SHT_CUDA_INFO"
	.sectionflags	@""
	.align	4


	//----- nvinfo : EIATTR_CUDA_API_VERSION
	.align		4
        /*0000*/ 	.byte	0x04, 0x37
        /*0002*/ 	.short	(.L_2309 - .L_2308)
.L_2308:
        /*0004*/ 	.word	0x00000082


	//----- nvinfo : EIATTR_KPARAM_INFO
	.align		4
.L_2309:
        /*0008*/ 	.byte	0x04, 0x17
        /*000a*/ 	.short	(.L_2311 - .L_2310)
.L_2310:
        /*000c*/ 	.word	0x00000000
        /*0010*/ 	.short	0x0004
        /*0012*/ 	.short	0x0d6c
        /*0014*/ 	.byte	0x00, 0xf0, 0x11, 0x00


	//----- nvinfo : EIATTR_KPARAM_INFO
	.align		4
.L_2311:
        /*0018*/ 	.byte	0x04, 0x17
        /*001a*/ 	.short	(.L_2313 - .L_2312)
.L_2312:
        /*001c*/ 	.word	0x00000000
        /*0020*/ 	.short	0x0003
        /*0022*/ 	.short	0x0d68
        /*0024*/ 	.byte	0x00, 0xf0, 0x11, 0x00


	//----- nvinfo : EIATTR_KPARAM_INFO
	.align		4
.L_2313:
        /*0028*/ 	.byte	0x04, 0x17
        /*002a*/ 	.short	(.L_2315 - .L_2314)
.L_2314:
        /*002c*/ 	.word	0x00000000
        /*0030*/ 	.short	0x0002
        /*0032*/ 	.short	0x0d48
        /*0034*/ 	.byte	0x00, 0xf0, 0x81, 0x00


	//----- nvinfo : EIATTR_KPARAM_INFO
	.align		4
.L_2315:
        /*0038*/ 	.byte	0x04, 0x17
        /*003a*/ 	.short	(.L_2317 - .L_2316)
.L_2316:
        /*003c*/ 	.word	0x00000000
        /*0040*/ 	.short	0x0001
        /*0042*/ 	.short	0x0008
        /*0044*/ 	.byte	0x00, 0xf0, 0x01, 0x35


	//----- nvinfo : EIATTR_KPARAM_INFO
	.align		4
.L_2317:
        /*0048*/ 	.byte	0x04, 0x17
        /*004a*/ 	.short	(.L_2319 - .L_2318)
.L_2318:
        /*004c*/ 	.word	0x00000000
        /*0050*/ 	.short	0x0000
        /*0052*/ 	.short	0x0000
        /*0054*/ 	.byte	0x00, 0xf5, 0x21, 0x00


	//----- nvinfo : EIATTR_SPARSE_MMA_MASK
	.align		4
.L_2319:
        /*0058*/ 	.byte	0x03, 0x50
        /*005a*/ 	.short	0x0000


	//----- nvinfo : EIATTR_MAXREG_COUNT
	.align		4
        /*005c*/ 	.byte	0x03, 0x1b
        /*005e*/ 	.short	0x00ff


	//----- nvinfo : EIATTR_MERCURY_ISA_VERSION
	.align		4
        /*0060*/ 	.byte	0x03, 0x5f
        /*0062*/ 	.short	0x0101


	//----- nvinfo : EIATTR_VRC_CTA_INIT_COUNT
	.align		4
        /*0064*/ 	.byte	0x02, 0x4a
	.zero		1
	.zero		1


	//----- nvinfo : EIATTR_EXIT_INSTR_OFFSETS
	.align		4
        /*0068*/ 	.byte	0x04, 0x1c
        /*006a*/ 	.short	(.L_2321 - .L_2320)


	//   ....[0]....
.L_2320:
        /*006c*/ 	.word	0x000000a0


	//   ....[1]....
        /*0070*/ 	.word	0x000003e0


	//----- nvinfo : EIATTR_CRS_STACK_SIZE
	.align		4
.L_2321:
        /*0074*/ 	.byte	0x04, 0x1e
        /*0076*/ 	.short	(.L_2323 - .L_2322)
.L_2322:
        /*0078*/ 	.word	0x00000000


	//----- nvinfo : EIATTR_CBANK_PARAM_SIZE
	.align		4
.L_2323:
        /*007c*/ 	.byte	0x03, 0x19
        /*007e*/ 	.short	0x0d70


	//----- nvinfo : EIATTR_PARAM_CBANK
	.align		4
        /*0080*/ 	.byte	0x04, 0x0a
        /*0082*/ 	.short	(.L_2325 - .L_2324)
	.align		4
.L_2324:
        /*0084*/ 	.word	index@(.nv.constant0._ZN2at6native40_GLOBAL__N__2351210d_8_Shape_cu_49f7391c30CatArrayBatchedCopy_vectorizedINS1_10OpaqueTypeILj4EEEjLi2ELi64ELi64ELi16ELi4EEEvPcNS1_25CatArrInputTensorMetadataIT_T0_XT2_EXT3_EEENS1_16TensorSizeStrideIS8_Lj4EEEiS8_)
        /*0088*/ 	.short	0x0380
        /*008a*/ 	.short	0x0d70


	//----- nvinfo : EIATTR_SW_WAR
	.align		4
.L_2325:
        /*008c*/ 	.byte	0x04, 0x36
        /*008e*/ 	.short	(.L_2327 - .L_2326)
.L_2326:
        /*0090*/ 	.word	0x00000008
.L_2327:


//--------------------- .nv.info._ZN2at6native40_GLOBAL__N__2351210d_8_Shape_cu_49f7391c19CatArrayBatchedCopyINS1_10OpaqueTypeILj4EEEjLi1ELi64ELi64EEEvPT_NS1_25CatArrInputTensorMetadataIS5_T0_XT2_EXT3_EEENS1_16TensorSizeStrideIS8_Lj4EEEiS8_ --------------------------
	.section	.nv.info._ZN2at6native40_GLOBAL__N__2351210d_8_Shape_cu_49f7391c19CatArrayBatchedCopyINS1_10OpaqueTypeILj4EEEjLi1ELi64ELi64EEEvPT_NS1_25CatArrInputTensorMetadataIS5_T0_XT2_EXT3_EEENS1_16TensorSizeStrideIS8_Lj4EEEiS8_,"",@"SHT_CUDA_INFO"
	.sectionflags	@""
	.align	4


	//----- nvinfo : EIATTR_CUDA_API_VERSION
	.align		4
        /*0000*/ 	.byte	0x04, 0x37
        /*0002*/ 	.short	(.L_2329 - .L_2328)
.L_2328:
        /*0004*/ 	.word	0x00000082


	//----- nvinfo : EIATTR_KPARAM_INFO
	.align		4
.L_2329:
        /*0008*/ 	.byte	0x04, 0x17
        /*000a*/ 	.short	(.L_2331 - .L_2330)
.L_2330:
        /*000c*/ 	.word	0x00000000
        /*0010*/ 	.short	0x0004
        /*0012*/ 	.short	0x0d6c
        /*0014*/ 	.byte	0x00, 0xf0, 0x11, 0x00


	//----- nvinfo : EIATTR_KPARAM_INFO
	.align		4
.L_2331:
        /*0018*/ 	.byte	0x04, 0x17
        /*001a*/ 	.short	(.L_2333 - .L_2332)
.L_2332:
        /*001c*/ 	.word	0x00000000
        /*0020*/ 	.short	0x0003
        /*0022*/ 	.short	0x0d68
        /*0024*/ 	.byte	0x00, 0xf0, 0x11, 0x00


	//----- nvinfo : EIATTR_KPARAM_INFO
	.align		4
.L_2333:
        /*0028*/ 	.byte	0x04, 0x17
        /*002a*/ 	.short	(.L_2335 - .L_2334)
.L_2334:
        /*002c*/ 	.word	0x00000000
        /*0030*/ 	.short	0x0002
        /*0032*/ 	.short	0x0d48
        /*0034*/ 	.byte	0x00, 0xf0, 0x81, 0x00


	//----- nvinfo : EIATTR_KPARAM_INFO
	.align		4
.L_2335:
        /*0038*/ 	.byte	0x04, 0x17
        /*003a*/ 	.short	(.L_2337 - .L_2336)
.L_2336:
        /*003c*/ 	.word	0x00000000
        /*0040*/ 	.short	0x0001
        /*0042*/ 	.short	0x0008
        /*0044*/ 	.byte	0x00, 0xf0, 0x01, 0x35


	//----- nvinfo : EIATTR_KPARAM_INFO
	.align		4
.L_2337:
        /*0048*/ 	.byte	0x04, 0x17
        /*004a*/ 	.short	(.L_2339 - .L_2338)
.L_2338:
        /*004c*/ 	.word	0x00000000
        /*0050*/ 	.short	0x0000
        /*0052*/ 	.short	0x0000
        /*0054*/ 	.byte	0x00, 0xf5, 0x21, 0x00


	//----- nvinfo : EIATTR_SPARSE_MMA_MASK
	.align		4
.L_2339:
        /*0058*/ 	.byte	0x03, 0x50
        /*005a*/ 	.short	0x0000


	//----- nvinfo : EIATTR_MAXREG_COUNT
	.align		4
        /*005c*/ 	.byte	0x03, 0x1b
        /*005e*/ 	.short	0x00ff


	//----- nvinfo : EIATTR_MERCURY_ISA_VERSION
	.align		4
        /*0060*/ 	.byte	0x03, 0x5f
        /*0062*/ 	.short	0x0101


	//----- nvinfo : EIATTR_VRC_CTA_INIT_COUNT
	.align		4
        /*0064*/ 	.byte	0x02, 0x4a
	.zero		1
	.zero		1


	//----- nvinfo : EIATTR_EXIT_INSTR_OFFSETS
	.align		4
        /*0068*/ 	.byte	0x04, 0x1c
        /*006a*/ 	.short	(.L_2341 - .L_2340)


	//   ....[0]....
.L_2340:
        /*006c*/ 	.word	0x000000a0


	//   ....[1]....
        /*0070*/ 	.word	0x00000280


	//----- nvinfo : EIATTR_CRS_STACK_SIZE
	.align		4
.L_2341:
        /*0074*/ 	.byte	0x04, 0x1e
        /*0076*/ 	.short	(.L_2343 - .L_2342)
.L_2342:
        /*0078*/ 	.word	0x00000000


	//----- nvinfo : EIATTR_CBANK_PARAM_SIZE
	.align		4
.L_2343:
        /*007c*/ 	.byte	0x03, 0x19
        /*007e*/ 	.short	0x0d70


	//----- nvinfo : EIATTR_PARAM_CBANK
	.align		4
        /*0080*/ 	.byte	0x04, 0x0a
        /*0082*/ 	.short	(.L_2345 - .L_2344)
	.align		4
.L_2344:
        /*0084*/ 	.word	index@(.nv.constant0._ZN2at6native40_GLOBAL__N__2351210d_8_Shape_cu_49f7391c19CatArrayBatchedCopyINS1_10OpaqueTypeILj4EEEjLi1ELi64ELi64EEEvPT_NS1_25CatArrInputTensorMetadataIS5_T0_XT2_EXT3_EEENS1_16TensorSizeStrideIS8_Lj4EEEiS8_)
        /*0088*/ 	.short	0x0380
        /*008a*/ 	.short	0x0d70


	//----- nvinfo : EIATTR_SW_WAR
	.align		4
.L_2345:
        /*008c*/ 	.byte	0x04, 0x36
        /*008e*/ 	.short	(.L_2347 - .L_2346)
.L_2346:
        /*0090*/ 	.word	0x00000008
.L_2347:


//--------------------- .nv.info._ZN2at6native40_GLOBAL__N__2351210d_8_Shape_cu_49f7391c26CatArrayBatchedCopy_contigINS1_10OpaqueTypeILj4EEEjLi1ELi64ELi64EEEvPT_NS1_25CatArrInputTensorMetadataIS5_T0_XT2_EXT3_EEENS1_16TensorSizeStrideIS8_Lj4EEEiS8_ --------------------------
	.section	.nv.info._ZN2at6native40_GLOBAL__N__2351210d_8_Shape_cu_49f7391c26CatArrayBatchedCopy_contigINS1_10OpaqueTypeILj4EEEjLi1ELi64ELi64EEEvPT_NS1_25CatArrInputTensorMetadataIS5_T0_XT2_EXT3_EEENS1_16TensorSizeStrideIS8_Lj4EEEiS8_,"",@"SHT_CUDA_INFO"
	.sectionflags	@""
	.align	4


	//----- nvinfo : EIATTR_CUDA_API_VERSION
	.align		4
        /*0000*/ 	.byte	0x04, 0x37
        /*0002*/ 	.short	(.L_2349 - .L_2348)
.L_2348:
        /*0004*/ 	.word	0x00000082


	//----- nvinfo : EIATTR_KPARAM_INFO
	.align		4
.L_2349:
        /*0008*/ 	.byte	0x04, 0x17
        /*000a*/ 	.short	(.L_2351 - .L_2350)
.L_2350:
        /*000c*/ 	.word	0x00000000
        /*0010*/ 	.short	0x0004
        /*0012*/ 	.short	0x0d6c
        /*0014*/ 	.byte	0x00, 0xf0, 0x11, 0x00


	//----- nvinfo : EIATTR_KPARAM_INFO
	.align		4
.L_2351:
        /*0018*/ 	.byte	0x04, 0x17
        /*001a*/ 	.short	(.L_2353 - .L_2352)
.L_2352:
        /*001c*/ 	.word	0x00000000
        /*0020*/ 	.short	0x0003
        /*0022*/ 	.short	0x0d68
        /*0024*/ 	.byte	0x00, 0xf0, 0x11, 0x00


	//----- nvinfo : EIATTR_KPARAM_INFO
	.align		4
.L_2353:
        /*0028*/ 	.byte	0x04, 0x17
        /*002a*/ 	.short	(.L_2355 - .L_2354)
.L_2354:
        /*002c*/ 	.word	0x00000000
        /*0030*/ 	.short	0x0002
        /*0032*/ 	.short	0x0d48
        /*0034*/ 	.byte	0x00, 0xf0, 0x81, 0x00


	//----- nvinfo : EIATTR_KPARAM_INFO
	.align		4
.L_2355:
        /*0038*/ 	.byte	0x04, 0x17
        /*003a*/ 	.short	(.L_2357 - .L_2356)
.L_2356:
        /*003c*/ 	.word	0x00000000
        /*0040*/ 	.short	0x0001
        /*0042*/ 	.short	0x0008
        /*0044*/ 	.byte	0x00, 0xf0, 0x01, 0x35


	//----- nvinfo : EIATTR_KPARAM_INFO
	.align		4
.L_2357:
        /*0048*/ 	.byte	0x04, 0x17
        /*004a*/ 	.short	(.L_2359 - .L_2358)
.L_2358:
        /*004c*/ 	.word	0x00000000
        /*0050*/ 	.short	0x0000
        /*0052*/ 	.short	0x0000
        /*0054*/ 	.byte	0x00, 0xf5, 0x21, 0x00


	//----- nvinfo : EIATTR_SPARSE_MMA_MASK
	.align		4
.L_2359:
        /*0058*/ 	.byte	0x03, 0x50
        /*005a*/ 	.short	0x0000


	//----- nvinfo : EIATTR_MAXREG_COUNT
	.align		4
        /*005c*/ 	.byte	0x03, 0x1b
        /*005e*/ 	.short	0x00ff


	//----- nvinfo : EIATTR_MERCURY_ISA_VERSION
	.align		4
        /*0060*/ 	.byte	0x03, 0x5f
        /*0062*/ 	.short	0x0101


	//----- nvinfo : EIATTR_VRC_CTA_INIT_COUNT
	.align		4
        /*0064*/ 	.byte	0x02, 0x4a
	.zero		1
	.zero		1


	//----- nvinfo : EIATTR_EXIT_INSTR_OFFSETS
	.align		4
        /*0068*/ 	.byte	0x04, 0x1c
        /*006a*/ 	.short	(.L_2361 - .L_2360)


	//   ....[0]....
.L_2360:
        /*006c*/ 	.word	0x00000090


	//   ....[1]....
        /*0070*/ 	.word	0x000001e0


	//----- nvinfo : EIATTR_CRS_STACK_SIZE
	.align		4
.L_2361:
        /*0074*/ 	.byte	0x04, 0x1e
        /*0076*/ 	.short	(.L_2363 - .L_2362)
.L_2362:
        /*0078*/ 	.word	0x00000000


	//----- nvinfo : EIATTR_CBANK_PARAM_SIZE
	.align		4
.L_2363:
        /*007c*/ 	.byte	0x03, 0x19
        /*007e*/ 	.short	0x0d70


	//----- nvinfo : EIATTR_PARAM_CBANK
	.align		4
        /*0080*/ 	.byte	0x04, 0x0a
        /*0082*/ 	.short	(.L_2365 - .L_2364)
	.align		4
.L_2364:
        /*0084*/ 	.word	index@(.nv.constant0._ZN2at6native40_GLOBAL__N__2351210d_8_Shape_cu_49f7391c26CatArrayBatchedCopy_contigINS1_10OpaqueTypeILj4EEEjLi1ELi64ELi64EEEvPT_NS1_25CatArrInputTensorMetadataIS5_T0_XT2_EXT3_EEENS1_16TensorSizeStrideIS8_Lj4EEEiS8_)
        /*0088*/ 	.short	0x0380
        /*008a*/ 	.short	0x0d70


	//----- nvinfo : EIATTR_SW_WAR
	.align		4
.L_2365:
        /*008c*/ 	.byte	0x04, 0x36
        /*008e*/ 	.short	(.L_2367 - .L_2366)
.L_2366:
        /*0090*/ 	.word	0x00000008
.L_2367:


//--------------------- .nv.info._ZN2at6native40_GLOBAL__N__2351210d_8_Shape_cu_49f7391c35CatArrayBatchedCopy_alignedK_contigINS1_10OpaqueTypeILj4EEEjLi1ELi64ELi64ELi8EEEvPT_NS1_25CatArrInputTensorMetadataIS5_T0_XT2_EXT3_EEENS1_16TensorSizeStrideIS8_Lj4EEEiS8_ --------------------------
	.section	.nv.info._ZN2at6native40_GLOBAL__N__2351210d_8_Shape_cu_49f7391c35CatArrayBatchedCopy_alignedK_contigINS1_10OpaqueTypeILj4EEEjLi1ELi64ELi64ELi8EEEvPT_NS1_25CatArrInputTensorMetadataIS5_T0_XT2_EXT3_EEENS1_16TensorSizeStrideIS8_Lj4EEEiS8_,"",@"SHT_CUDA_INFO"
	.sectionflags	@""
	.align	4


	//----- nvinfo : EIATTR_CUDA_API_VERSION
	.align		4
        /*0000*/ 	.byte	0x04, 0x37
        /*0002*/ 	.short	(.L_2369 - .L_2368)
.L_2368:
        /*0004*/ 	.word	0x00000082


	//----- nvinfo : EIATTR_KPARAM_INFO
	.align		4
.L_2369:
        /*0008*/ 	.byte	0x04, 0x17
        /*000a*/ 	.short	(.L_2371 - .L_2370)
.L_2370:
        /*000c*/ 	.word	0x00000000
        /*0010*/ 	.short	0x0004
        /*0012*/ 	.short	0x0d6c
        /*0014*/ 	.byte	0x00, 0xf0, 0x11, 0x00


	//----- nvinfo : EIATTR_KPARAM_INFO
	.align		4
.L_2371:
        /*0018*/ 	.byte	0x04, 0x17
        /*001a*/ 	.short	(.L_2373 - .L_2372)
.L_2372:
        /*001c*/ 	.word	0x00000000
        /*0020*/ 	.short	0x0003
        /*0022*/ 	.short	0x0d68
        /*0024*/ 	.byte	0x00, 0xf0, 0x11, 0x00


	//----- nvinfo : EIATTR_KPARAM_INFO
	.align		4
.L_2373:
        /*0028*/ 	.byte	0x04, 0x17
        /*002a*/ 	.short	(.L_2375 - .L_2374)
.L_2374:
        /*002c*/ 	.word	0x00000000
        /*0030*/ 	.short	0x0002
        /*0032*/ 	.short	0x0d48
        /*0034*/ 	.byte	0x00, 0xf0, 0x81, 0x00


	//----- nvinfo : EIATTR_KPARAM_INFO
	.align		4
.L_2375:
        /*0038*/ 	.byte	0x04, 0x17
        /*003a*/ 	.short	(.L_2377 - .L_2376)
.L_2376:
        /*003c*/ 	.word	0x00000000
        /*0040*/ 	.short	0x0001
        /*0042*/ 	.short	0x0008
        /*0044*/ 	.byte	0x00, 0xf0, 0x01, 0x35


	//----- nvinfo : EIATTR_KPARAM_INFO
	.align		4
.L_2377:
        /*0048*/ 	.byte	0x04, 0x17
        /*004a*/ 	.short	(.L_2379 - .L_2378)
.L_2378:
        /*004c*/ 	.word	0x00000000
        /*0050*/ 	.short	0x0000
        /*0052*/ 	.short	0x0000
        /*0054*/ 	.byte	0x00, 0xf5, 0x21, 0x00


	//----- nvinfo : EIATTR_SPARSE_MMA_MASK
	.align		4
.L_2379:
        /*0058*/ 	.byte	0x03, 0x50
        /*005a*/ 	.short	0x0000


	//----- nvinfo : EIATTR_MAXREG_COUNT
	.align		4
        /*005c*/ 	.byte	0x03, 0x1b
        /*005e*/ 	.short	0x00ff


	//----- nvinfo : EIATTR_MERCURY_ISA_VERSION
	.align		4
        /*0060*/ 	.byte	0x03, 0x5f
        /*0062*/ 	.short	0x0101


	//----- nvinfo : EIATTR_VRC_CTA_INIT_COUNT
	.align		4
        /*0064*/ 	.byte	0x02, 0x4a
	.zero		1
	.zero		1


	//----- nvinfo : EIATTR_EXIT_INSTR_OFFSETS
	.align		4
        /*0068*/ 	.byte	0x04, 0x1c
        /*006a*/ 	.short	(.L_2381 - .L_2380)


	//   ....[0]....
.L_2380:
        /*006c*/ 	.word	0x000000a0


	//   ....[1]....
        /*0070*/ 	.word	0x00000290


	//   ....[2]....
        /*0074*/ 	.word	0x00000440


	//   ....[3]....
        /*0078*/ 	.word	0x00000630


	//----- nvinfo : EIATTR_CRS_STACK_SIZE
	.align		4
.L_2381:
        /*007c*/ 	.byte	0x04, 0x1e
        /*007e*/ 	.short	(.L_2383 - .L_2382)
.L_2382:
        /*0080*/ 	.word	0x00000000


	//----- nvinfo : EIATTR_CBANK_PARAM_SIZE
	.align		4
.L_2383:
        /*0084*/ 	.byte	0x03, 0x19
        /*0086*/ 	.short	0x0d70


	//----- nvinfo : EIATTR_PARAM_CBANK
	.align		4
        /*0088*/ 	.byte	0x04, 0x0a
        /*008a*/ 	.short	(.L_2385 - .L_2384)
	.align		4
.L_2384:
        /*008c*/ 	.word	index@(.nv.constant0._ZN2at6native40_GLOBAL__N__2351210d_8_Shape_cu_49f7391c35CatArrayBatchedCopy_alignedK_contigINS1_10OpaqueTypeILj4EEEjLi1ELi64ELi64ELi8EEEvPT_NS1_25CatArrInputTensorMetadataIS5_T0_XT2_EXT3_EEENS1_16TensorSizeStrideIS8_Lj4EEEiS8_)
        /*0090*/ 	.short	0x0380
        /*0092*/ 	.short	0x0d70


	//----- nvinfo : EIATTR_SW_WAR
	.align		4
.L_2385:
        /*0094*/ 	.byte	0x04, 0x36
        /*0096*/ 	.short	(.L_2387 - .L_2386)
.L_2386:
        /*0098*/ 	.word	0x00000008
.L_2387:


//--------------------- .nv.info._ZN2at6native40_GLOBAL__N__2351210d_8_Shape_cu_49f7391c35CatArrayBatchedCopy_alignedK_contigINS1_10OpaqueTypeILj4EEEjLi1ELi64ELi64ELi16EEEvPT_NS1_25CatArrInputTensorMetadataIS5_T0_XT2_EXT3_EEENS1_16TensorSizeStrideIS8_Lj4EEEiS8_ --------------------------
	.section	.nv.info._ZN2at6native40_GLOBAL__N__2351210d_8_Shape_cu_49f7391c35CatArrayBatchedCopy_alignedK_contigINS1_10OpaqueTypeILj4EEEjLi1ELi64ELi64ELi16EEEvPT_NS1_25CatArrInputTensorMetadataIS5_T0_XT2_EXT3_EEENS1_16TensorSizeStrideIS8_Lj4EEEiS8_,"",@"SHT_CUDA_INFO"
	.sectionflags	@""
	.align	4


	//----- nvinfo : EIATTR_CUDA_API_VERSION
	.align		4
        /*0000*/ 	.byte	0x04, 0x37
        /*0002*/ 	.short	(.L_2389 - .L_2388)
.L_2388:
        /*0004*/ 	.word	0x00000082


	//----- nvinfo : EIATTR_KPARAM_INFO
	.align		4
.L_2389:
        /*0008*/ 	.byte	0x04, 0x17
        /*000a*/ 	.short	(.L_2391 - .L_2390)
.L_2390:
        /*000c*/ 	.word	0x00000000
        /*0010*/ 	.short	0x0004
        /*0012*/ 	.short	0x0d6c
        /*0014*/ 	.byte	0x00, 0xf0, 0x11, 0x00


	//----- nvinfo : EIATTR_KPARAM_INFO
	.align		4
.L_2391:
        /*0018*/ 	.byte	0x04, 0x17
        /*001a*/ 	.short	(.L_2393 - .L_2392)
.L_2392:
        /*001c*/ 	.word	0x00000000
        /*0020*/ 	.short	0x0003
        /*0022*/ 	.short	0x0d68
        /*0024*/ 	.byte	0x00, 0xf0, 0x11, 0x00


	//----- nvinfo : EIATTR_KPARAM_INFO
	.align		4
.L_2393:
        /*0028*/ 	.byte	0x04, 0x17
        /*002a*/ 	.short	(.L_2395 - .L_2394)
.L_2394:
        /*002c*/ 	.word	0x00000000
        /*0030*/ 	.short	0x0002
        /*0032*/ 	.short	0x0d48
        /*0034*/ 	.byte	0x00, 0xf0, 0x81, 0x00


	//----- nvinfo : EIATTR_KPARAM_INFO
	.align		4
.L_2395:
        /*0038*/ 	.byte	0x04, 0x17
        /*003a*/ 	.short	(.L_2397 - .L_2396)
.L_2396:
        /*003c*/ 	.word	0x00000000
        /*0040*/ 	.short	0x0001
        /*0042*/ 	.short	0x0008
        /*0044*/ 	.byte	0x00, 0xf0, 0x01, 0x35


	//----- nvinfo : EIATTR_KPARAM_INFO
	.align		4
.L_2397:
        /*0048*/ 	.byte	0x04, 0x17
        /*004a*/ 	.short	(.L_2399 - .L_2398)
.L_2398:
        /*004c*/ 	.word	0x00000000
        /*0050*/ 	.short	0x0000
        /*0052*/ 	.short	0x0000
        /*0054*/ 	.byte	0x00, 0xf5, 0x21, 0x00


	//----- nvinfo : EIATTR_SPARSE_MMA_MASK
	.align		4
.L_2399:
        /*0058*/ 	.byte	0x03, 0x50
        /*005a*/ 	.short	0x0000


	//----- nvinfo : EIATTR_MAXREG_COUNT
	.align		4
        /*005c*/ 	.byte	0x03, 0x1b
        /*005e*/ 	.short	0x00ff


	//----- nvinfo : EIATTR_MERCURY_ISA_VERSION
	.align		4
        /*0060*/ 	.byte	0x03, 0x5f
        /*0062*/ 	.short	0x0101


	//----- nvinfo : EIATTR_VRC_CTA_INIT_COUNT
	.align		4
        /*0064*/ 	.byte	0x02, 0x4a
	.zero		1
	.zero		1


	//----- nvinfo : EIATTR_EXIT_INSTR_OFFSETS
	.align		4
        /*0068*/ 	.byte	0x04, 0x1c
        /*006a*/ 	.short	(.L_2401 - .L_2400)


	//   ....[0]....
.L_2400:
        /*006c*/ 	.word	0x000000a0


	//   ....[1]....
        /*0070*/ 	.word	0x000002f0


	//   ....[2]....
        /*0074*/ 	.word	0x000004a0


	//   ....[3]....
        /*0078*/ 	.word	0x00000690


	//----- nvinfo : EIATTR_CRS_STACK_SIZE
	.align		4
.L_2401:
        /*007c*/ 	.byte	0x04, 0x1e
        /*007e*/ 	.short	(.L_2403 - .L_2402)
.L_2402:
        /*0080*/ 	.word	0x00000000


	//----- nvinfo : EIATTR_CBANK_PARAM_SIZE
	.align		4
.L_2403:
        /*0084*/ 	.byte	0x03, 0x19
        /*0086*/ 	.short	0x0d70


	//----- nvinfo : EIATTR_PARAM_CBANK
	.align		4
        /*0088*/ 	.byte	0x04, 0x0a
        /*008a*/ 	.short	(.L_2405 - .L_2404)
	.align		4
.L_2404:
        /*008c*/ 	.word	index@(.nv.constant0._ZN2at6native40_GLOBAL__N__2351210d_8_Shape_cu_49f7391c35CatArrayBatchedCopy_alignedK_contigINS1_10OpaqueTypeILj4EEEjLi1ELi64ELi64ELi16EEEvPT_NS1_25CatArrInputTensorMetadataIS5_T0_XT2_EXT3_EEENS1_16TensorSizeStrideIS8_Lj4EEEiS8_)
        /*0090*/ 	.short	0x0380
        /*0092*/ 	.short	0x0d70


	//----- nvinfo : EIATTR_SW_WAR
	.align		4
.L_2405:
        /*0094*/ 	.byte	0x04, 0x36
        /*0096*/ 	.short	(.L_2407 - .L_2406)
.L_2406:
        /*0098*/ 	.word	0x00000008
.L_2407:


//--------------------- .nv.info._ZN2at6native40_GLOBAL__N__2351210d_8_Shape_cu_49f7391c30CatArrayBatchedCopy_vectorizedINS1_10OpaqueTypeILj4EEEjLi1ELi64ELi64ELi16ELi4EEEvPcNS1_25CatArrInputTensorMetadataIT_T0_XT2_EXT3_EEENS1_16TensorSizeStrideIS8_Lj4EEEiS8_ --------------------------
	.section	.nv.info._ZN2at6native40_GLOBAL__N__2351210d_8_Shape_cu_49f7391c30CatArrayBatchedCopy_vectorizedINS1_10OpaqueTypeILj4EEEjLi1ELi64ELi64ELi16ELi4EEEvPcNS1_25CatArrInputTensorMetadataIT_T0_XT2_EXT3_EEENS1_16TensorSizeStrideIS8_Lj4EEEiS8_,"",@"SHT_CUDA_INFO"
	.sectionflags	@""
	.align	4


	//----- nvinfo : EIATTR_CUDA_API_VERSION
	.align		4
        /*0000*/ 	.byte	0x04, 0x37
        /*0002*/ 	.short	(.L_2409 - .L_2408)
.L_2408:
        /*0004*/ 	.word	0x00000082


	//----- nvinfo : EIATTR_KPARAM_INFO
	.align		4
.L_2409:
        /*0008*/ 	.byte	0x04, 0x17
        /*000a*/ 	.short	(.L_2411 - .L_2410)
.L_2410:
        /*000c*/ 	.word	0x00000000
        /*0010*/ 	.short	0x0004
        /*0012*/ 	.short	0x0d6c
        /*0014*/ 	.byte	0x00, 0xf0, 0x11, 0x00


	//----- nvinfo : EIATTR_KPARAM_INFO
	.align		4
.L_2411:
        /*0018*/ 	.byte	0x04, 0x17
        /*001a*/ 	.short	(.L_2413 - .L_2412)
.L_2412:
        /*001c*/ 	.word	0x00000000
        /*0020*/ 	.short	0x0003
        /*0022*/ 	.short	0x0d68
        /*0024*/ 	.byte	0x00, 0xf0, 0x11, 0x00


	//----- nvinfo : EIATTR_KPARAM_INFO
	.align		4
.L_2413:
        /*0028*/ 	.byte	0x04, 0x17
        /*002a*/ 	.short	(.L_2415 - .L_2414)
.L_2414:
        /*002c*/ 	.word	0x00000000
        /*0030*/ 	.short	0x0002
        /*0032*/ 	.short	0x0d48
        /*0034*/ 	.byte	0x00, 0xf0, 0x81, 0x00


	//----- nvinfo : EIATTR_KPARAM_INFO
	.align		4
.L_2415:
        /*0038*/ 	.byte	0x04, 0x17
        /*003a*/ 	.short	(.L_2417 - .L_2416)
.L_2416:
        /*003c*/ 	.word	0x00000000
        /*0040*/ 	.short	0x0001
        /*0042*/ 	.short	0x0008
        /*0044*/ 	.byte	0x00, 0xf0, 0x01, 0x35


	//----- nvinfo : EIATTR_KPARAM_INFO
	.align		4
.L_2417:
        /*0048*/ 	.byte	0x04, 0x17
        /*004a*/ 	.short	(.L_2419 - .L_2418)
.L_2418:
        /*004c*/ 	.word	0x00000000
        /*0050*/ 	.short	0x0000
        /*0052*/ 	.short	0x0000
        /*0054*/ 	.byte	0x00, 0xf5, 0x21, 0x00


	//----- nvinfo : EIATTR_SPARSE_MMA_MASK
	.align		4
.L_2419:
        /*0058*/ 	.byte	0x03, 0x50
        /*005a*/ 	.short	0x0000


	//----- nvinfo : EIATTR_MAXREG_COUNT
	.align		4
        /*005c*/ 	.byte	0x03, 0x1b
        /*005e*/ 	.short	0x00ff


	//----- nvinfo : EIATTR_MERCURY_ISA_VERSION
	.align		4
        /*0060*/ 	.byte	0x03, 0x5f
        /*0062*/ 	.short	0x0101


	//----- nvinfo : EIATTR_VRC_CTA_INIT_COUNT
	.align		4
        /*0064*/ 	.byte	0x02, 0x4a
	.zero		1
	.zero		1


	//----- nvinfo : EIATTR_EXIT_INSTR_OFFSETS
	.align		4
        /*0068*/ 	.byte	0x04, 0x1c
        /*006a*/ 	.short	(.L_2421 - .L_2420)


	//   ....[0]....
.L_2420:
        /*006c*/ 	.word	0x000000a0


	//   ....[1]....
        /*0070*/ 	.word	0x00000230


	//----- nvinfo : EIATTR_CRS_STACK_SIZE
	.align		4
.L_2421:
        /*0074*/ 	.byte	0x04, 0x1e
        /*0076*/ 	.short	(.L_2423 - .L_2422)
.L_2422:
        /*0078*/ 	.word	0x00000000


	//----- nvinfo : EIATTR_CBANK_PARAM_SIZE
	.align		4
.L_2423:
        /*007c*/ 	.byte	0x03, 0x19
        /*007e*/ 	.short	0x0d70


	//----- nvinfo : EIATTR_PARAM_CBANK
	.align		4
        /*0080*/ 	.byte	0x04, 0x0a
        /*0082*/ 	.short	(.L_2425 - .L_2424)
	.align		4
.L_2424:
        /*0084*/ 	.word	index@(.nv.constant0._ZN2at6native40_GLOBAL__N__2351210d_8_Shape_cu_49f7391c30CatArrayBatchedCopy_vectorizedINS1_10OpaqueTypeILj4EEEjLi1ELi64ELi64ELi16ELi4EEEvPcNS1_25CatArrInputTensorMetadataIT_T0_XT2_EXT3_EEENS1_16TensorSizeStrideIS8_Lj4EEEiS8_)
        /*0088*/ 	.short	0x0380
        /*008a*/ 	.short	0x0d70


	//----- nvinfo : EIATTR_SW_WAR
	.align		4
.L_2425:
        /*008c*/ 	.byte	0x04, 0x36
        /*008e*/ 	.short	(.L_2427 - .L_2426)
.L_2426:
        /*0090*/ 	.word	0x00000008
.L_2427:


//--------------------- .nv.info._ZN2at6native40_GLOBAL__N__2351210d_8_Shape_cu_49f7391c19CatArrayBatchedCopyINS1_10OpaqueTypeILj2EEEjLi4ELi64ELi64EEEvPT_NS1_25CatArrInputTensorMetadataIS5_T0_XT2_EXT3_EEENS1_16TensorSizeStrideIS8_Lj4EEEiS8_ --------------------------
	.section	.nv.info._ZN2at6native40_GLOBAL__N__2351210d_8_Shape_cu_49f7391c19CatArrayBatchedCopyINS1_10OpaqueTypeILj2EEEjLi4ELi64ELi64EEEvPT_NS1_25CatArrInputTensorMetadataIS5_T0_XT2_EXT3_EEENS1_16TensorSizeStrideIS8_Lj4EEEiS8_,"",@"SHT_CUDA_INFO"
	.sectionflags	@""
	.align	4


	//----- nvinfo : EIATTR_CUDA_API_VERSION
	.align		4
        /*0000*/ 	.byte	0x04, 0x37
        /*0002*/ 	.short	(.L_2429 - .L_2428)
.L_2428:
        /*0004*/ 	.word	0x00000082


	//----- nvinfo : EIATTR_KPARAM_INFO
	.align		4
.L_2429:
        /*0008*/ 	.byte	0x04, 0x17
        /*000a*/ 	.short	(.L_2431 - .L_2430)
.L_2430:
        /*000c*/ 	.word	0x00000000
        /*0010*/ 	.short	0x0004
        /*0012*/ 	.short	0x0d6c
        /*0014*/ 	.byte	0x00, 0xf0, 0x11, 0x00


	//----- nvinfo : EIATTR_KPARAM_INFO
	.align		4
.L_2431:
        /*0018*/ 	.byte	0x04, 0x17
        /*001a*/ 	.short	(.L_2433 - .L_2432)
.L_2432:
        /*001c*/ 	.word	0x00000000
        /*0020*/ 	.short	0x0003
        /*0022*/ 	.short	0x0d68
        /*0024*/ 	.byte	0x00, 0xf0, 0x11, 0x00


	//----- nvinfo : EIATTR_KPARAM_INFO
	.align		4
.L_2433:
        /*0028*/ 	.byte	0x04, 0x17
        /*002a*/ 	.short	(.L_2435 - .L_2434)
.L_2434:
        /*002c*/ 	.word	0x00000000
        /*0030*/ 	.short	0x0002
        /*0032*/ 	.short	0x0d48
        /*0034*/ 	.byte	0x00, 0xf0, 0x81, 0x00


	//----- nvinfo : EIATTR_KPARAM_INFO
	.align		4
.L_2435:
        /*0038*/ 	.byte	0x04, 0x17
        /*003a*/ 	.short	(.L_2437 - .L_2436)
.L_2436:
        /*003c*/ 	.word	0x00000000
        /*0040*/ 	.short	0x0001
        /*0042*/ 	.short	0x0008
        /*0044*/ 	.byte	0x00, 0xf0, 0x01, 0x35


	//----- nvinfo : EIATTR_KPARAM_INFO
	.align		4
.L_2437:
        /*0048*/ 	.byte	0x04, 0x17
        /*004a*/ 	.short	(.L_2439 - .L_2438)
.L_2438:
        /*004c*/ 	.word	0x00000000
        /*0050*/ 	.short	0x0000
        /*0052*/ 	.short	0x0000
        /*0054*/ 	.byte	0x00, 0xf5, 0x21, 0x00


	//----- nvinfo : EIATTR_SPARSE_MMA_MASK
	.align		4
.L_2439:
        /*0058*/ 	.byte	0x03, 0x50
        /*005a*/ 	.short	0x0000


	//----- nvinfo : EIATTR_MAXREG_COUNT
	.align		4
        /*005c*/ 	.byte	0x03, 0x1b
        /*005e*/ 	.short	0x00ff


	//----- nvinfo : EIATTR_MERCURY_ISA_VERSION
	.align		4
        /*0060*/ 	.byte	0x03, 0x5f
        /*0062*/ 	.short	0x0101


	//----- nvinfo : EIATTR_VRC_CTA_INIT_COUNT
	.align		4
        /*0064*/ 	.byte	0x02, 0x4a
	.zero		1
	.zero		1


	//----- nvinfo : EIATTR_EXIT_INSTR_OFFSETS
	.align		4
        /*0068*/ 	.byte	0x04, 0x1c
        /*006a*/ 	.short	(.L_2441 - .L_2440)


	//   ....[0]....
.L_2440:
        /*006c*/ 	.word	0x000000a0


	//   ....[1]....
        /*0070*/ 	.word	0x00000c80


	//----- nvinfo : EIATTR_CRS_STACK_SIZE
	.align		4
.L_2441:
        /*0074*/ 	.byte	0x04, 0x1e
        /*0076*/ 	.short	(.L_2443 - .L_2442)
.L_2442:
        /*0078*/ 	.word	0x00000000


	//----- nvinfo : EIATTR_CBANK_PARAM_SIZE
	.align		4
.L_2443:
        /*007c*/ 	.byte	0x03, 0x19
        /*007e*/ 	.short	0x0d70


	//----- nvinfo : EIATTR_PARAM_CBANK
	.align		4
        /*0080*/ 	.byte	0x04, 0x0a
        /*0082*/ 	.short	(.L_2445 - .L_2444)
	.align		4
.L_2444:
        /*0084*/ 	.word	index@(.nv.constant0._ZN2at6native40_GLOBAL__N__2351210d_8_Shape_cu_49f7391c19CatArrayBatchedCopyINS1_10OpaqueTypeILj2EEEjLi4ELi64ELi64EEEvPT_NS1_25CatArrInputTensorMetadataIS5_T0_XT2_EXT3_EEENS1_16TensorSizeStrideIS8_Lj4EEEiS8_)
        /*0088*/ 	.short	0x0380
        /*008a*/ 	.short	0x0d70


	//----- nvinfo : EIATTR_SW_WAR
	.align		4
.L_2445:
        /*008c*/ 	.byte	0x04, 0x36
        /*008e*/ 	.short	(.L_2447 - .L_2446)
.L_2446:
        /*0090*/ 	.word	0x00000008
.L_2447:


//--------------------- .nv.info._ZN2at6native40_GLOBAL__N__2351210d_8_Shape_cu_49f7391c26CatArrayBatchedCopy_contigINS1_10OpaqueTypeILj2EEEjLi4ELi64ELi64EEEvPT_NS1_25CatArrInputTensorMetadataIS5_T0_XT2_EXT3_EEENS1_16TensorSizeStrideIS8_Lj4EEEiS8_ --------------------------
	.section	.nv.info._ZN2at6native40_GLOBAL__N__2351210d_8_Shape_cu_49f7391c26CatArrayBatchedCopy_contigINS1_10OpaqueTypeILj2EEEjLi4ELi64ELi64EEEvPT_NS1_25CatArrInputTensorMetadataIS5_T0_XT2_EXT3_EEENS1_16TensorSizeStrideIS8_Lj4EEEiS8_,"",@"SHT_CUDA_INFO"
	.sectionflags	@""
	.align	4


	//----- nvinfo : EIATTR_CUDA_API_VERSION
	.align		4
        /*0000*/ 	.byte	0x04, 0x37
        /*0002*/ 	.short	(.L_2449 - .L_2448)
.L_2448:
        /*0004*/ 	.word	0x00000082


	//----- nvinfo : EIATTR_KPARAM_INFO
	.align		4
.L_2449:
        /*0008*/ 	.byte	0x04, 0x17
        /*000a*/ 	.short	(.L_2451 - .L_2450)
.L_2450:
        /*000c*/ 	.word	0x00000000
        /*0010*/ 	.short	0x0004
        /*0012*/ 	.short	0x0d6c
        /*0014*/ 	.byte	0x00, 0xf0, 0x11, 0x00


	//----- nvinfo : EIATTR_KPARAM_INFO
	.align		4
.L_2451:
        /*0018*/ 	.byte	0x04, 0x17
        /*001a*/ 	.short	(.L_2453 - .L_2452)
.L_2452:
        /*001c*/ 	.word	0x00000000
        /*0020*/ 	.short	0x0003
        /*0022*/ 	.short	0x0d68
        /*0024*/ 	.byte	0x00, 0xf0, 0x11, 0x00


	//----- nvinfo : EIATTR_KPARAM_INFO
	.align		4
.L_2453:
        /*0028*/ 	.byte	0x04, 0x17
        /*002a*/ 	.short	(.L_2455 - .L_2454)
.L_2454:
        /*002c*/ 	.word	0x00000000
        /*0030*/ 	.short	0x0002
        /*0032*/ 	.short	0x0d48
        /*0034*/ 	.byte	0x00, 0xf0, 0x81, 0x00


	//----- nvinfo : EIATTR_KPARAM_INFO
	.align		4
.L_2455:
        /*0038*/ 	.byte	0x04, 0x17
        /*003a*/ 	.short	(.L_2457 - .L_2456)
.L_2456:
        /*003c*/ 	.word	0x00000000
        /*0040*/ 	.short	0x0001
        /*0042*/ 	.short	0x0008
        /*0044*/ 	.byte	0x00, 0xf0, 0x01, 0x35


	//----- nvinfo : EIATTR_KPARAM_INFO
	.align		4
.L_2457:
        /*0048*/ 	.byte	0x04, 0x17
        /*004a*/ 	.short	(.L_2459 - .L_2458)
.L_2458:
        /*004c*/ 	.word	0x00000000
        /*0050*/ 	.short	0x0000
        /*0052*/ 	.short	0x0000
        /*0054*/ 	.byte	0x00, 0xf5, 0x21, 0x00


	//----- nvinfo : EIATTR_SPARSE_MMA_MASK
	.align		4
.L_2459:
        /*0058*/ 	.byte	0x03, 0x50
        /*005a*/ 	.short	0x0000


	//----- nvinfo : EIATTR_MAXREG_COUNT
	.align		4
        /*005c*/ 	.byte	0x03, 0x1b
        /*005e*/ 	.short	0x00ff


	//----- nvinfo : EIATTR_MERCURY_ISA_VERSION
	.align		4
        /*0060*/ 	.byte	0x03, 0x5f
        /*0062*/ 	.short	0x0101


	//----- nvinfo : EIATTR_VRC_CTA_INIT_COUNT
	.align		4
        /*0064*/ 	.byte	0x02, 0x4a
	.zero		1
	.zero		1


	//----- nvinfo : EIATTR_EXIT_INSTR_OFFSETS
	.align		4
        /*0068*/ 	.byte	0x04, 0x1c
        /*006a*/ 	.short	(.L_2461 - .L_2460)


	//   ....[0]....
.L_2460:
        /*006c*/ 	.word	0x00000090


	//   ....[1]....
        /*0070*/ 	.word	0x000006c0


	//----- nvinfo : EIATTR_CRS_STACK_SIZE
	.align		4
.L_2461:
        /*0074*/ 	.byte	0x04, 0x1e
        /*0076*/ 	.short	(.L_2463 - .L_2462)
.L_2462:
        /*0078*/ 	.word	0x00000000


	//----- nvinfo : EIATTR_CBANK_PARAM_SIZE
	.align		4
.L_2463:
        /*007c*/ 	.byte	0x03, 0x19
        /*007e*/ 	.short	0x0d70


	//----- nvinfo : EIATTR_PARAM_CBANK
	.align		4
        /*0080*/ 	.byte	0x04, 0x0a
        /*0082*/ 	.short	(.L_2465 - .L_2464)
	.align		4
.L_2464:
        /*0084*/ 	.word	index@(.nv.constant0._ZN2at6native40_GLOBAL__N__2351210d_8_Shape_cu_49f7391c26CatArrayBatchedCopy_contigINS1_10OpaqueTypeILj2EEEjLi4ELi64ELi64EEEvPT_NS1_25CatArrInputTensorMetadataIS5_T0_XT2_EXT3_EEENS1_16TensorSizeStrideIS8_Lj4EEEiS8_)
        /*0088*/ 	.short	0x0380
        /*008a*/ 	.short	0x0d70


	//----- nvinfo : EIATTR_SW_WAR
	.align		4
.L_2465:
        /*008c*/ 	.byte	0x04, 0x36
        /*008e*/ 	.short	(.L_2467 - .L_2466)
.L_2466:
        /*0090*/ 	.word	0x00000008
.L_2467:


//--------------------- .nv.info._ZN2at6native40_GLOBAL__N__2351210d_8_Shape_cu_49f7391c35CatArrayBatchedCopy_alignedK_contigINS1_10OpaqueTypeILj2EEEjLi4ELi64ELi64ELi8EEEvPT_NS1_25CatArrInputTensorMetadataIS5_T0_XT2_EXT3_EEENS1_16TensorSizeStrideIS8_Lj4EEEiS8_ --------------------------
	.section	.nv.info._ZN2at6native40_GLOBAL__N__2351210d_8_Shape_cu_49f7391c35CatArrayBatchedCopy_alignedK_contigINS1_10OpaqueTypeILj2EEEjLi4ELi64ELi64ELi8EEEvPT_NS1_25CatArrInputTensorMetadataIS5_T0_XT2_EXT3_EEENS1_16TensorSizeStrideIS8_Lj4EEEiS8_,"",@"SHT_CUDA_INFO"
	.sectionflags	@""
	.align	4


	//----- nvinfo : EIATTR_CUDA_API_VERSION
	.align		4
        /*0000*/ 	.byte	0x04, 0x37
        /*0002*/ 	.short	(.L_2469 - .L_2468)
.L_2468:
        /*0004*/ 	.word	0x00000082


	//----- nvinfo : EIATTR_KPARAM_INFO
	.align		4
.L_2469:
        /*0008*/ 	.byte	0x04, 0x17
        /*000a*/ 	.short	(.L_2471 - .L_2470)
.L_2470:
        /*000c*/ 	.word	0x00000000
        /*0010*/ 	.short	0x0004
        /*0012*/ 	.short	0x0d6c
        /*0014*/ 	.byte	0x00, 0xf0, 0x11, 0x00


	//----- nvinfo : EIATTR_KPARAM_INFO
	.align		4
.L_2471:
        /*0018*/ 	.byte	0x04, 0x17
        /*001a*/ 	.short	(.L_2473 - .L_2472)
.L_2472:
        /*001c*/ 	.word	0x00000000
        /*0020*/ 	.short	0x0003
        /*0022*/ 	.short	0x0d68
        /*0024*/ 	.byte	0x00, 0xf0, 0x11, 0x00


	//----- nvinfo : EIATTR_KPARAM_INFO
	.align		4
.L_2473:
        /*0028*/ 	.byte	0x04, 0x17
        /*002a*/ 	.short	(.L_2475 - .L_2474)
.L_2474:
        /*002c*/ 	.word	0x00000000
        /*0030*/ 	.short	0x0002
        /*0032*/ 	.short	0x0d48
        /*0034*/ 	.byte	0x00, 0xf0, 0x81, 0x00


	//----- nvinfo : EIATTR_KPARAM_INFO
	.align		4
.L_2475:
        /*0038*/ 	.byte	0x04, 0x17
        /*003a*/ 	.short	(.L_2477 - .L_2476)
.L_2476:
        /*003c*/ 	.word	0x00000000
        /*0040*/ 	.short	0x0001
        /*0042*/ 	.short	0x0008
        /*0044*/ 	.byte	0x00, 0xf0, 0x01, 0x35


	//----- nvinfo : EIATTR_KPARAM_INFO
	.align		4
.L_2477:
        /*0048*/ 	.byte	0x04, 0x17
        /*004a*/ 	.short	(.L_2479 - .L_2478)
.L_2478:
        /*004c*/ 	.word	0x00000000
        /*0050*/ 	.short	0x0000
        /*0052*/ 	.short	0x0000
        /*0054*/ 	.byte	0x00, 0xf5, 0x21, 0x00


	//----- nvinfo : EIATTR_SPARSE_MMA_MASK
	.align		4
.L_2479:
        /*0058*/ 	.byte	0x03, 0x50
        /*005a*/ 	.short	0x0000


	//----- nvinfo : EIATTR_MAXREG_COUNT
	.align		4
        /*005c*/ 	.byte	0x03, 0x1b
        /*005e*/ 	.short	0x00ff


	//----- nvinfo : EIATTR_MERCURY_ISA_VERSION
	.align		4
        /*0060*/ 	.byte	0x03, 0x5f
        /*0062*/ 	.short	0x0101


	//----- nvinfo : EIATTR_VRC_CTA_INIT_COUNT
	.align		4
        /*0064*/ 	.byte	0x02, 0x4a
	.zero		1
	.zero		1


	//----- nvinfo : EIATTR_EXIT_INSTR_OFFSETS
	.align		4
        /*0068*/ 	.byte	0x04, 0x1c
        /*006a*/ 	.short	(.L_2481 - .L_2480)


	//   ....[0]....
.L_2480:
        /*006c*/ 	.word	0x000000a0


	//   ....[1]....
        /*0070*/ 	.word	0x00000f50


	//   ....[2]....
        /*0074*/ 	.word	0x000015e0


	//   ....[3]....
        /*0078*/ 	.word	0x000023e0


	//----- nvinfo : EIATTR_CRS_STACK_SIZE
	.align		4
.L_2481:
        /*007c*/ 	.byte	0x04, 0x1e
        /*007e*/ 	.short	(.L_2483 - .L_2482)
.L_2482:
        /*0080*/ 	.word	0x00000000


	//----- nvinfo : EIATTR_CBANK_PARAM_SIZE
	.align		4
.L_2483:
        /*0084*/ 	.byte	0x03, 0x19
        /*0086*/ 	.short	0x0d70


	//----- nvinfo : EIATTR_PARAM_CBANK
	.align		4
        /*0088*/ 	.byte	0x04, 0x0a
        /*008a*/ 	.short	(.L_2485 - .L_2484)
	.align		4
.L_2484:
        /*008c*/ 	.word	index@(.nv.constant0._ZN2at6native40_GLOBAL__N__2351210d_8_Shape_cu_49f7391c35CatArrayBatchedCopy_alignedK_contigINS1_10OpaqueTypeILj2EEEjLi4ELi64ELi64ELi8EEEvPT_NS1_25CatArrInputTensorMetadataIS5_T0_XT2_EXT3_EEENS1_16TensorSizeStrideIS8_Lj4EEEiS8_)
        /*0090*/ 	.short	0x0380
        /*0092*/ 	.short	0x0d70


	//----- nvinfo : EIATTR_SW_WAR
	.align		4
.L_2485:
        /*0094*/ 	.byte	0x04, 0x36
        /*0096*/ 	.short	(.L_2487 - .L_2486)
.L_2486:
        /*0098*/ 	.word	0x00000008
.L_2487:


//--------------------- .nv.info._ZN2at6native40_GLOBAL__N__2351210d_8_Shape_cu_49f7391c35CatArrayBatchedCopy_alignedK_contigINS1_10OpaqueTypeILj2EEEjLi4ELi64ELi64ELi16EEEvPT_NS1_25CatArrInputTensorMetadataIS5_T0_XT2_EXT3_EEENS1_16TensorSizeStrideIS8_Lj4EEEiS8_ --------------------------
	.section	.nv.info._ZN2at6native40_GLOBAL__N__2351210d_8_Shape_cu_49f7391c35CatArrayBatchedCopy_alignedK_contigINS1_10OpaqueTypeILj2EEEjLi4ELi64ELi64ELi16EEEvPT_NS1_25CatArrInputTensorMetadataIS5_T0_XT2_EXT3_EEENS1_16TensorSizeStrideIS8_Lj4EEEiS8_,"",@"SHT_CUDA_INFO"
	.sectionflags	@""
	.align	4


	//----- nvinfo : EIATTR_CUDA_API_VERSION
	.align		4
        /*0000*/ 	.byte	0x04, 0x37
        /*0002*/ 	.short	(.L_2489 - .L_2488)
.L_2488:
        /*0004*/ 	.word	0x00000082


	//----- nvinfo : EIATTR_KPARAM_INFO
	.align		4
.L_2489:
        /*0008*/ 	.byte	0x04, 0x17
        /*000a*/ 	.short	(.L_2491 - .L_2490)
.L_2490:
        /*000c*/ 	.word	0x00000000
        /*0010*/ 	.short	0x0004
        /*0012*/ 	.short	0x0d6c
        /*0014*/ 	.byte	0x00, 0xf0, 0x11, 0x00


	//----- nvinfo : EIATTR_KPARAM_INFO
	.align		4
.L_2491:
        /*0018*/ 	.byte	0x04, 0x17
        /*001a*/ 	.short	(.L_2493 - .L_2492)
.L_2492:
        /*001c*/ 	.word	0x00000000
        /*0020*/ 	.short	0x0003
        /*0022*/ 	.short	0x0d68
        /*0024*/ 	.byte	0x00, 0xf0, 0x11, 0x00


	//----- nvinfo : EIATTR_KPARAM_INFO
	.align		4
.L_2493:
        /*0028*/ 	.byte	0x04, 0x17
        /*002a*/ 	.short	(.L_2495 - .L_2494)
.L_2494:
        /*002c*/ 	.word	0x00000000
        /*0030*/ 	.short	0x0002
        /*0032*/ 	.short	0x0d48
        /*0034*/ 	.byte	0x00, 0xf0, 0x81, 0x00


	//----- nvinfo : EIATTR_KPARAM_INFO
	.align		4
.L_2495:
        /*0038*/ 	.byte	0x04, 0x17
        /*003a*/ 	.short	(.L_2497 - .L_2496)
.L_2496:
        /*003c*/ 	.word	0x00000000
        /*0040*/ 	.short	0x0001
        /*0042*/ 	.short	0x0008
        /*0044*/ 	.byte	0x00, 0xf0, 0x01, 0x35


	//----- nvinfo : EIATTR_KPARAM_INFO
	.align		4
.L_2497:
        /*0048*/ 	.byte	0x04, 0x17
        /*004a*/ 	.short	(.L_2499 - .L_2498)
.L_2498:
        /*004c*/ 	.word	0x00000000
        /*0050*/ 	.short	0x0000
        /*0052*/ 	.short	0x0000
        /*0054*/ 	.byte	0x00, 0xf5, 0x21, 0x00


	//----- nvinfo : EIATTR_SPARSE_MMA_MASK
	.align		4
.L_2499:
        /*0058*/ 	.byte	0x03, 0x50
        /*005a*/ 	.short	0x0000


	//----- nvinfo : EIATTR_MAXREG_COUNT
	.align		4
        /*005c*/ 	.byte	0x03, 0x1b
        /*005e*/ 	.short	0x00ff


	//----- nvinfo : EIATTR_MERCURY_ISA_VERSION
	.align		4
        /*0060*/ 	.byte	0x03, 0x5f
        /*0062*/ 	.short	0x0101


	//----- nvinfo : EIATTR_VRC_CTA_INIT_COUNT
	.align		4
        /*0064*/ 	.byte	0x02, 0x4a
	.zero		1
	.zero		1


	//----- nvinfo : EIATTR_EXIT_INSTR_OFFSETS
	.align		4
        /*0068*/ 	.byte	0x04, 0x1c
        /*006a*/ 	.short	(.L_2501 - .L_2500)


	//   ....[0]....
.L_2500:
        /*006c*/ 	.word	0x000000a0


	//   ....[1]....
        /*0070*/ 	.word	0x00001a20


	//   ....[2]....
        /*0074*/ 	.word	0x000020d0


	//   ....[3]....
        /*0078*/ 	.word	0x00002ed0


	//----- nvinfo : EIATTR_CRS_STACK_SIZE
	.align		4
.L_2501:
        /*007c*/ 	.byte	0x04, 0x1e
        /*007e*/ 	.short	(.L_2503 - .L_2502)
.L_2502:
        /*0080*/ 	.word	0x00000000


	//----- nvinfo : EIATTR_CBANK_PARAM_SIZE
	.align		4
.L_2503:
        /*0084*/ 	.byte	0x03, 0x19
        /*0086*/ 	.short	0x0d70


	//----- nvinfo : EIATTR_PARAM_CBANK
	.align		4
        /*0088*/ 	.byte	0x04, 0x0a
        /*008a*/ 	.short	(.L_2505 - .L_2504)
	.align		4
.L_2504:
        /*008c*/ 	.word	index@(.nv.constant0._ZN2at6native40_GLOBAL__N__2351210d_8_Shape_cu_49f7391c35CatArrayBatchedCopy_alignedK_contigINS1_10OpaqueTypeILj2EEEjLi4ELi64ELi64ELi16EEEvPT_NS1_25CatArrInputTensorMetadataIS5_T0_XT2_EXT3_EEENS1_16TensorSizeStrideIS8_Lj4EEEiS8_)
        /*0090*/ 	.short	0x0380
        /*0092*/ 	.short	0x0d70


	//----- nvinfo : EIATTR_SW_WAR
	.align		4
.L_2505:
        /*0094*/ 	.byte	0x04, 0x36
        /*0096*/ 	.short	(.L_2507 - .L_2506)
.L_2506:
        /*0098*/ 	.word	0x00000008
.L_2507:


//--------------------- .nv.info._ZN2at6native40_GLOBAL__N__2351210d_8_Shape_cu_49f7391c30CatArrayBatchedCopy_vectorizedINS1_10OpaqueTypeILj2EEEjLi4ELi64ELi64ELi16ELi8EEEvPcNS1_25CatArrInputTensorMetadataIT_T0_XT2_EXT3_EEENS1_16TensorSizeStrideIS8_Lj4EEEiS8_ --------------------------
	.section	.nv.info._ZN2at6native40_GLOBAL__N__2351210d_8_Shape_cu_49f7391c30CatArrayBatchedCopy_vectorizedINS1_10OpaqueTypeILj2EEEjLi4ELi64ELi64ELi16ELi8EEEvPcNS1_25CatArrInputTensorMetadataIT_T0_XT2_EXT3_EEENS1_16TensorSizeStrideIS8_Lj4EEEiS8_,"",@"SHT_CUDA_INFO"
	.sectionflags	@""
	.align	4


	//----- nvinfo : EIATTR_CUDA_API_VERSION
	.align		4
        /*0000*/ 	.byte	0x04, 0x37
        /*0002*/ 	.short	(.L_2509 - .L_2508)
.L_2508:
        /*0004*/ 	.word	0x00000082


	//----- nvinfo : EIATTR_KPARAM_INFO
	.align		4
.L_2509:
        /*0008*/ 	.byte	0x04, 0x17
        /*000a*/ 	.short	(.L_2511 - .L_2510)
.L_2510:
        /*000c*/ 	.word	0x00000000
        /*0010*/ 	.short	0x0004
        /*0012*/ 	.short	0x0d6c
        /*0014*/ 	.byte	0x00, 0xf0, 0x11, 0x00


	//----- nvinfo : EIATTR_KPARAM_INFO
	.align		4
.L_2511:
        /*0018*/ 	.byte	0x04, 0x17
        /*001a*/ 	.short	(.L_2513 - .L_2512)
.L_2512:
        /*001c*/ 	.word	0x00000000
        /*0020*/ 	.short	0x0003
        /*0022*/ 	.short	0x0d68
        /*0024*/ 	.byte	0x00, 0xf0, 0x11, 0x00


	//----- nvinfo : EIATTR_KPARAM_INFO
	.align		4
.L_2513:
        /*0028*/ 	.byte	0x04, 0x17
        /*002a*/ 	.short	(.L_2515 - .L_2514)
.L_2514:
        /*002c*/ 	.word	0x00000000
        /*0030*/ 	.short	0x0002
        /*0032*/ 	.short	0x0d48
        /*0034*/ 	.byte	0x00, 0xf0, 0x81, 0x00


	//----- nvinfo : EIATTR_KPARAM_INFO
	.align		4
.L_2515:
        /*0038*/ 	.byte	0x04, 0x17
        /*003a*/ 	.short	(.L_2517 - .L_2516)
.L_2516:
        /*003c*/ 	.word	0x00000000
        /*0040*/ 	.short	0x0001
        /*0042*/ 	.short	0x0008
        /*0044*/ 	.byte	0x00, 0xf0, 0x01, 0x35


	//----- nvinfo : EIATTR_KPARAM_INFO
	.align		4
.L_2517:
        /*0048*/ 	.byte	0x04, 0x17
        /*004a*/ 	.short	(.L_2519 - .L_2518)
.L_2518:
        /*004c*/ 	.word	0x00000000
        /*0050*/ 	.short	0x0000
        /*0052*/ 	.short	0x0000
        /*0054*/ 	.byte	0x00, 0xf5, 0x21, 0x00


	//----- nvinfo : EIATTR_SPARSE_MMA_MASK
	.align		4
.L_2519:
        /*0058*/ 	.byte	0x03, 0x50
        /*005a*/ 	.short	0x0000


	//----- nvinfo : EIATTR_MAXREG_COUNT
	.align		4
        /*005c*/ 	.byte	0x03, 0x1b
        /*005e*/ 	.short	0x00ff


	//----- nvinfo : EIATTR_MERCURY_ISA_VERSION
	.align		4
        /*0060*/ 	.byte	0x03, 0x5f
        /*0062*/ 	.short	0x0101


	//----- nvinfo : EIATTR_VRC_CTA_INIT_COUNT
	.align		4
        /*0064*/ 	.byte	0x02, 0x4a
	.zero		1
	.zero		1


	//----- nvinfo : EIATTR_EXIT_INSTR_OFFSETS
	.align		4
        /*0068*/ 	.byte	0x04, 0x1c
        /*006a*/ 	.short	(.L_2521 - .L_2520)


	//   ....[0]....
.L_2520:
        /*006c*/ 	.word	0x000000a0


	//   ....[1]....
        /*0070*/ 	.word	0x00000710


	//----- nvinfo : EIATTR_CRS_STACK_SIZE
	.align		4
.L_2521:
        /*0074*/ 	.byte	0x04, 0x1e
        /*0076*/ 	.short	(.L_2523 - .L_2522)
.L_2522:
        /*0078*/ 	.word	0x00000000


	//----- nvinfo : EIATTR_CBANK_PARAM_SIZE
	.align		4
.L_2523:
        /*007c*/ 	.byte	0x03, 0x19
        /*007e*/ 	.short	0x0d70


	//----- nvinfo : EIATTR_PARAM_CBANK
	.align		4
        /*0080*/ 	.byte	0x04, 0x0a
        /*0082*/ 	.short	(.L_2525 - .L_2524)
	.align		4
.L_2524:
        /*0084*/ 	.word	index@(.nv.constant0._ZN2at6native40_GLOBAL__N__2351210d_8_Shape_cu_49f7391c30CatArrayBatchedCopy_vectorizedINS1_10OpaqueTypeILj2EEEjLi4ELi64ELi64ELi16ELi8EEEvPcNS1_25CatArrInputTensorMetadataIT_T0_XT2_EXT3_EEENS1_16TensorSizeStrideIS8_Lj4EEEiS8_)
        /*0088*/ 	.short	0x0380
        /*008a*/ 	.short	0x0d70


	//----- nvinfo : EIATTR_SW_WAR
	.align		4
.L_2525:
        /*008c*/ 	.byte	0x04, 0x36
        /*008e*/ 	.short	(.L_2527 - .L_2526)
.L_2526:
        /*0090*/ 	.word	0x00000008
.L_2527:


//--------------------- .nv.info._ZN2at6native40_GLOBAL__N__2351210d_8_Shape_cu_49f7391c19CatArrayBatchedCopyINS1_10OpaqueTypeILj2EEEjLi3ELi64ELi64EEEvPT_NS1_25CatArrInputTensorMetadataIS5_T0_XT2_EXT3_EEENS1_16TensorSizeStrideIS8_Lj4EEEiS8_ --------------------------
	.section	.nv.info._ZN2at6native40_GLOBAL__N__2351210d_8_Shape_cu_49f7391c19CatArrayBatchedCopyINS1_10OpaqueTypeILj2EEEjLi3ELi64ELi64EEEvPT_NS1_25CatArrInputTensorMetadataIS5_T0_XT2_EXT3_EEENS1_16TensorSizeStrideIS8_Lj4EEEiS8_,"",@"SHT_CUDA_INFO"
	.sectionflags	@""
	.align	4


	//----- nvinfo : EIATTR_CUDA_API_VERSION
	.align		4
        /*0000*/ 	.byte	0x04, 0x37
        /*0002*/ 	.short	(.L_2529 - .L_2528)
.L_2528:
        /*0004*/ 	.word	0x00000082


	//----- nvinfo : EIATTR_KPARAM_INFO
	.align		4
.L_2529:
        /*0008*/ 	.byte	0x04, 0x17
        /*000a*/ 	.short	(.L_2531 - .L_2530)
.L_2530:
        /*000c*/ 	.word	0x00000000
        /*0010*/ 	.short	0x0004
        /*0012*/ 	.short	0x0d6c
        /*0014*/ 	.byte	0x00, 0xf0, 0x11, 0x00


	//----- nvinfo : EIATTR_KPARAM_INFO
	.align		4
.L_2531:
        /*0018*/ 	.byte	0x04, 0x17
        /*001a*/ 	.short	(.L_2533 - .L_2532)
.L_2532:
        /*001c*/ 	.word	0x00000000
        /*0020*/ 	.short	0x0003
        /*0022*/ 	.short	0x0d68
        /*0024*/ 	.byte	0x00, 0xf0, 0x11, 0x00


	//----- nvinfo : EIATTR_KPARAM_INFO
	.align		4
.L_2533:
        /*0028*/ 	.byte	0x04, 0x17
        /*002a*/ 	.short	(.L_2535 - .L_2534)
.L_2534:
        /*002c*/ 	.word	0x00000000
        /*0030*/ 	.short	0x0002
        /*0032*/ 	.short	0x0d48
        /*0034*/ 	.byte	0x00, 0xf0, 0x81, 0x00


	//----- nvinfo : EIATTR_KPARAM_INFO
	.align		4
.L_2535:
        /*0038*/ 	.byte	0x04, 0x17
        /*003a*/ 	.short	(.L_2537 - .L_2536)
.L_2536:
        /*003c*/ 	.word	0x00000000
        /*0040*/ 	.short	0x0001
        /*0042*/ 	.short	0x0008
        /*0044*/ 	.byte	0x00, 0xf0, 0x01, 0x35


	//----- nvinfo : EIATTR_KPARAM_INFO
	.align		4
.L_2537:
        /*0048*/ 	.byte	0x04, 0x17
        /*004a*/ 	.short	(.L_2539 - .L_2538)
.L_2538:
        /*004c*/ 	.word	0x00000000
        /*0050*/ 	.short	0x0000
        /*0052*/ 	.short	0x0000
        /*0054*/ 	.byte	0x00, 0xf5, 0x21, 0x00


	//----- nvinfo : EIATTR_SPARSE_MMA_MASK
	.align		4
.L_2539:
        /*0058*/ 	.byte	0x03, 0x50
        /*005a*/ 	.short	0x0000


	//----- nvinfo : EIATTR_MAXREG_COUNT
	.align		4
        /*005c*/ 	.byte	0x03, 0x1b
        /*005e*/ 	.short	0x00ff


	//----- nvinfo : EIATTR_MERCURY_ISA_VERSION
	.align		4
        /*0060*/ 	.byte	0x03, 0x5f
        /*0062*/ 	.short	0x0101


	//----- nvinfo : EIATTR_VRC_CTA_INIT_COUNT
	.align		4
        /*0064*/ 	.byte	0x02, 0x4a
	.zero		1
	.zero		1


	//----- nvinfo : EIATTR_EXIT_INSTR_OFFSETS
	.align		4
        /*0068*/ 	.byte	0x04, 0x1c
        /*006a*/ 	.short	(.L_2541 - .L_2540)


	//   ....[0]....
.L_2540:
        /*006c*/ 	.word	0x000000a0


	//   ....[1]....
        /*0070*/ 	.word	0x00000930


	//----- nvinfo : EIATTR_CRS_STACK_SIZE
	.align		4
.L_2541:
        /*0074*/ 	.byte	0x04, 0x1e
        /*0076*/ 	.short	(.L_2543 - .L_2542)
.L_2542:
        /*0078*/ 	.word	0x00000000


	//----- nvinfo : EIATTR_CBANK_PARAM_SIZE
	.align		4
.L_2543:
        /*007c*/ 	.byte	0x03, 0x19
        /*007e*/ 	.short	0x0d70


	//----- nvinfo : EIATTR_PARAM_CBANK
	.align		4
        /*0080*/ 	.byte	0x04, 0x0a
        /*0082*/ 	.short	(.L_2545 - .L_2544)
	.align		4
.L_2544:
        /*0084*/ 	.word	index@(.nv.constant0._ZN2at6native40_GLOBAL__N__2351210d_8_Shape_cu_49f7391c19CatArrayBatchedCopyINS1_10OpaqueTypeILj2EEEjLi3ELi64ELi64EEEvPT_NS1_25CatArrInputTensorMetadataIS5_T0_XT2_EXT3_EEENS1_16TensorSizeStrideIS8_Lj4EEEiS8_)
        /*0088*/ 	.short	0x0380
        /*008a*/ 	.short	0x0d70


	//----- nvinfo : EIATTR_SW_WAR
	.align		4
.L_2545:
        /*008c*/ 	.byte	0x04, 0x36
        /*008e*/ 	.short	(.L_2547 - .L_2546)
.L_2546:
        /*0090*/ 	.word	0x00000008
.L_2547:


//--------------------- .nv.info._ZN2at6native40_GLOBAL__N__2351210d_8_Shape_cu_49f7391c26CatArrayBatchedCopy_contigINS1_10OpaqueTypeILj2EEEjLi3ELi64ELi64EEEvPT_NS1_25CatArrInputTensorMetadataIS5_T0_XT2_EXT3_EEENS1_16TensorSizeStrideIS8_Lj4EEEiS8_ --------------------------
	.section	.nv.info._ZN2at6native40_GLOBAL__N__2351210d_8_Shape_cu_49f7391c26CatArrayBatchedCopy_contigINS1_10OpaqueTypeILj2EEEjLi3ELi64ELi64EEEvPT_NS1_25CatArrInputTensorMetadataIS5_T0_XT2_EXT3_EEENS1_16TensorSizeStrideIS8_Lj4EEEiS8_,"",@"SHT_CUDA_INFO"
	.sectionflags	@""
	.align	4


	//----- nvinfo : EIATTR_CUDA_API_VERSION
	.align		4
        /*0000*/ 	.byte	0x04, 0x37
        /*0002*/ 	.short	(.L_2549 - .L_2548)
.L_2548:
        /*0004*/ 	.word	0x00000082


	//----- nvinfo : EIATTR_KPARAM_INFO
	.align		4
.L_2549:
        /*0008*/ 	.byte	0x04, 0x17
        /*000a*/ 	.short	(.L_2551 - .L_2550)
.L_2550:
        /*000c*/ 	.word	0x00000000
        /*0010*/ 	.short	0x0004
        /*0012*/ 	.short	0x0d6c
        /*0014*/ 	.byte	0x00, 0xf0, 0x11, 0x00


	//----- nvinfo : EIATTR_KPARAM_INFO
	.align		4
.L_2551:
        /*0018*/ 	.byte	0x04, 0x17
        /*001a*/ 	.short	(.L_2553 - .L_2552)
.L_2552:
        /*001c*/ 	.word	0x00000000
        /*0020*/ 	.short	0x0003
        /*0022*/ 	.short	0x0d68
        /*0024*/ 	.byte	0x00, 0xf0, 0x11, 0x00


	//----- nvinfo : EIATTR_KPARAM_INFO
	.align		4
.L_2553:
        /*0028*/ 	.byte	0x04, 0x17
        /*002a*/ 	.short	(.L_2555 - .L_2554)
.L_2554:
        /*002c*/ 	.word	0x00000000
        /*0030*/ 	.short	0x0002
        /*0032*/ 	.short	0x0d48
        /*0034*/ 	.byte	0x00, 0xf0, 0x81, 0x00


	//----- nvinfo : EIATTR_KPARAM_INFO
	.align		4
.L_2555:
        /*0038*/ 	.byte	0x04, 0x17
        /*003a*/ 	.short	(.L_2557 - .L_2556)
.L_2556:
        /*003c*/ 	.word	0x00000000
        /*0040*/ 	.short	0x0001
        /*0042*/ 	.short	0x0008
        /*0044*/ 	.byte	0x00, 0xf0, 0x01, 0x35


	//----- nvinfo : EIATTR_KPARAM_INFO
	.align		4
.L_2557:
        /*0048*/ 	.byte	0x04, 0x17
        /*004a*/ 	.short	(.L_2559 - .L_2558)
.L_2558:
        /*004c*/ 	.word	0x00000000
        /*0050*/ 	.short	0x0000
        /*0052*/ 	.short	0x0000
        /*0054*/ 	.byte	0x00, 0xf5, 0x21, 0x00


	//----- nvinfo : EIATTR_SPARSE_MMA_MASK
	.align		4
.L_2559:
        /*0058*/ 	.byte	0x03, 0x50
        /*005a*/ 	.short	0x0000


	//----- nvinfo : EIATTR_MAXREG_COUNT
	.align		4
        /*005c*/ 	.byte	0x03, 0x1b
        /*005e*/ 	.short	0x00ff


	//----- nvinfo : EIATTR_MERCURY_ISA_VERSION
	.align		4
        /*0060*/ 	.byte	0x03, 0x5f
        /*0062*/ 	.short	0x0101


	//----- nvinfo : EIATTR_VRC_CTA_INIT_COUNT
	.align		4
        /*0064*/ 	.byte	0x02, 0x4a
	.zero		1
	.zero		1


	//----- nvinfo : EIATTR_EXIT_INSTR_OFFSETS
	.align		4
        /*0068*/ 	.byte	0x04, 0x1c
        /*006a*/ 	.short	(.L_2561 - .L_2560)


	//   ....[0]....
.L_2560:
        /*006c*/ 	.word	0x00000090


	//   ....[1]....
        /*0070*/ 	.word	0x00000540


	//----- nvinfo : EIATTR_CRS_STACK_SIZE
	.align		4
.L_2561:
        /*0074*/ 	.byte	0x04, 0x1e
        /*0076*/ 	.short	(.L_2563 - .L_2562)
.L_2562:
        /*0078*/ 	.word	0x00000000


	//----- nvinfo : EIATTR_CBANK_PARAM_SIZE
	.align		4
.L_2563:
        /*007c*/ 	.byte	0x03, 0x19
        /*007e*/ 	.short	0x0d70


	//----- nvinfo : EIATTR_PARAM_CBANK
	.align		4
        /*0080*/ 	.byte	0x04, 0x0a
        /*0082*/ 	.short	(.L_2565 - .L_2564)
	.align		4
.L_2564:
        /*0084*/ 	.word	index@(.nv.constant0._ZN2at6native40_GLOBAL__N__2351210d_8_Shape_cu_49f7391c26CatArrayBatchedCopy_contigINS1_10OpaqueTypeILj2EEEjLi3ELi64ELi64EEEvPT_NS1_25CatArrInputTensorMetadataIS5_T0_XT2_EXT3_EEENS1_16TensorSizeStrideIS8_Lj4EEEiS8_)
        /*0088*/ 	.short	0x0380
        /*008a*/ 	.short	0x0d70


	//----- nvinfo : EIATTR_SW_WAR
	.align		4
.L_2565:
        /*008c*/ 	.byte	0x04, 0x36
        /*008e*/ 	.short	(.L_2567 - .L_2566)
.L_2566:
        /*0090*/ 	.word	0x00000008
.L_2567:


//--------------------- .nv.info._ZN2at6native40_GLOBAL__N__2351210d_8_Shape_cu_49f7391c35CatArrayBatchedCopy_alignedK_contigINS1_10OpaqueTypeILj2EEEjLi3ELi64ELi64ELi8EEEvPT_NS1_25CatArrInputTensorMetadataIS5_T0_XT2_EXT3_EEENS1_16TensorSizeStrideIS8_Lj4EEEiS8_ --------------------------
	.section	.nv.info._ZN2at6native40_GLOBAL__N__2351210d_8_Shape_cu_49f7391c35CatArrayBatchedCopy_alignedK_contigINS1_10OpaqueTypeILj2EEEjLi3ELi64ELi64ELi8EEEvPT_NS1_25CatArrInputTensorMetadataIS5_T0_XT2_EXT3_EEENS1_16TensorSizeStrideIS8_Lj4EEEiS8_,"",@"SHT_CUDA_INFO"
	.sectionflags	@""
	.align	4


	//----- nvinfo : EIATTR_CUDA_API_VERSION
	.align		4
        /*0000*/ 	.byte	0x04, 0x37
        /*0002*/ 	.short	(.L_2569 - .L_2568)
.L_2568:
        /*0004*/ 	.word	0x00000082


	//----- nvinfo : EIATTR_KPARAM_INFO
	.align		4
.L_2569:
        /*0008*/ 	.byte	0x04, 0x17
        /*000a*/ 	.short	(.L_2571 - .L_2570)
.L_2570:
        /*000c*/ 	.word	0x00000000
        /*0010*/ 	.short	0x0004
        /*0012*/ 	.short	0x0d6c
        /*0014*/ 	.byte	0x00, 0xf0, 0x11, 0x00


	//----- nvinfo : EIATTR_KPARAM_INFO
	.align		4
.L_2571:
        /*0018*/ 	.byte	0x04, 0x17
        /*001a*/ 	.short	(.L_2573 - .L_2572)
.L_2572:
        /*001c*/ 	.word	0x00000000
        /*0020*/ 	.short	0x0003
        /*0022*/ 	.short	0x0d68
        /*0024*/ 	.byte	0x00, 0xf0, 0x11, 0x00


	//----- nvinfo : EIATTR_KPARAM_INFO
	.align		4
.L_2573:
        /*0028*/ 	.byte	0x04, 0x17
        /*002a*/ 	.short	(.L_2575 - .L_2574)
.L_2574:
        /*002c*/ 	.word	0x00000000
        /*0030*/ 	.short	0x0002
        /*0032*/ 	.short	0x0d48
        /*0034*/ 	.byte	0x00, 0xf0, 0x81, 0x00


	//----- nvinfo : EIATTR_KPARAM_INFO
	.align		4
.L_2575:
        /*0038*/ 	.byte	0x04, 0x17
        /*003a*/ 	.short	(.L_2577 - .L_2576)
.L_2576:
        /*003c*/ 	.word	0x00000000
        /*0040*/ 	.short	0x0001
        /*0042*/ 	.short	0x0008
        /*0044*/ 	.byte	0x00, 0xf0, 0x01, 0x35


	//----- nvinfo : EIATTR_KPARAM_INFO
	.align		4
.L_2577:
        /*0048*/ 	.byte	0x04, 0x17
        /*004a*/ 	.short	(.L_2579 - .L_2578)
.L_2578:
        /*004c*/ 	.word	0x00000000
        /*0050*/ 	.short	0x0000
        /*0052*/ 	.short	0x0000
        /*0054*/ 	.byte	0x00, 0xf5, 0x21, 0x00


	//----- nvinfo : EIATTR_SPARSE_MMA_MASK
	.align		4
.L_2579:
        /*0058*/ 	.byte	0x03, 0x50
        /*005a*/ 	.short	0x0000


	//----- nvinfo : EIATTR_MAXREG_COUNT
	.align		4
        /*005c*/ 	.byte	0x03, 0x1b
        /*005e*/ 	.short	0x00ff


	//----- nvinfo : EIATTR_MERCURY_ISA_VERSION
	.align		4
        /*0060*/ 	.byte	0x03, 0x5f
        /*0062*/ 	.short	0x0101


	//----- nvinfo : EIATTR_VRC_CTA_INIT_COUNT
	.align		4
        /*0064*/ 	.byte	0x02, 0x4a
	.zero		1
	.zero		1


	//----- nvinfo : EIATTR_EXIT_INSTR_OFFSETS
	.align		4
        /*0068*/ 	.byte	0x04, 0x1c
        /*006a*/ 	.short	(.L_2581 - .L_2580)


	//   ....[0]....
.L_2580:
        /*006c*/ 	.word	0x000000a0


	//   ....[1]....
        /*0070*/ 	.word	0x00000ba0


	//   ....[2]....
        /*0074*/ 	.word	0x000010c0


	//   ....[3]....
        /*0078*/ 	.word	0x00001b00


	//----- nvinfo : EIATTR_CRS_STACK_SIZE
	.align		4
.L_2581:
        /*007c*/ 	.byte	0x04, 0x1e
        /*007e*/ 	.short	(.L_2583 - .L_2582)
.L_2582:
        /*0080*/ 	.word	0x00000000


	//----- nvinfo : EIATTR_CBANK_PARAM_SIZE
	.align		4
.L_2583:
        /*0084*/ 	.byte	0x03, 0x19
        /*0086*/ 	.short	0x0d70


	//----- nvinfo : EIATTR_PARAM_CBANK
	.align		4
        /*0088*/ 	.byte	0x04, 0x0a
        /*008a*/ 	.short	(.L_2585 - .L_2584)
	.align		4
.L_2584:
        /*008c*/ 	.word	index@(.nv.constant0._ZN2at6native40_GLOBAL__N__2351210d_8_Shape_cu_49f7391c35CatArrayBatchedCopy_alignedK_contigINS1_10OpaqueTypeILj2EEEjLi3ELi64ELi64ELi8EEEvPT_NS1_25CatArrInputTensorMetadataIS5_T0_XT2_EXT3_EEENS1_16TensorSizeStrideIS8_Lj4EEEiS8_)
        /*0090*/ 	.short	0x0380
        /*0092*/ 	.short	0x0d70


	//----- nvinfo : EIATTR_SW_WAR
	.align		4
.L_2585:
        /*0094*/ 	.byte	0x04, 0x36
        /*0096*/ 	.short	(.L_2587 - .L_2586)
.L_2586:
        /*0098*/ 	.word	0x00000008
.L_2587:


//--------------------- .nv.info._ZN2at6native40_GLOBAL__N__2351210d_8_Shape_cu_49f7391c35CatArrayBatchedCopy_alignedK_contigINS1_10OpaqueTypeILj2EEEjLi3ELi64ELi64ELi16EEEvPT_NS1_25CatArrInputTensorMetadataIS5_T0_XT2_EXT3_EEENS1_16TensorSizeStrideIS8_Lj4EEEiS8_ --------------------------
	.section	.nv.info._ZN2at6native40_GLOBAL__N__2351210d_8_Shape_cu_49f7391c35CatArrayBatchedCopy_alignedK_contigINS1_10OpaqueTypeILj2EEEjLi3ELi64ELi64ELi16EEEvPT_NS1_25CatArrInputTensorMetadataIS5_T0_XT2_EXT3_EEENS1_16TensorSizeStrideIS8_Lj4EEEiS8_,"",@"SHT_CUDA_INFO"
	.sectionflags	@""
	.align	4


	//----- nvinfo : EIATTR_CUDA_API_VERSION
	.align		4
        /*0000*/ 	.byte	0x04, 0x37
        /*0002*/ 	.short	(.L_2589 - .L_2588)
.L_2588:
        /*0004*/ 	.word	0x00000082


	//----- nvinfo : EIATTR_KPARAM_INFO
	.align		4
.L_2589:
        /*0008*/ 	.byte	0x04, 0x17
        /*000a*/ 	.short	(.L_2591 - .L_2590)
.L_2590:
        /*000c*/ 	.word	0x00000000
        /*0010*/ 	.short	0x0004
        /*0012*/ 	.short	0x0d6c
        /*0014*/ 	.byte	0x00, 0xf0, 0x11, 0x00


	//----- nvinfo : EIATTR_KPARAM_INFO
	.align		4
.L_2591:
        /*0018*/ 	.byte	0x04, 0x17
        /*001a*/ 	.short	(.L_2593 - .L_2592)
.L_2592:
        /*001c*/ 	.word	0x00000000
        /*0020*/ 	.short	0x0003
        /*0022*/ 	.short	0x0d68
        /*0024*/ 	.byte	0x00, 0xf0, 0x11, 0x00


	//----- nvinfo : EIATTR_KPARAM_INFO
	.align		4
.L_2593:
        /*0028*/ 	.byte	0x04, 0x17
        /*002a*/ 	.short	(.L_2595 - .L_2594)
.L_2594:
        /*002c*/ 	.word	0x00000000
        /*0030*/ 	.short	0x0002
        /*0032*/ 	.short	0x0d48
        /*0034*/ 	.byte	0x00, 0xf0, 0x81, 0x00


	//----- nvinfo : EIATTR_KPARAM_INFO
	.align		4
.L_2595:
        /*0038*/ 	.byte	0x04, 0x17
        /*003a*/ 	.short	(.L_2597 - .L_2596)
.L_2596:
        /*003c*/ 	.word	0x00000000
        /*0040*/ 	.short	0x0001
        /*0042*/ 	.short	0x0008
        /*0044*/ 	.byte	0x00, 0xf0, 0x01, 0x35


	//----- nvinfo : EIATTR_KPARAM_INFO
	.align		4
.L_2597:
        /*0048*/ 	.byte	0x04, 0x17
        /*004a*/ 	.short	(.L_2599 - .L_2598)
.L_2598:
        /*004c*/ 	.word	0x00000000
        /*0050*/ 	.short	0x0000
        /*0052*/ 	.short	0x0000
        /*0054*/ 	.byte	0x00, 0xf5, 0x21, 0x00


	//----- nvinfo : EIATTR_SPARSE_MMA_MASK
	.align		4
.L_2599:
        /*0058*/ 	.byte	0x03, 0x50
        /*005a*/ 	.short	0x0000


	//----- nvinfo : EIATTR_MAXREG_COUNT
	.align		4
        /*005c*/ 	.byte	0x03, 0x1b
        /*005e*/ 	.short	0x00ff


	//----- nvinfo : EIATTR_MERCURY_ISA_VERSION
	.align		4
        /*0060*/ 	.byte	0x03, 0x5f
        /*0062*/ 	.short	0x0101


	//----- nvinfo : EIATTR_VRC_CTA_INIT_COUNT
	.align		4
        /*0064*/ 	.byte	0x02, 0x4a
	.zero		1
	.zero		1


	//----- nvinfo : EIATTR_EXIT_INSTR_OFFSETS
	.align		4
        /*0068*/ 	.byte	0x04, 0x1c
        /*006a*/ 	.short	(.L_2601 - .L_2600)


	//   ....[0]....
.L_2600:
        /*006c*/ 	.word	0x000000a0


	//   ....[1]....
        /*0070*/ 	.word	0x00001360


	//   ....[2]....
        /*0074*/ 	.word	0x00001890


	//   ....[3]....
        /*0078*/ 	.word	0x000022d0


	//----- nvinfo : EIATTR_CRS_STACK_SIZE
	.align		4
.L_2601:
        /*007c*/ 	.byte	0x04, 0x1e
        /*007e*/ 	.short	(.L_2603 - .L_2602)
.L_2602:
        /*0080*/ 	.word	0x00000000


	//----- nvinfo : EIATTR_CBANK_PARAM_SIZE
	.align		4
.L_2603:
        /*0084*/ 	.byte	0x03, 0x19
        /*0086*/ 	.short	0x0d70


	//----- nvinfo : EIATTR_PARAM_CBANK
	.align		4
        /*0088*/ 	.byte	0x04, 0x0a
        /*008a*/ 	.short	(.L_2605 - .L_2604)
	.align		4
.L_2604:
        /*008c*/ 	.word	index@(.nv.constant0._ZN2at6native40_GLOBAL__N__2351210d_8_Shape_cu_49f7391c35CatArrayBatchedCopy_alignedK_contigINS1_10OpaqueTypeILj2EEEjLi3ELi64ELi64ELi16EEEvPT_NS1_25CatArrInputTensorMetadataIS5_T0_XT2_EXT3_EEENS1_16TensorSizeStrideIS8_Lj4EEEiS8_)
        /*0090*/ 	.short	0x0380
        /*0092*/ 	.short	0x0d70


	//----- nvinfo : EIATTR_SW_WAR
	.align		4
.L_2605:
        /*0094*/ 	.byte	0x04, 0x36
        /*0096*/ 	.short	(.L_2607 - .L_2606)
.L_2606:
        /*0098*/ 	.word	0x00000008
.L_2607:


//--------------------- .nv.info._ZN2at6native40_GLOBAL__N__2351210d_8_Shape_cu_49f7391c30CatArrayBatchedCopy_vectorizedINS1_10OpaqueTypeILj2EEEjLi3ELi64ELi64ELi16ELi8EEEvPcNS1_25CatArrInputTensorMetadataIT_T0_XT2_EXT3_EEENS1_16TensorSizeStrideIS8_Lj4EEEiS8_ --------------------------
	.section	.nv.info._ZN2at6native40_GLOBAL__N__2351210d_8_Shape_cu_49f7391c30CatArrayBatchedCopy_vectorizedINS1_10OpaqueTypeILj2EEEjLi3ELi64ELi64ELi16ELi8EEEvPcNS1_25CatArrInputTensorMetadataIT_T0_XT2_EXT3_EEENS1_16TensorSizeStrideIS8_Lj4EEEiS8_,"",@"SHT_CUDA_INFO"
	.sectionflags	@""
	.align	4


	//----- nvinfo : EIATTR_CUDA_API_VERSION
	.align		4
        /*0000*/ 	.byte	0x04, 0x37
        /*0002*/ 	.short	(.L_2609 - .L_2608)
.L_2608:
        /*0004*/ 	.word	0x00000082


	//----- nvinfo : EIATTR_KPARAM_INFO
	.align		4
.L_2609:
        /*0008*/ 	.byte	0x04, 0x17
        /*000a*/ 	.short	(.L_2611 - .L_2610)
.L_2610:
        /*000c*/ 	.word	0x00000000
        /*0010*/ 	.short	0x0004
        /*0012*/ 	.short	0x0d6c
        /*0014*/ 	.byte	0x00, 0xf0, 0x11, 0x00


	//----- nvinfo : EIATTR_KPARAM_INFO
	.align		4
.L_2611:
        /*0018*/ 	.byte	0x04, 0x17
        /*001a*/ 	.short	(.L_2613 - .L_2612)
.L_2612:
        /*001c*/ 	.word	0x00000000
        /*0020*/ 	.short	0x0003
        /*0022*/ 	.short	0x0d68
        /*0024*/ 	.byte	0x00, 0xf0, 0x11, 0x00


	//----- nvinfo : EIATTR_KPARAM_INFO
	.align		4
.L_2613:
        /*0028*/ 	.byte	0x04, 0x17
        /*002a*/ 	.short	(.L_2615 - .L_2614)
.L_2614:
        /*002c*/ 	.word	0x00000000
        /*0030*/ 	.short	0x0002
        /*0032*/ 	.short	0x0d48
        /*0034*/ 	.byte	0x00, 0xf0, 0x81, 0x00


	//----- nvinfo : EIATTR_KPARAM_INFO
	.align		4
.L_2615:
        /*0038*/ 	.byte	0x04, 0x17
        /*003a*/ 	.short	(.L_2617 - .L_2616)
.L_2616:
        /*003c*/ 	.word	0x00000000
        /*0040*/ 	.short	0x0001
        /*0042*/ 	.short	0x0008
        /*0044*/ 	.byte	0x00, 0xf0, 0x01, 0x35


	//----- nvinfo : EIATTR_KPARAM_INFO
	.align		4
.L_2617:
        /*0048*/ 	.byte	0x04, 0x17
        /*004a*/ 	.short	(.L_2619 - .L_2618)
.L_2618:
        /*004c*/ 	.word	0x00000000
        /*0050*/ 	.short	0x0000
        /*0052*/ 	.short	0x0000
        /*0054*/ 	.byte	0x00, 0xf5, 0x21, 0x00


	//----- nvinfo : EIATTR_SPARSE_MMA_MASK
	.align		4
.L_2619:
        /*0058*/ 	.byte	0x03, 0x50
        /*005a*/ 	.short	0x0000


	//----- nvinfo : EIATTR_MAXREG_COUNT
	.align		4
        /*005c*/ 	.byte	0x03, 0x1b
        /*005e*/ 	.short	0x00ff


	//----- nvinfo : EIATTR_MERCURY_ISA_VERSION
	.align		4
        /*0060*/ 	.byte	0x03, 0x5f
        /*0062*/ 	.short	0x0101


	//----- nvinfo : EIATTR_VRC_CTA_INIT_COUNT
	.align		4
        /*0064*/ 	.byte	0x02, 0x4a
	.zero		1
	.zero		1


	//----- nvinfo : EIATTR_EXIT_INSTR_OFFSETS
	.align		4
        /*0068*/ 	.byte	0x04, 0x1c
        /*006a*/ 	.short	(.L_2621 - .L_2620)


	//   ....[0]....
.L_2620:
        /*006c*/ 	.word	0x000000a0


	//   ....[1]....
        /*0070*/ 	.word	0x00000580


	//----- nvinfo : EIATTR_CRS_STACK_SIZE
	.align		4
.L_2621:
        /*0074*/ 	.byte	0x04, 0x1e
        /*0076*/ 	.short	(.L_2623 - .L_2622)
.L_2622:
        /*0078*/ 	.word	0x00000000


	//----- nvinfo : EIATTR_CBANK_PARAM_SIZE
	.align		4
.L_2623:
        /*007c*/ 	.byte	0x03, 0x19
        /*007e*/ 	.short	0x0d70


	//----- nvinfo : EIATTR_PARAM_CBANK
	.align		4
        /*0080*/ 	.byte	0x04, 0x0a
        /*0082*/ 	.short	(.L_2625 - .L_2624)
	.align		4
.L_2624:
        /*0084*/ 	.word	index@(.nv.constant0._ZN2at6native40_GLOBAL__N__2351210d_8_Shape_cu_49f7391c30CatArrayBatchedCopy_vectorizedINS1_10OpaqueTypeILj2EEEjLi3ELi64ELi64ELi16ELi8EEEvPcNS1_25CatArrInputTensorMetadataIT_T0_XT2_EXT3_EEENS1_16TensorSizeStrideIS8_Lj4EEEiS8_)
        /*0088*/ 	.short	0x0380
        /*008a*/ 	.short	0x0d70


	//----- nvinfo : EIATTR_SW_WAR
	.align		4
.L_2625:
        /*008c*/ 	.byte	0x04, 0x36
        /*008e*/ 	.short	(.L_2627 - .L_2626)
.L_2626:
        /*0090*/ 	.word	0x00000008
.L_2627:


//--------------------- .nv.info._ZN2at6native40_GLOBAL__N__2351210d_8_Shape_cu_49f7391c19CatArrayBatchedCopyINS1_10OpaqueTypeILj2EEEjLi2ELi64ELi64EEEvPT_NS1_25CatArrInputTensorMetadataIS5_T0_XT2_EXT3_EEENS1_16TensorSizeStrideIS8_Lj4EEEiS8_ --------------------------
	.section	.nv.info._ZN2at6native40_GLOBAL__N__2351210d_8_Shape_cu_49f7391c19CatArrayBatchedCopyINS1_10OpaqueTypeILj2EEEjLi2ELi64ELi64EEEvPT_NS1_25CatArrInputTensorMetadataIS5_T0_XT2_EXT3_EEENS1_16TensorSizeStrideIS8_Lj4EEEiS8_,"",@"SHT_CUDA_INFO"
	.sectionflags	@""
	.align	4


	//----- nvinfo : EIATTR_CUDA_API_VERSION
	.align		4
        /*0000*/ 	.byte	0x04, 0x37
        /*0002*/ 	.short	(.L_2629 - .L_2628)
.L_2628:
        /*0004*/ 	.word	0x00000082


	//----- nvinfo : EIATTR_KPARAM_INFO
	.align		4
.L_2629:
        /*0008*/ 	.byte	0x04, 0x17
        /*000a*/ 	.short	(.L_2631 - .L_2630)
.L_2630:
        /*000c*/ 	.word	0x00000000
        /*0010*/ 	.short	0x0004
        /*0012*/ 	.short	0x0d6c
        /*0014*/ 	.byte	0x00, 0xf0, 0x11, 0x00


	//----- nvinfo : EIATTR_KPARAM_INFO
	.align		4
.L_2631:
        /*0018*/ 	.byte	0x04, 0x17
        /*001a*/ 	.short	(.L_2633 - .L_2632)
.L_2632:
        /*001c*/ 	.word	0x00000000
        /*0020*/ 	.short	0x0003
        /*0022*/ 	.short	0x0d68
        /*0024*/ 	.byte	0x00, 0xf0, 0x11, 0x00


	//----- nvinfo : EIATTR_KPARAM_INFO
	.align		4
.L_2633:
        /*0028*/ 	.byte	0x04, 0x17
        /*002a*/ 	.short	(.L_2635 - .L_2634)
.L_2634:
        /*002c*/ 	.word	0x00000000
        /*0030*/ 	.short	0x0002
        /*0032*/ 	.short	0x0d48
        /*0034*/ 	.byte	0x00, 0xf0, 0x81, 0x00


	//----- nvinfo : EIATTR_KPARAM_INFO
	.align		4
.L_2635:
        /*0038*/ 	.byte	0x04, 0x17
        /*003a*/ 	.short	(.L_2637 - .L_2636)
.L_2636:
        /*003c*/ 	.word	0x00000000
        /*0040*/ 	.short	0x0001
        /*0042*/ 	.short	0x0008
        /*0044*/ 	.byte	0x00, 0xf0, 0x01, 0x35


	//----- nvinfo : EIATTR_KPARAM_INFO
	.align		4
.L_2637:
        /*0048*/ 	.byte	0x04, 0x17
        /*004a*/ 	.short	(.L_2639 - .L_2638)
.L_2638:
        /*004c*/ 	.word	0x00000000
        /*0050*/ 	.short	0x0000
        /*0052*/ 	.short	0x0000
        /*0054*/ 	.byte	0x00, 0xf5, 0x21, 0x00


	//----- nvinfo : EIATTR_SPARSE_MMA_MASK
	.align		4
.L_2639:
        /*0058*/ 	.byte	0x03, 0x50
        /*005a*/ 	.short	0x0000


	//----- nvinfo : EIATTR_MAXREG_COUNT
	.align		4
        /*005c*/ 	.byte	0x03, 0x1b
        /*005e*/ 	.short	0x00ff


	//----- nvinfo : EIATTR_MERCURY_ISA_VERSION
	.align		4
        /*0060*/ 	.byte	0x03, 0x5f
        /*0062*/ 	.short	0x0101


	//----- nvinfo : EIATTR_VRC_CTA_INIT_COUNT
	.align		4
        /*0064*/ 	.byte	0x02, 0x4a
	.zero		1
	.zero		1


	//----- nvinfo : EIATTR_EXIT_INSTR_OFFSETS
	.align		4
        /*0068*/ 	.byte	0x04, 0x1c
        /*006a*/ 	.short	(.L_2641 - .L_2640)


	//   ....[0]....
.L_2640:
        /*006c*/ 	.word	0x000000a0


	//   ....[1]....
        /*0070*/ 	.word	0x00000600


	//----- nvinfo : EIATTR_CRS_STACK_SIZE
	.align		4
.L_2641:
        /*0074*/ 	.byte	0x04, 0x1e
        /*0076*/ 	.short	(.L_2643 - .L_2642)
.L_2642:
        /*0078*/ 	.word	0x00000000


	//----- nvinfo : EIATTR_CBANK_PARAM_SIZE
	.align		4
.L_2643:
        /*007c*/ 	.byte	0x03, 0x19
        /*007e*/ 	.short	0x0d70


	//----- nvinfo : EIATTR_PARAM_CBANK
	.align		4
        /*0080*/ 	.byte	0x04, 0x0a
        /*0082*/ 	.short	(.L_2645 - .L_2644)
	.align		4
.L_2644:
        /*0084*/ 	.word	index@(.nv.constant0._ZN2at6native40_GLOBAL__N__2351210d_8_Shape_cu_49f7391c19CatArrayBatchedCopyINS1_10OpaqueTypeILj2EEEjLi2ELi64ELi64EEEvPT_NS1_25CatArrInputTensorMetadataIS5_T0_XT2_EXT3_EEENS1_16TensorSizeStrideIS8_Lj4EEEiS8_)
        /*0088*/ 	.short	0x0380
        /*008a*/ 	.short	0x0d70


	//----- nvinfo : EIATTR_SW_WAR
	.align		4
.L_2645:
        /*008c*/ 	.byte	0x04, 0x36
        /*008e*/ 	.short	(.L_2647 - .L_2646)
.L_2646:
        /*0090*/ 	.word	0x00000008
.L_2647:


//--------------------- .nv.info._ZN2at6native40_GLOBAL__N__2351210d_8_Shape_cu_49f7391c26CatArrayBatchedCopy_contigINS1_10OpaqueTypeILj2EEEjLi2ELi64ELi64EEEvPT_NS1_25CatArrInputTensorMetadataIS5_T0_XT2_EXT3_EEENS1_16TensorSizeStrideIS8_Lj4EEEiS8_ --------------------------
	.section	.nv.info._ZN2at6native40_GLOBAL__N__2351210d_8_Shape_cu_49f7391c26CatArrayBatchedCopy_contigINS1_10OpaqueTypeILj2EEEjLi2ELi64ELi64EEEvPT_NS1_25CatArrInputTensorMetadataIS5_T0_XT2_EXT3_EEENS1_16TensorSizeStrideIS8_Lj4EEEiS8_,"",@"SHT_CUDA_INFO"
	.sectionflags	@""
	.align	4


	//----- nvinfo : EIATTR_CUDA_API_VERSION
	.align		4
        /*0000*/ 	.byte	0x04, 0x37
        /*0002*/ 	.short	(.L_2649 - .L_2648)
.L_2648:
        /*0004*/ 	.word	0x00000082


	//----- nvinfo : EIATTR_KPARAM_INFO
	.align		4
.L_2649:
        /*0008*/ 	.byte	0x04, 0x17
        /*000a*/ 	.short	(.L_2651 - .L_2650)
.L_2650:
        /*000c*/ 	.word	0x00000000
        /*0010*/ 	.short	0x0004
        /*0012*/ 	.short	0x0d6c
        /*0014*/ 	.byte	0x00, 0xf0, 0x11, 0x00


	//----- nvinfo : EIATTR_KPARAM_INFO
	.align		4
.L_2651:
        /*0018*/ 	.byte	0x04, 0x17
        /*001a*/ 	.short	(.L_2653 - .L_2652)
.L_2652:
        /*001c*/ 	.word	0x00000000
        /*0020*/ 	.short	0x0003
        /*0022*/ 	.short	0x0d68
        /*0024*/ 	.byte	0x00, 0xf0, 0x11, 0x00


	//----- nvinfo : EIATTR_KPARAM_INFO
	.align		4
.L_2653:
        /*0028*/ 	.byte	0x04, 0x17
        /*002a*/ 	.short	(.L_2655 - .L_2654)
.L_2654:
        /*002c*/ 	.word	0x00000000
        /*0030*/ 	.short	0x0002
        /*0032*/ 	.short	0x0d48
        /*0034*/ 	.byte	0x00, 0xf0, 0x81, 0x00


	//----- nvinfo : EIATTR_KPARAM_INFO
	.align		4
.L_2655:
        /*0038*/ 	.byte	0x04, 0x17
        /*003a*/ 	.short	(.L_2657 - .L_2656)
.L_2656:
        /*003c*/ 	.word	0x00000000
        /*0040*/ 	.short	0x0001
        /*0042*/ 	.short	0x0008
        /*0044*/ 	.byte	0x00, 0xf0, 0x01, 0x35


	//----- nvinfo : EIATTR_KPARAM_INFO
	.align		4
.L_2657:
        /*0048*/ 	.byte	0x04, 0x17
        /*004a*/ 	.short	(.L_2659 - .L_2658)
.L_2658:
        /*004c*/ 	.word	0x00000000
        /*0050*/ 	.short	0x0000
        /*0052*/ 	.short	0x0000
        /*0054*/ 	.byte	0x00, 0xf5, 0x21, 0x00


	//----- nvinfo : EIATTR_SPARSE_MMA_MASK
	.align		4
.L_2659:
        /*0058*/ 	.byte	0x03, 0x50
        /*005a*/ 	.short	0x0000


	//----- nvinfo : EIATTR_MAXREG_COUNT
	.align		4
        /*005c*/ 	.byte	0x03, 0x1b
        /*005e*/ 	.short	0x00ff


	//----- nvinfo : EIATTR_MERCURY_ISA_VERSION
	.align		4
        /*0060*/ 	.byte	0x03, 0x5f
        /*0062*/ 	.short	0x0101


	//----- nvinfo : EIATTR_VRC_CTA_INIT_COUNT
	.align		4
        /*0064*/ 	.byte	0x02, 0x4a
	.zero		1
	.zero		1


	//----- nvinfo : EIATTR_EXIT_INSTR_OFFSETS
	.align		4
        /*0068*/ 	.byte	0x04, 0x1c
        /*006a*/ 	.short	(.L_2661 - .L_2660)


	//   ....[0]....
.L_2660:
        /*006c*/ 	.word	0x00000090


	//   ....[1]....
        /*0070*/ 	.word	0x00000380


	//----- nvinfo : EIATTR_CRS_STACK_SIZE
	.align		4
.L_2661:
        /*0074*/ 	.byte	0x04, 0x1e
        /*0076*/ 	.short	(.L_2663 - .L_2662)
.L_2662:
        /*0078*/ 	.word	0x00000000


	//----- nvinfo : EIATTR_CBANK_PARAM_SIZE
	.align		4
.L_2663:
        /*007c*/ 	.byte	0x03, 0x19
        /*007e*/ 	.short	0x0d70


	//----- nvinfo : EIATTR_PARAM_CBANK
	.align		4
        /*0080*/ 	.byte	0x04, 0x0a
        /*0082*/ 	.short	(.L_2665 - .L_2664)
	.align		4
.L_2664:
        /*0084*/ 	.word	index@(.nv.constant0._ZN2at6native40_GLOBAL__N__2351210d_8_Shape_cu_49f7391c26CatArrayBatchedCopy_contigINS1_10OpaqueTypeILj2EEEjLi2ELi64ELi64EEEvPT_NS1_25CatArrInputTensorMetadataIS5_T0_XT2_EXT3_EEENS1_16TensorSizeStrideIS8_Lj4EEEiS8_)
        /*0088*/ 	.short	0x0380
        /*008a*/ 	.short	0x0d70


	//----- nvinfo : EIATTR_SW_WAR
	.align		4
.L_2665:
        /*008c*/ 	.byte	0x04, 0x36
        /*008e*/ 	.short	(.L_2667 - .L_2666)
.L_2666:
        /*0090*/ 	.word	0x00000008
.L_2667:


//--------------------- .nv.info._ZN2at6native40_GLOBAL__N__2351210d_8_Shape_cu_49f7391c35CatArrayBatchedCopy_alignedK_contigINS1_10OpaqueTypeILj2EEEjLi2ELi64ELi64ELi8EEEvPT_NS1_25CatArrInputTensorMetadataIS5_T0_XT2_EXT3_EEENS1_16TensorSizeStrideIS8_Lj4EEEiS8_ --------------------------
	.section	.nv.info._ZN2at6native40_GLOBAL__N__2351210d_8_Shape_cu_49f7391c35CatArrayBatchedCopy_alignedK_contigINS1_10OpaqueTypeILj2EEEjLi2ELi64ELi64ELi8EEEvPT_NS1_25CatArrInputTensorMetadataIS5_T0_XT2_EXT3_EEENS1_16TensorSizeStrideIS8_Lj4EEEiS8_,"",@"SHT_CUDA_INFO"
	.sectionflags	@""
	.align	4


	//----- nvinfo : EIATTR_CUDA_API_VERSION
	.align		4
        /*0000*/ 	.byte	0x04, 0x37
        /*0002*/ 	.short	(.L_2669 - .L_2668)
.L_2668:
        /*0004*/ 	.word	0x00000082


	//----- nvinfo : EIATTR_KPARAM_INFO
	.align		4
.L_2669:
        /*0008*/ 	.byte	0x04, 0x17
        /*000a*/ 	.short	(.L_2671 - .L_2670)
.L_2670:
        /*000c*/ 	.word	0x00000000
        /*0010*/ 	.short	0x0004
        /*0012*/ 	.short	0x0d6c
        /*0014*/ 	.byte	0x00, 0xf0, 0x11, 0x00


	//----- nvinfo : EIATTR_KPARAM_INFO
	.align		4
.L_2671:
        /*0018*/ 	.byte	0x04, 0x17
        /*001a*/ 	.short	(.L_2673 - .L_2672)
.L_2672:
        /*001c*/ 	.word	0x00000000
        /*0020*/ 	.short	0x0003
        /*0022*/ 	.short	0x0d68
        /*0024*/ 	.byte	0x00, 0xf0, 0x11, 0x00


	//----- nvinfo : EIATTR_KPARAM_INFO
	.align		4
.L_2673:
        /*0028*/ 	.byte	0x04, 0x17
        /*002a*/ 	.short	(.L_2675 - .L_2674)
.L_2674:
        /*002c*/ 	.word	0x00000000
        /*0030*/ 	.short	0x0002
        /*0032*/ 	.short	0x0d48
        /*0034*/ 	.byte	0x00, 0xf0, 0x81, 0x00


	//----- nvinfo : EIATTR_KPARAM_INFO
	.align		4
.L_2675:
        /*0038*/ 	.byte	0x04, 0x17
        /*003a*/ 	.short	(.L_2677 - .L_2676)
.L_2676:
        /*003c*/ 	.word	0x00000000
        /*0040*/ 	.short	0x0001
        /*0042*/ 	.short	0x0008
        /*0044*/ 	.byte	0x00, 0xf0, 0x01, 0x35


	//----- nvinfo : EIATTR_KPARAM_INFO
	.align		4
.L_2677:
        /*0048*/ 	.byte	0x04, 0x17
        /*004a*/ 	.short	(.L_2679 - .L_2678)
.L_2678:
        /*004c*/ 	.word	0x00000000
        /*0050*/ 	.short	0x0000
        /*0052*/ 	.short	0x0000
        /*0054*/ 	.byte	0x00, 0xf5, 0x21, 0x00


	//----- nvinfo : EIATTR_SPARSE_MMA_MASK
	.align		4
.L_2679:
        /*0058*/ 	.byte	0x03, 0x50
        /*005a*/ 	.short	0x0000


	//----- nvinfo : EIATTR_MAXREG_COUNT
	.align		4
        /*005c*/ 	.byte	0x03, 0x1b
        /*005e*/ 	.short	0x00ff


	//----- nvinfo : EIATTR_MERCURY_ISA_VERSION
	.align		4
        /*0060*/ 	.byte	0x03, 0x5f
        /*0062*/ 	.short	0x0101


	//----- nvinfo : EIATTR_VRC_CTA_INIT_COUNT
	.align		4
        /*0064*/ 	.byte	0x02, 0x4a
	.zero		1
	.zero		1


	//----- nvinfo : EIATTR_EXIT_INSTR_OFFSETS
	.align		4
        /*0068*/ 	.byte	0x04, 0x1c
        /*006a*/ 	.short	(.L_2681 - .L_2680)


	//   ....[0]....
.L_2680:
        /*006c*/ 	.word	0x000000a0


	//   ....[1]....
        /*0070*/ 	.word	0x000007c0


	//   ....[2]....
        /*0074*/ 	.word	0x00000b00


	//   ....[3]....
        /*0078*/ 	.word	0x00001130


	//----- nvinfo : EIATTR_CRS_STACK_SIZE
	.align		4
.L_2681:
        /*007c*/ 	.byte	0x04, 0x1e
        /*007e*/ 	.short	(.L_2683 - .L_2682)
.L_2682:
        /*0080*/ 	.word	0x00000000


	//----- nvinfo : EIATTR_CBANK_PARAM_SIZE
	.align		4
.L_2683:
        /*0084*/ 	.byte	0x03, 0x19
        /*0086*/ 	.short	0x0d70


	//----- nvinfo : EIATTR_PARAM_CBANK
	.align		4
        /*0088*/ 	.byte	0x04, 0x0a
        /*008a*/ 	.short	(.L_2685 - .L_2684)
	.align		4
.L_2684:
        /*008c*/ 	.word	index@(.nv.constant0._ZN2at6native40_GLOBAL__N__2351210d_8_Shape_cu_49f7391c35CatArrayBatchedCopy_alignedK_contigINS1_10OpaqueTypeILj2EEEjLi2ELi64ELi64ELi8EEEvPT_NS1_25CatArrInputTensorMetadataIS5_T0_XT2_EXT3_EEENS1_16TensorSizeStrideIS8_Lj4EEEiS8_)
        /*0090*/ 	.short	0x0380
        /*0092*/ 	.short	0x0d70


	//----- nvinfo : EIATTR_SW_WAR
	.align		4
.L_2685:
        /*0094*/ 	.byte	0x04, 0x36
        /*0096*/ 	.short	(.L_2687 - .L_2686)
.L_2686:
        /*0098*/ 	.word	0x00000008
.L_2687:


//--------------------- .nv.info._ZN2at6native40_GLOBAL__N__2351210d_8_Shape_cu_49f7391c35CatArrayBatchedCopy_alignedK_contigINS1_10OpaqueTypeILj2EEEjLi2ELi64ELi64ELi16EEEvPT_NS1_25CatArrInputTensorMetadataIS5_T0_XT2_EXT3_EEENS1_16TensorSizeStrideIS8_Lj4EEEiS8_ --------------------------
	.section	.nv.info._ZN2at6native40_GLOBAL__N__2351210d_8_Shape_cu_49f7391c35CatArrayBatchedCopy_alignedK_contigINS1_10OpaqueTypeILj2EEEjLi2ELi64ELi64ELi16EEEvPT_NS1_25CatArrInputTensorMetadataIS5_T0_XT2_EXT3_EEENS1_16TensorSizeStrideIS8_Lj4EEEiS8_,"",@"SHT_CUDA_INFO"
	.sectionflags	@""
	.align	4


	//----- nvinfo : EIATTR_CUDA_API_VERSION
	.align		4
        /*0000*/ 	.byte	0x04, 0x37
        /*0002*/ 	.short	(.L_2689 - .L_2688)
.L_2688:
        /*0004*/ 	.word	0x00000082


	//----- nvinfo : EIATTR_KPARAM_INFO
	.align		4
.L_2689:
        /*0008*/ 	.byte	0x04, 0x17
        /*000a*/ 	.short	(.L_2691 - .L_2690)
.L_2690:
        /*000c*/ 	.word	0x00000000
        /*0010*/ 	.short	0x0004
        /*0012*/ 	.short	0x0d6c
        /*0014*/ 	.byte	0x00, 0xf0, 0x11, 0x00


	//----- nvinfo : EIATTR_KPARAM_INFO
	.align		4
.L_2691:
        /*0018*/ 	.byte	0x04, 0x17
        /*001a*/ 	.short	(.L_2693 - .L_2692)
.L_2692:
        /*001c*/ 	.word	0x00000000
        /*0020*/ 	.short	0x0003
        /*0022*/ 	.short	0x0d68
        /*0024*/ 	.byte	0x00, 0xf0, 0x11, 0x00


	//----- nvinfo : EIATTR_KPARAM_INFO
	.align		4
.L_2693:
        /*0028*/ 	.byte	0x04, 0x17
        /*002a*/ 	.short	(.L_2695 - .L_2694)
.L_2694:
        /*002c*/ 	.word	0x00000000
        /*0030*/ 	.short	0x0002
        /*0032*/ 	.short	0x0d48
        /*0034*/ 	.byte	0x00, 0xf0, 0x81, 0x00


	//----- nvinfo : EIATTR_KPARAM_INFO
	.align		4
.L_2695:
        /*0038*/ 	.byte	0x04, 0x17
        /*003a*/ 	.short	(.L_2697 - .L_2696)
.L_2696:
        /*003c*/ 	.word	0x00000000
        /*0040*/ 	.short	0x0001
        /*0042*/ 	.short	0x0008
        /*0044*/ 	.byte	0x00, 0xf0, 0x01, 0x35


	//----- nvinfo : EIATTR_KPARAM_INFO
	.align		4
.L_2697:
        /*0048*/ 	.byte	0x04, 0x17
        /*004a*/ 	.short	(.L_2699 - .L_2698)
.L_2698:
        /*004c*/ 	.word	0x00000000
        /*0050*/ 	.short	0x0000
        /*0052*/ 	.short	0x0000
        /*0054*/ 	.byte	0x00, 0xf5, 0x21, 0x00


	//----- nvinfo : EIATTR_SPARSE_MMA_MASK
	.align		4
.L_2699:
        /*0058*/ 	.byte	0x03, 0x50
        /*005a*/ 	.short	0x0000


	//----- nvinfo : EIATTR_MAXREG_COUNT
	.align		4
        /*005c*/ 	.byte	0x03, 0x1b
        /*005e*/ 	.short	0x00ff


	//----- nvinfo : EIATTR_MERCURY_ISA_VERSION
	.align		4
        /*0060*/ 	.byte	0x03, 0x5f
        /*0062*/ 	.short	0x0101


	//----- nvinfo : EIATTR_VRC_CTA_INIT_COUNT
	.align		4
        /*0064*/ 	.byte	0x02, 0x4a
	.zero		1
	.zero		1


	//----- nvinfo : EIATTR_EXIT_INSTR_OFFSETS
	.align		4
        /*0068*/ 	.byte	0x04, 0x1c
        /*006a*/ 	.short	(.L_2701 - .L_2700)


	//   ....[0]....
.L_2700:
        /*006c*/ 	.word	0x000000a0


	//   ....[1]....
        /*0070*/ 	.word	0x00000c80


	//   ....[2]....
        /*0074*/ 	.word	0x00000fc0


	//   ....[3]....
        /*0078*/ 	.word	0x000015f0


	//----- nvinfo : EIATTR_CRS_STACK_SIZE
	.align		4
.L_2701:
        /*007c*/ 	.byte	0x04, 0x1e
        /*007e*/ 	.short	(.L_2703 - .L_2702)
.L_2702:
        /*0080*/ 	.word	0x00000000


	//----- nvinfo : EIATTR_CBANK_PARAM_SIZE
	.align		4
.L_2703:
        /*0084*/ 	.byte	0x03, 0x19
        /*0086*/ 	.short	0x0d70


	//----- nvinfo : EIATTR_PARAM_CBANK
	.align		4
        /*0088*/ 	.byte	0x04, 0x0a
        /*008a*/ 	.short	(.L_2705 - .L_2704)
	.align		4
.L_2704:
        /*008c*/ 	.word	index@(.nv.constant0._ZN2at6native40_GLOBAL__N__2351210d_8_Shape_cu_49f7391c35CatArrayBatchedCopy_alignedK_contigINS1_10OpaqueTypeILj2EEEjLi2ELi64ELi64ELi16EEEvPT_NS1_25CatArrInputTensorMetadataIS5_T0_XT2_EXT3_EEENS1_16TensorSizeStrideIS8_Lj4EEEiS8_)
        /*0090*/ 	.short	0x0380
        /*0092*/ 	.short	0x0d70


	//----- nvinfo : EIATTR_SW_WAR
	.align		4
.L_2705:
        /*0094*/ 	.byte	0x04, 0x36
        /*0096*/ 	.short	(.L_2707 - .L_2706)
.L_2706:
        /*0098*/ 	.word	0x00000008
.L_2707:


//--------------------- .nv.info._ZN2at6native40_GLOBAL__N__2351210d_8_Shape_cu_49f7391c30CatArrayBatchedCopy_vectorizedINS1_10OpaqueTypeILj2EEEjLi2ELi64ELi64ELi16ELi8EEEvPcNS1_25CatArrInputTensorMetadataIT_T0_XT2_EXT3_EEENS1_16TensorSizeStrideIS8_Lj4EEEiS8_ --------------------------
	.section	.nv.info._ZN2at6native40_GLOBAL__N__2351210d_8_Shape_cu_49f7391c30CatArrayBatchedCopy_vectorizedINS1_10OpaqueTypeILj2EEEjLi2ELi64ELi64ELi16ELi8EEEvPcNS1_25CatArrInputTensorMetadataIT_T0_XT2_EXT3_EEENS1_16TensorSizeStrideIS8_Lj4EEEiS8_,"",@"SHT_CUDA_INFO"
	.sectionflags	@""
	.align	4


	//----- nvinfo : EIATTR_CUDA_API_VERSION
	.align		4
        /*0000*/ 	.byte	0x04, 0x37
        /*0002*/ 	.short	(.L_2709 - .L_2708)
.L_2708:
        /*0004*/ 	.word	0x00000082


	//----- nvinfo : EIATTR_KPARAM_INFO
	.align		4
.L_2709:
        /*0008*/ 	.byte	0x04, 0x17
        /*000a*/ 	.short	(.L_2711 - .L_2710)
.L_2710:
        /*000c*/ 	.word	0x00000000
        /*0010*/ 	.short	0x0004
        /*0012*/ 	.short	0x0d6c
        /*0014*/ 	.byte	0x00, 0xf0, 0x11, 0x00


	//----- nvinfo : EIATTR_KPARAM_INFO
	.align		4
.L_2711:
        /*0018*/ 	.byte	0x04, 0x17
        /*001a*/ 	.short	(.L_2713 - .L_2712)
.L_2712:
        /*001c*/ 	.word	0x00000000
        /*0020*/ 	.short	0x0003
        /*0022*/ 	.short	0x0d68
        /*0024*/ 	.byte	0x00, 0xf0, 0x11, 0x00


	//----- nvinfo : EIATTR_KPARAM_INFO
	.align		4
.L_2713:
        /*0028*/ 	.byte	0x04, 0x17
        /*002a*/ 	.short	(.L_2715 - .L_2714)
.L_2714:
        /*002c*/ 	.word	0x00000000
        /*0030*/ 	.short	0x0002
        /*0032*/ 	.short	0x0d48
        /*0034*/ 	.byte	0x00, 0xf0, 0x81, 0x00


	//----- nvinfo : EIATTR_KPARAM_INFO
	.align		4
.L_2715:
        /*0038*/ 	.byte	0x04, 0x17
        /*003a*/ 	.short	(.L_2717 - .L_2716)
.L_2716:
        /*003c*/ 	.word	0x00000000
        /*0040*/ 	.short	0x0001
        /*0042*/ 	.short	0x0008
        /*0044*/ 	.byte	0x00, 0xf0, 0x01, 0x35


	//----- nvinfo : EIATTR_KPARAM_INFO
	.align		4
.L_2717:
        /*0048*/ 	.byte	0x04, 0x17
        /*004a*/ 	.short	(.L_2719 - .L_2718)
.L_2718:
        /*004c*/ 	.word	0x00000000
        /*0050*/ 	.short	0x0000
        /*0052*/ 	.short	0x0000
        /*0054*/ 	.byte	0x00, 0xf5, 0x21, 0x00


	//----- nvinfo : EIATTR_SPARSE_MMA_MASK
	.align		4
.L_2719:
        /*0058*/ 	.byte	0x03, 0x50
        /*005a*/ 	.short	0x0000


	//----- nvinfo : EIATTR_MAXREG_COUNT
	.align		4
        /*005c*/ 	.byte	0x03, 0x1b
        /*005e*/ 	.short	0x00ff


	//----- nvinfo : EIATTR_MERCURY_ISA_VERSION
	.align		4
        /*0060*/ 	.byte	0x03, 0x5f
        /*0062*/ 	.short	0x0101


	//----- nvinfo : EIATTR_VRC_CTA_INIT_COUNT
	.align		4
        /*0064*/ 	.byte	0x02, 0x4a
	.zero		1
	.zero		1


	//----- nvinfo : EIATTR_EXIT_INSTR_OFFSETS
	.align		4
        /*0068*/ 	.byte	0x04, 0x1c
        /*006a*/ 	.short	(.L_2721 - .L_2720)


	//   ....[0]....
.L_2720:
        /*006c*/ 	.word	0x000000a0


	//   ....[1]....
        /*0070*/ 	.word	0x000003e0


	//----- nvinfo : EIATTR_CRS_STACK_SIZE
	.align		4
.L_2721:
        /*0074*/ 	.byte	0x04, 0x1e
        /*0076*/ 	.short	(.L_2723 - .L_2722)
.L_2722:
        /*0078*/ 	.word	0x00000000


	//----- nvinfo : EIATTR_CBANK_PARAM_SIZE
	.align		4
.L_2723:
        /*007c*/ 	.byte	0x03, 0x19
        /*007e*/ 	.short	0x0d70


	//----- nvinfo : EIATTR_PARAM_CBANK
	.align		4
        /*0080*/ 	.byte	0x04, 0x0a
        /*0082*/ 	.short	(.L_2725 - .L_2724)
	.align		4
.L_2724:
        /*0084*/ 	.word	index@(.nv.constant0._ZN2at6native40_GLOBAL__N__2351210d_8_Shape_cu_49f7391c30CatArrayBatchedCopy_vectorizedINS1_10OpaqueTypeILj2EEEjLi2ELi64ELi64ELi16ELi8EEEvPcNS1_25CatArrInputTensorMetadataIT_T0_XT2_EXT3_EEENS1_16TensorSizeStrideIS8_Lj4EEEiS8_)
        /*0088*/ 	.short	0x0380
        /*008a*/ 	.short	0x0d70


	//----- nvinfo : EIATTR_SW_WAR
	.align		4
.L_2725:
        /*008c*/ 	.byte	0x04, 0x36
        /*008e*/ 	.short	(.L_2727 - .L_2726)
.L_2726:
        /*0090*/ 	.word	0x00000008
.L_2727:


//--------------------- .nv.info._ZN2at6native40_GLOBAL__N__2351210d_8_Shape_cu_49f7391c19CatArrayBatchedCopyINS1_10OpaqueTypeILj2EEEjLi1ELi64ELi64EEEvPT_NS1_25CatArrInputTensorMetadataIS5_T0_XT2_EXT3_EEENS1_16TensorSizeStrideIS8_Lj4EEEiS8_ --------------------------
	.section	.nv.info._ZN2at6native40_GLOBAL__N__2351210d_8_Shape_cu_49f7391c19CatArrayBatchedCopyINS1_10OpaqueTypeILj2EEEjLi1ELi64ELi64EEEvPT_NS1_25CatArrInputTensorMetadataIS5_T0_XT2_EXT3_EEENS1_16TensorSizeStrideIS8_Lj4EEEiS8_,"",@"SHT_CUDA_INFO"
	.sectionflags	@""
	.align	4


	//----- nvinfo : EIATTR_CUDA_API_VERSION
	.align		4
        /*0000*/ 	.byte	0x04, 0x37
        /*0002*/ 	.short	(.L_2729 - .L_2728)
.L_2728:
        /*0004*/ 	.word	0x00000082


	//----- nvinfo : EIATTR_KPARAM_INFO
	.align		4
.L_2729:
        /*0008*/ 	.byte	0x04, 0x17
        /*000a*/ 	.short	(.L_2731 - .L_2730)
.L_2730:
        /*000c*/ 	.word	0x00000000
        /*0010*/ 	.short	0x0004
        /*0012*/ 	.short	0x0d6c
        /*0014*/ 	.byte	0x00, 0xf0, 0x11, 0x00


	//----- nvinfo : EIATTR_KPARAM_INFO
	.align		4
.L_2731:
        /*0018*/ 	.byte	0x04, 0x17
        /*001a*/ 	.short	(.L_2733 - .L_2732)
.L_2732:
        /*001c*/ 	.word	0x00000000
        /*0020*/ 	.short	0x0003
        /*0022*/ 	.short	0x0d68
        /*0024*/ 	.byte	0x00, 0xf0, 0x11, 0x00


	//----- nvinfo : EIATTR_KPARAM_INFO
	.align		4
.L_2733:
        /*0028*/ 	.byte	0x04, 0x17
        /*002a*/ 	.short	(.L_2735 - .L_2734)
.L_2734:
        /*002c*/ 	.word	0x00000000
        /*0030*/ 	.short	0x0002
        /*0032*/ 	.short	0x0d48
        /*0034*/ 	.byte	0x00, 0xf0, 0x81, 0x00


	//----- nvinfo : EIATTR_KPARAM_INFO
	.align		4
.L_2735:
        /*0038*/ 	.byte	0x04, 0x17
        /*003a*/ 	.short	(.L_2737 - .L_2736)
.L_2736:
        /*003c*/ 	.word	0x00000000
        /*0040*/ 	.short	0x0001
        /*0042*/ 	.short	0x0008
        /*0044*/ 	.byte	0x00, 0xf0, 0x01, 0x35


	//----- nvinfo : EIATTR_KPARAM_INFO
	.align		4
.L_2737:
        /*0048*/ 	.byte	0x04, 0x17
        /*004a*/ 	.short	(.L_2739 - .L_2738)
.L_2738:
        /*004c*/ 	.word	0x00000000
        /*0050*/ 	.short	0x0000
        /*0052*/ 	.short	0x0000
        /*0054*/ 	.byte	0x00, 0xf5, 0x21, 0x00


	//----- nvinfo : EIATTR_SPARSE_MMA_MASK
	.align		4
.L_2739:
        /*0058*/ 	.byte	0x03, 0x50
        /*005a*/ 	.short	0x0000


	//----- nvinfo : EIATTR_MAXREG_COUNT
	.align		4
        /*005c*/ 	.byte	0x03, 0x1b
        /*005e*/ 	.short	0x00ff


	//----- nvinfo : EIATTR_MERCURY_ISA_VERSION
	.align		4
        /*0060*/ 	.byte	0x03, 0x5f
        /*0062*/ 	.short	0x0101


	//----- nvinfo : EIATTR_VRC_CTA_INIT_COUNT
	.align		4
        /*0064*/ 	.byte	0x02, 0x4a
	.zero		1
	.zero		1


	//----- nvinfo : EIATTR_EXIT_INSTR_OFFSETS
	.align		4
        /*0068*/ 	.byte	0x04, 0x1c
        /*006a*/ 	.short	(.L_2741 - .L_2740)


	//   ....[0]....
.L_2740:
        /*006c*/ 	.word	0x000000a0


	//   ....[1]....
        /*0070*/ 	.word	0x000002a0


	//----- nvinfo : EIATTR_CRS_STACK_SIZE
	.align		4
.L_2741:
        /*0074*/ 	.byte	0x04, 0x1e
        /*0076*/ 	.short	(.L_2743 - .L_2742)
.L_2742:
        /*0078*/ 	.word	0x00000000


	//----- nvinfo : EIATTR_CBANK_PARAM_SIZE
	.align		4
.L_2743:
        /*007c*/ 	.byte	0x03, 0x19
        /*007e*/ 	.short	0x0d70


	//----- nvinfo : EIATTR_PARAM_CBANK
	.align		4
        /*0080*/ 	.byte	0x04, 0x0a
        /*0082*/ 	.short	(.L_2745 - .L_2744)
	.align		4
.L_2744:
        /*0084*/ 	.word	index@(.nv.constant0._ZN2at6native40_GLOBAL__N__2351210d_8_Shape_cu_49f7391c19CatArrayBatchedCopyINS1_10OpaqueTypeILj2EEEjLi1ELi64ELi64EEEvPT_NS1_25CatArrInputTensorMetadataIS5_T0_XT2_EXT3_EEENS1_16TensorSizeStrideIS8_Lj4EEEiS8_)
        /*0088*/ 	.short	0x0380
        /*008a*/ 	.short	0x0d70


	//----- nvinfo : EIATTR_SW_WAR
	.align		4
.L_2745:
        /*008c*/ 	.byte	0x04, 0x36
        /*008e*/ 	.short	(.L_2747 - .L_2746)
.L_2746:
        /*0090*/ 	.word	0x00000008
.L_2747:


//--------------------- .nv.info._ZN2at6native40_GLOBAL__N__2351210d_8_Shape_cu_49f7391c26CatArrayBatchedCopy_contigINS1_10OpaqueTypeILj2EEEjLi1ELi64ELi64EEEvPT_NS1_25CatArrInputTensorMetadataIS5_T0_XT2_EXT3_EEENS1_16TensorSizeStrideIS8_Lj4EEEiS8_ --------------------------
	.section	.nv.info._ZN2at6native40_GLOBAL__N__2351210d_8_Shape_cu_49f7391c26CatArrayBatchedCopy_contigINS1_10OpaqueTypeILj2EEEjLi1ELi64ELi64EEEvPT_NS1_25CatArrInputTensorMetadataIS5_T0_XT2_EXT3_EEENS1_16TensorSizeStrideIS8_Lj4EEEiS8_,"",@"SHT_CUDA_INFO"
	.sectionflags	@""
	.align	4


	//----- nvinfo : EIATTR_CUDA_API_VERSION
	.align		4
        /*0000*/ 	.byte	0x04, 0x37
        /*0002*/ 	.short	(.L_2749 - .L_2748)
.L_2748:
        /*0004*/ 	.word	0x00000082


	//----- nvinfo : EIATTR_KPARAM_INFO
	.align		4
.L_2749:
        /*0008*/ 	.byte	0x04, 0x17
        /*000a*/ 	.short	(.L_2751 - .L_2750)
.L_2750:
        /*000c*/ 	.word	0x00000000
        /*0010*/ 	.short	0x0004
        /*0012*/ 	.short	0x0d6c
        /*0014*/ 	.byte	0x00, 0xf0, 0x11, 0x00


	//----- nvinfo : EIATTR_KPARAM_INFO
	.align		4
.L_2751:
        /*0018*/ 	.byte	0x04, 0x17
        /*001a*/ 	.short	(.L_2753 - .L_2752)
.L_2752:
        /*001c*/ 	.word	0x00000000
        /*0020*/ 	.short	0x0003
        /*0022*/ 	.short	0x0d68
        /*0024*/ 	.byte	0x00, 0xf0, 0x11, 0x00


	//----- nvinfo : EIATTR_KPARAM_INFO
	.align		4
.L_2753:
        /*0028*/ 	.byte	0x04, 0x17
        /*002a*/ 	.short	(.L_2755 - .L_2754)
.L_2754:
        /*002c*/ 	.word	0x00000000
        /*0030*/ 	.short	0x0002
        /*0032*/ 	.short	0x0d48
        /*0034*/ 	.byte	0x00, 0xf0, 0x81, 0x00


	//----- nvinfo : EIATTR_KPARAM_INFO
	.align		4
.L_2755:
        /*0038*/ 	.byte	0x04, 0x17
        /*003a*/ 	.short	(.L_2757 - .L_2756)
.L_2756:
        /*003c*/ 	.word	0x00000000
        /*0040*/ 	.short	0x0001
        /*0042*/ 	.short	0x0008
        /*0044*/ 	.byte	0x00, 0xf0, 0x01, 0x35


	//----- nvinfo : EIATTR_KPARAM_INFO
	.align		4
.L_2757:
        /*0048*/ 	.byte	0x04, 0x17
        /*004a*/ 	.short	(.L_2759 - .L_2758)
.L_2758:
        /*004c*/ 	.word	0x00000000
        /*0050*/ 	.short	0x0000
        /*0052*/ 	.short	0x0000
        /*0054*/ 	.byte	0x00, 0xf5, 0x21, 0x00


	//----- nvinfo : EIATTR_SPARSE_MMA_MASK
	.align		4
.L_2759:
        /*0058*/ 	.byte	0x03, 0x50
        /*005a*/ 	.short	0x0000


	//----- nvinfo : EIATTR_MAXREG_COUNT
	.align		4
        /*005c*/ 	.byte	0x03, 0x1b
        /*005e*/ 	.short	0x00ff


	//----- nvinfo : EIATTR_MERCURY_ISA_VERSION
	.align		4
        /*0060*/ 	.byte	0x03, 0x5f
        /*0062*/ 	.short	0x0101


	//----- nvinfo : EIATTR_VRC_CTA_INIT_COUNT
	.align		4
        /*0064*/ 	.byte	0x02, 0x4a
	.zero		1
	.zero		1


	//----- nvinfo : EIATTR_EXIT_INSTR_OFFSETS
	.align		4
        /*0068*/ 	.byte	0x04, 0x1c
        /*006a*/ 	.short	(.L_2761 - .L_2760)


	//   ....[0]....
.L_2760:
        /*006c*/ 	.word	0x00000090


	//   ....[1]....
        /*0070*/ 	.word	0x000001f0


	//----- nvinfo : EIATTR_CRS_STACK_SIZE
	.align		4
.L_2761:
        /*0074*/ 	.byte	0x04, 0x1e
        /*0076*/ 	.short	(.L_2763 - .L_2762)
.L_2762:
        /*0078*/ 	.word	0x00000000


	//----- nvinfo : EIATTR_CBANK_PARAM_SIZE
	.align		4
.L_2763:
        /*007c*/ 	.byte	0x03, 0x19
        /*007e*/ 	.short	0x0d70


	//----- nvinfo : EIATTR_PARAM_CBANK
	.align		4
        /*0080*/ 	.byte	0x04, 0x0a
        /*0082*/ 	.short	(.L_2765 - .L_2764)
	.align		4
.L_2764:
        /*0084*/ 	.word	index@(.nv.constant0._ZN2at6native40_GLOBAL__N__2351210d_8_Shape_cu_49f7391c26CatArrayBatchedCopy_contigINS1_10OpaqueTypeILj2EEEjLi1ELi64ELi64EEEvPT_NS1_25CatArrInputTensorMetadataIS5_T0_XT2_EXT3_EEENS1_16TensorSizeStrideIS8_Lj4EEEiS8_)
        /*0088*/ 	.short	0x0380
        /*008a*/ 	.short	0x0d70


	//----- nvinfo : EIATTR_SW_WAR
	.align		4
.L_2765:
        /*008c*/ 	.byte	0x04, 0x36
        /*008e*/ 	.short	(.L_2767 - .L_2766)
.L_2766:
        /*0090*/ 	.word	0x00000008
.L_2767:


//--------------------- .nv.info._ZN2at6native40_GLOBAL__N__2351210d_8_Shape_cu_49f7391c35CatArrayBatchedCopy_alignedK_contigINS1_10OpaqueTypeILj2EEEjLi1ELi64ELi64ELi8EEEvPT_NS1_25CatArrInputTensorMetadataIS5_T0_XT2_EXT3_EEENS1_16TensorSizeStrideIS8_Lj4EEEiS8_ --------------------------
	.section	.nv.info._ZN2at6native40_GLOBAL__N__2351210d_8_Shape_cu_49f7391c35CatArrayBatchedCopy_alignedK_contigINS1_10OpaqueTypeILj2EEEjLi1ELi64ELi64ELi8EEEvPT_NS1_25CatArrInputTensorMetadataIS5_T0_XT2_EXT3_EEENS1_16TensorSizeStrideIS8_Lj4EEEiS8_,"",@"SHT_CUDA_INFO"
	.sectionflags	@""
	.align	4


	//----- nvinfo : EIATTR_CUDA_API_VERSION
	.align		4
        /*0000*/ 	.byte	0x04, 0x37
        /*0002*/ 	.short	(.L_2769 - .L_2768)
.L_2768:
        /*0004*/ 	.word	0x00000082


	//----- nvinfo : EIATTR_KPARAM_INFO
	.align		4
.L_2769:
        /*0008*/ 	.byte	0x04, 0x17
        /*000a*/ 	.short	(.L_2771 - .L_2770)
.L_2770:
        /*000c*/ 	.word	0x00000000
        /*0010*/ 	.short	0x0004
        /*0012*/ 	.short	0x0d6c
        /*0014*/ 	.byte	0x00, 0xf0, 0x11, 0x00


	//----- nvinfo : EIATTR_KPARAM_INFO
	.align		4
.L_2771:
        /*0018*/ 	.byte	0x04, 0x17
        /*001a*/ 	.short	(.L_2773 - .L_2772)
.L_2772:
        /*001c*/ 	.word	0x00000000
        /*0020*/ 	.short	0x0003
        /*0022*/ 	.short	0x0d68
        /*0024*/ 	.byte	0x00, 0xf0, 0x11, 0x00


	//----- nvinfo : EIATTR_KPARAM_INFO
	.align		4
.L_2773:
        /*0028*/ 	.byte	0x04, 0x17
        /*002a*/ 	.short	(.L_2775 - .L_2774)
.L_2774:
        /*002c*/ 	.word	0x00000000
        /*0030*/ 	.short	0x0002
        /*0032*/ 	.short	0x0d48
        /*0034*/ 	.byte	0x00, 0xf0, 0x81, 0x00


	//----- nvinfo : EIATTR_KPARAM_INFO
	.align		4
.L_2775:
        /*0038*/ 	.byte	0x04, 0x17
        /*003a*/ 	.short	(.L_2777 - .L_2776)
.L_2776:
        /*003c*/ 	.word	0x00000000
        /*0040*/ 	.short	0x0001
        /*0042*/ 	.short	0x0008
        /*0044*/ 	.byte	0x00, 0xf0, 0x01, 0x35


	//----- nvinfo : EIATTR_KPARAM_INFO
	.align		4
.L_2777:
        /*0048*/ 	.byte	0x04, 0x17
        /*004a*/ 	.short	(.L_2779 - .L_2778)
.L_2778:
        /*004c*/ 	.word	0x00000000
        /*0050*/ 	.short	0x0000
        /*0052*/ 	.short	0x0000
        /*0054*/ 	.byte	0x00, 0xf5, 0x21, 0x00


	//----- nvinfo : EIATTR_SPARSE_MMA_MASK
	.align		4
.L_2779:
        /*0058*/ 	.byte	0x03, 0x50
        /*005a*/ 	.short	0x0000


	//----- nvinfo : EIATTR_MAXREG_COUNT
	.align		4
        /*005c*/ 	.byte	0x03, 0x1b
        /*005e*/ 	.short	0x00ff


	//----- nvinfo : EIATTR_MERCURY_ISA_VERSION
	.align		4
        /*0060*/ 	.byte	0x03, 0x5f
        /*0062*/ 	.short	0x0101


	//----- nvinfo : EIATTR_VRC_CTA_INIT_COUNT
	.align		4
        /*0064*/ 	.byte	0x02, 0x4a
	.zero		1
	.zero		1


	//----- nvinfo : EIATTR_EXIT_INSTR_OFFSETS
	.align		4
        /*0068*/ 	.byte	0x04, 0x1c
        /*006a*/ 	.short	(.L_2781 - .L_2780)


	//   ....[0]....
.L_2780:
        /*006c*/ 	.word	0x000000a0


	//   ....[1]....
        /*0070*/ 	.word	0x00000370


	//   ....[2]....
        /*0074*/ 	.word	0x00000530


	//   ....[3]....
        /*0078*/ 	.word	0x00000760


	//----- nvinfo : EIATTR_CRS_STACK_SIZE
	.align		4
.L_2781:
        /*007c*/ 	.byte	0x04, 0x1e
        /*007e*/ 	.short	(.L_2783 - .L_2782)
.L_2782:
        /*0080*/ 	.word	0x00000000


	//----- nvinfo : EIATTR_CBANK_PARAM_SIZE
	.align		4
.L_2783:
        /*0084*/ 	.byte	0x03, 0x19
        /*0086*/ 	.short	0x0d70


	//----- nvinfo : EIATTR_PARAM_CBANK
	.align		4
        /*0088*/ 	.byte	0x04, 0x0a
        /*008a*/ 	.short	(.L_2785 - .L_2784)
	.align		4
.L_2784:
        /*008c*/ 	.word	index@(.nv.constant0._ZN2at6native40_GLOBAL__N__2351210d_8_Shape_cu_49f7391c35CatArrayBatchedCopy_alignedK_contigINS1_10OpaqueTypeILj2EEEjLi1ELi64ELi64ELi8EEEvPT_NS1_25CatArrInputTensorMetadataIS5_T0_XT2_EXT3_EEENS1_16TensorSizeStrideIS8_Lj4EEEiS8_)
        /*0090*/ 	.short	0x0380
        /*0092*/ 	.short	0x0d70


	//----- nvinfo : EIATTR_SW_WAR
	.align		4
.L_2785:
        /*0094*/ 	.byte	0x04, 0x36
        /*0096*/ 	.short	(.L_2787 - .L_2786)
.L_2786:
        /*0098*/ 	.word	0x00000008
.L_2787:


//--------------------- .nv.info._ZN2at6native40_GLOBAL__N__2351210d_8_Shape_cu_49f7391c35CatArrayBatchedCopy_alignedK_contigINS1_10OpaqueTypeILj2EEEjLi1ELi64ELi64ELi16EEEvPT_NS1_25CatArrInputTensorMetadataIS5_T0_XT2_EXT3_EEENS1_16TensorSizeStrideIS8_Lj4EEEiS8_ --------------------------
	.section	.nv.info._ZN2at6native40_GLOBAL__N__2351210d_8_Shape_cu_49f7391c35CatArrayBatchedCopy_alignedK_contigINS1_10OpaqueTypeILj2EEEjLi1ELi64ELi64ELi16EEEvPT_NS1_25CatArrInputTensorMetadataIS5_T0_XT2_EXT3_EEENS1_16TensorSizeStrideIS8_Lj4EEEiS8_,"",@"SHT_CUDA_INFO"
	.sectionflags	@""
	.align	4


	//----- nvinfo : EIATTR_CUDA_API_VERSION
	.align		4
        /*0000*/ 	.byte	0x04, 0x37
        /*0002*/ 	.short	(.L_2789 - .L_2788)
.L_2788:
        /*0004*/ 	.word	0x00000082


	//----- nvinfo : EIATTR_KPARAM_INFO
	.align		4
.L_2789:
        /*0008*/ 	.byte	0x04, 0x17
        /*000a*/ 	.short	(.L_2791 - .L_2790)
.L_2790:
        /*000c*/ 	.word	0x00000000
        /*0010*/ 	.short	0x0004
        /*0012*/ 	.short	0x0d6c
        /*0014*/ 	.byte	0x00, 0xf0, 0x11, 0x00


	//----- nvinfo : EIATTR_KPARAM_INFO
	.align		4
.L_2791:
        /*0018*/ 	.byte	0x04, 0x17
        /*001a*/ 	.short	(.L_2793 - .L_2792)
.L_2792:
        /*001c*/ 	.word	0x00000000
        /*0020*/ 	.short	0x0003
        /*0022*/ 	.short	0x0d68
        /*0024*/ 	.byte	0x00, 0xf0, 0x11, 0x00


	//----- nvinfo : EIATTR_KPARAM_INFO
	.align		4
.L_2793:
        /*0028*/ 	.byte	0x04, 0x17
        /*002a*/ 	.short	(.L_2795 - .L_2794)
.L_2794:
        /*002c*/ 	.word	0x00000000
        /*0030*/ 	.short	0x0002
        /*0032*/ 	.short	0x0d48
        /*0034*/ 	.byte	0x00, 0xf0, 0x81, 0x00


	//----- nvinfo : EIATTR_KPARAM_INFO
	.align		4
.L_2795:
        /*0038*/ 	.byte	0x04, 0x17
        /*003a*/ 	.short	(.L_2797 - .L_2796)
.L_2796:
        /*003c*/ 	.word	0x00000000
        /*0040*/ 	.short	0x0001
        /*0042*/ 	.short	0x0008
        /*0044*/ 	.byte	0x00, 0xf0, 0x01, 0x35


	//----- nvinfo : EIATTR_KPARAM_INFO
	.align		4
.L_2797:
        /*0048*/ 	.byte	0x04, 0x17
        /*004a*/ 	.short	(.L_2799 - .L_2798)
.L_2798:
        /*004c*/ 	.word	0x00000000
        /*0050*/ 	.short	0x0000
        /*0052*/ 	.short	0x0000
        /*0054*/ 	.byte	0x00, 0xf5, 0x21, 0x00


	//----- nvinfo : EIATTR_SPARSE_MMA_MASK
	.align		4
.L_2799:
        /*0058*/ 	.byte	0x03, 0x50
        /*005a*/ 	.short	0x0000


	//----- nvinfo : EIATTR_MAXREG_COUNT
	.align		4
        /*005c*/ 	.byte	0x03, 0x1b
        /*005e*/ 	.short	0x00ff


	//----- nvinfo : EIATTR_MERCURY_ISA_VERSION
	.align		4
        /*0060*/ 	.byte	0x03, 0x5f
        /*0062*/ 	.short	0x0101


	//----- nvinfo : EIATTR_VRC_CTA_INIT_COUNT
	.align		4
        /*0064*/ 	.byte	0x02, 0x4a
	.zero		1
	.zero		1


	//----- nvinfo : EIATTR_EXIT_INSTR_OFFSETS
	.align		4
        /*0068*/ 	.byte	0x04, 0x1c
        /*006a*/ 	.short	(.L_2801 - .L_2800)


	//   ....[0]....
.L_2800:
        /*006c*/ 	.word	0x000000a0


	//   ....[1]....
        /*0070*/ 	.word	0x000004b0


	//   ....[2]....
        /*0074*/ 	.word	0x00000670


	//   ....[3]....
        /*0078*/ 	.word	0x000008a0


	//----- nvinfo : EIATTR_CRS_STACK_SIZE
	.align		4
.L_2801:
        /*007c*/ 	.byte	0x04, 0x1e
        /*007e*/ 	.short	(.L_2803 - .L_2802)
.L_2802:
        /*0080*/ 	.word	0x00000000


	//----- nvinfo : EIATTR_CBANK_PARAM_SIZE
	.align		4
.L_2803:
        /*0084*/ 	.byte	0x03, 0x19
        /*0086*/ 	.short	0x0d70


	//----- nvinfo : EIATTR_PARAM_CBANK
	.align		4
        /*0088*/ 	.byte	0x04, 0x0a
        /*008a*/ 	.short	(.L_2805 - .L_2804)
	.align		4
.L_2804:
        /*008c*/ 	.word	index@(.nv.constant0._ZN2at6native40_GLOBAL__N__2351210d_8_Shape_cu_49f7391c35CatArrayBatchedCopy_alignedK_contigINS1_10OpaqueTypeILj2EEEjLi1ELi64ELi64ELi16EEEvPT_NS1_25CatArrInputTensorMetadataIS5_T0_XT2_EXT3_EEENS1_16TensorSizeStrideIS8_Lj4EEEiS8_)
        /*0090*/ 	.short	0x0380
        /*0092*/ 	.short	0x0d70


	//----- nvinfo : EIATTR_SW_WAR
	.align		4
.L_2805:
        /*0094*/ 	.byte	0x04, 0x36
        /*0096*/ 	.short	(.L_2807 - .L_2806)
.L_2806:
        /*0098*/ 	.word	0x00000008
.L_2807:


//--------------------- .nv.info._ZN2at6native40_GLOBAL__N__2351210d_8_Shape_cu_49f7391c30CatArrayBatchedCopy_vectorizedINS1_10OpaqueTypeILj2EEEjLi1ELi64ELi64ELi16ELi8EEEvPcNS1_25CatArrInputTensorMetadataIT_T0_XT2_EXT3_EEENS1_16TensorSizeStrideIS8_Lj4EEEiS8_ --------------------------
	.section	.nv.info._ZN2at6native40_GLOBAL__N__2351210d_8_Shape_cu_49f7391c30CatArrayBatchedCopy_vectorizedINS1_10OpaqueTypeILj2EEEjLi1ELi64ELi64ELi16ELi8EEEvPcNS1_25CatArrInputTensorMetadataIT_T0_XT2_EXT3_EEENS1_16TensorSizeStrideIS8_Lj4EEEiS8_,"",@"SHT_CUDA_INFO"
	.sectionflags	@""
	.align	4


	//----- nvinfo : EIATTR_CUDA_API_VERSION
	.align		4
        /*0000*/ 	.byte	0x04, 0x37
        /*0002*/ 	.short	(.L_2809 - .L_2808)
.L_2808:
        /*0004*/ 	.word	0x00000082


	//----- nvinfo : EIATTR_KPARAM_INFO
	.align		4
.L_2809:
        /*0008*/ 	.byte	0x04, 0x17
        /*000a*/ 	.short	(.L_2811 - .L_2810)
.L_2810:
        /*000c*/ 	.word	0x00000000
        /*0010*/ 	.short	0x0004
        /*0012*/ 	.short	0x0d6c
        /*0014*/ 	.byte	0x00, 0xf0, 0x11, 0x00


	//----- nvinfo : EIATTR_KPARAM_INFO
	.align		4
.L_2811:
        /*0018*/ 	.byte	0x04, 0x17
        /*001a*/ 	.short	(.L_2813 - .L_2812)
.L_2812:
        /*001c*/ 	.word	0x00000000
        /*0020*/ 	.short	0x0003
        /*0022*/ 	.short	0x0d68
        /*0024*/ 	.byte	0x00, 0xf0, 0x11, 0x00


	//----- nvinfo : EIATTR_KPARAM_INFO
	.align		4
.L_2813:
        /*0028*/ 	.byte	0x04, 0x17
        /*002a*/ 	.short	(.L_2815 - .L_2814)
.L_2814:
        /*002c*/ 	.word	0x00000000
        /*0030*/ 	.short	0x0002
        /*0032*/ 	.short	0x0d48
        /*0034*/ 	.byte	0x00, 0xf0, 0x81, 0x00


	//----- nvinfo : EIATTR_KPARAM_INFO
	.align		4
.L_2815:
        /*0038*/ 	.byte	0x04, 0x17
        /*003a*/ 	.short	(.L_2817 - .L_2816)
.L_2816:
        /*003c*/ 	.word	0x00000000
        /*0040*/ 	.short	0x0001
        /*0042*/ 	.short	0x0008
        /*0044*/ 	.byte	0x00, 0xf0, 0x01, 0x35


	//----- nvinfo : EIATTR_KPARAM_INFO
	.align		4
.L_2817:
        /*0048*/ 	.byte	0x04, 0x17
        /*004a*/ 	.short	(.L_2819 - .L_2818)
.L_2818:
        /*004c*/ 	.word	0x00000000
        /*0050*/ 	.short	0x0000
        /*0052*/ 	.short	0x0000
        /*0054*/ 	.byte	0x00, 0xf5, 0x21, 0x00


	//----- nvinfo : EIATTR_SPARSE_MMA_MASK
	.align		4
.L_2819:
        /*0058*/ 	.byte	0x03, 0x50
        /*005a*/ 	.short	0x0000


	//----- nvinfo : EIATTR_MAXREG_COUNT
	.align		4
        /*005c*/ 	.byte	0x03, 0x1b
        /*005e*/ 	.short	0x00ff


	//----- nvinfo : EIATTR_MERCURY_ISA_VERSION
	.align		4
        /*0060*/ 	.byte	0x03, 0x5f
        /*0062*/ 	.short	0x0101


	//----- nvinfo : EIATTR_VRC_CTA_INIT_COUNT
	.align		4
        /*0064*/ 	.byte	0x02, 0x4a
	.zero		1
	.zero		1


	//----- nvinfo : EIATTR_EXIT_INSTR_OFFSETS
	.align		4
        /*0068*/ 	.byte	0x04, 0x1c
        /*006a*/ 	.short	(.L_2821 - .L_2820)


	//   ....[0]....
.L_2820:
        /*006c*/ 	.word	0x000000a0


	//   ....[1]....
        /*0070*/ 	.word	0x00000230


	//----- nvinfo : EIATTR_CRS_STACK_SIZE
	.align		4
.L_2821:
        /*0074*/ 	.byte	0x04, 0x1e
        /*0076*/ 	.short	(.L_2823 - .L_2822)
.L_2822:
        /*0078*/ 	.word	0x00000000


	//----- nvinfo : EIATTR_CBANK_PARAM_SIZE
	.align		4
.L_2823:
        /*007c*/ 	.byte	0x03, 0x19
        /*007e*/ 	.short	0x0d70


	//----- nvinfo : EIATTR_PARAM_CBANK
	.align		4
        /*0080*/ 	.byte	0x04, 0x0a
        /*0082*/ 	.short	(.L_2825 - .L_2824)
	.align		4
.L_2824:
        /*0084*/ 	.word	index@(.nv.constant0._ZN2at6native40_GLOBAL__N__2351210d_8_Shape_cu_49f7391c30CatArrayBatchedCopy_vectorizedINS1_10OpaqueTypeILj2EEEjLi1ELi64ELi64ELi16ELi8EEEvPcNS1_25CatArrInputTensorMetadataIT_T0_XT2_EXT3_EEENS1_16TensorSizeStrideIS8_Lj4EEEiS8_)
        /*0088*/ 	.short	0x0380
        /*008a*/ 	.short	0x0d70


	//----- nvinfo : EIATTR_SW_WAR
	.align		4
.L_2825:
        /*008c*/ 	.byte	0x04, 0x36
        /*008e*/ 	.short	(.L_2827 - .L_2826)
.L_2826:
        /*0090*/ 	.word	0x00000008
.L_2827:


//--------------------- .nv.info._ZN2at6native40_GLOBAL__N__2351210d_8_Shape_cu_49f7391c19CatArrayBatchedCopyINS1_10OpaqueTypeILj1EEEjLi4ELi64ELi64EEEvPT_NS1_25CatArrInputTensorMetadataIS5_T0_XT2_EXT3_EEENS1_16TensorSizeStrideIS8_Lj4EEEiS8_ --------------------------
	.section	.nv.info._ZN2at6native40_GLOBAL__N__2351210d_8_Shape_cu_49f7391c19CatArrayBatchedCopyINS1_10OpaqueTypeILj1EEEjLi4ELi64ELi64EEEvPT_NS1_25CatArrInputTensorMetadataIS5_T0_XT2_EXT3_EEENS1_16TensorSizeStrideIS8_Lj4EEEiS8_,"",@"SHT_CUDA_INFO"
	.sectionflags	@""
	.align	4


	//----- nvinfo : EIATTR_CUDA_API_VERSION
	.align		4
        /*0000*/ 	.byte	0x04, 0x37
        /*0002*/ 	.short	(.L_2829 - .L_2828)
.L_2828:
        /*0004*/ 	.word	0x00000082


	//----- nvinfo : EIATTR_KPARAM_INFO
	.align		4
.L_2829:
        /*0008*/ 	.byte	0x04, 0x17
        /*000a*/ 	.short	(.L_2831 - .L_2830)
.L_2830:
        /*000c*/ 	.word	0x00000000
        /*0010*/ 	.short	0x0004
        /*0012*/ 	.short	0x0d6c
        /*0014*/ 	.byte	0x00, 0xf0, 0x11, 0x00


	//----- nvinfo : EIATTR_KPARAM_INFO
	.align		4
.L_2831:
        /*0018*/ 	.byte	0x04, 0x17
        /*001a*/ 	.short	(.L_2833 - .L_2832)
.L_2832:
        /*001c*/ 	.word	0x00000000
        /*0020*/ 	.short	0x0003
        /*0022*/ 	.short	0x0d68
        /*0024*/ 	.byte	0x00, 0xf0, 0x11, 0x00


	//----- nvinfo : EIATTR_KPARAM_INFO
	.align		4
.L_2833:
        /*0028*/ 	.byte	0x04, 0x17
        /*002a*/ 	.short	(.L_2835 - .L_2834)
.L_2834:
        /*002c*/ 	.word	0x00000000
        /*0030*/ 	.short	0x0002
        /*0032*/ 	.short	0x0d48
        /*0034*/ 	.byte	0x00, 0xf0, 0x81, 0x00


	//----- nvinfo : EIATTR_KPARAM_INFO
	.align		4
.L_2835:
        /*0038*/ 	.byte	0x04, 0x17
        /*003a*/ 	.short	(.L_2837 - .L_2836)
.L_2836:
        /*003c*/ 	.word	0x00000000
        /*0040*/ 	.short	0x0001
        /*0042*/ 	.short	0x0008
        /*0044*/ 	.byte	0x00, 0xf0, 0x01, 0x35


	//----- nvinfo : EIATTR_KPARAM_INFO
	.align		4
.L_2837:
        /*0048*/ 	.byte	0x04, 0x17
        /*004a*/ 	.short	(.L_2839 - .L_2838)
.L_2838:
        /*004c*/ 	.word	0x00000000
        /*0050*/ 	.short	0x0000
        /*0052*/ 	.short	0x0000
        /*0054*/ 	.byte	0x00, 0xf5, 0x21, 0x00


	//----- nvinfo : EIATTR_SPARSE_MMA_MASK
	.align		4
.L_2839:
        /*0058*/ 	.byte	0x03, 0x50
        /*005a*/ 	.short	0x0000


	//----- nvinfo : EIATTR_MAXREG_COUNT
	.align		4
        /*005c*/ 	.byte	0x03, 0x1b
        /*005e*/ 	.short	0x00ff


	//----- nvinfo : EIATTR_MERCURY_ISA_VERSION
	.align		4
        /*0060*/ 	.byte	0x03, 0x5f
        /*0062*/ 	.short	0x0101


	//----- nvinfo : EIATTR_VRC_CTA_INIT_COUNT
	.align		4
        /*0064*/ 	.byte	0x02, 0x4a
	.zero		1
	.zero		1


	//----- nvinfo : EIATTR_EXIT_INSTR_OFFSETS
	.align		4
        /*0068*/ 	.byte	0x04, 0x1c
        /*006a*/ 	.short	(.L_2841 - .L_2840)


	//   ....[0]....
.L_2840:
        /*006c*/ 	.word	0x000000a0


	//   ....[1]....
        /*0070*/ 	.word	0x00000c80


	//----- nvinfo : EIATTR_CRS_STACK_SIZE
	.align		4
.L_2841:
        /*0074*/ 	.byte	0x04, 0x1e
        /*0076*/ 	.short	(.L_2843 - .L_2842)
.L_2842:
        /*0078*/ 	.word	0x00000000


	//----- nvinfo : EIATTR_CBANK_PARAM_SIZE
	.align		4
.L_2843:
        /*007c*/ 	.byte	0x03, 0x19
        /*007e*/ 	.short	0x0d70


	//----- nvinfo : EIATTR_PARAM_CBANK
	.align		4
        /*0080*/ 	.byte	0x04, 0x0a
        /*0082*/ 	.short	(.L_2845 - .L_2844)
	.align		4
.L_2844:
        /*0084*/ 	.word	index@(.nv.constant0._ZN2at6native40_GLOBAL__N__2351210d_8_Shape_cu_49f7391c19CatArrayBatchedCopyINS1_10OpaqueTypeILj1EEEjLi4ELi64ELi64EEEvPT_NS1_25CatArrInputTensorMetadataIS5_T0_XT2_EXT3_EEENS1_16TensorSizeStrideIS8_Lj4EEEiS8_)
        /*0088*/ 	.short	0x0380
        /*008a*/ 	.short	0x0d70


	//----- nvinfo : EIATTR_SW_WAR
	.align		4
.L_2845:
        /*008c*/ 	.byte	0x04, 0x36
        /*008e*/ 	.short	(.L_2847 - .L_2846)
.L_2846:
        /*0090*/ 	.word	0x00000008
.L_2847:


//--------------------- .nv.info._ZN2at6native40_GLOBAL__N__2351210d_8_Shape_cu_49f7391c26CatArrayBatchedCopy_contigINS1_10OpaqueTypeILj1EEEjLi4ELi64ELi64EEEvPT_NS1_25CatArrInputTensorMetadataIS5_T0_XT2_EXT3_EEENS1_16TensorSizeStrideIS8_Lj4EEEiS8_ --------------------------
	.section	.nv.info._ZN2at6native40_GLOBAL__N__2351210d_8_Shape_cu_49f7391c26CatArrayBatchedCopy_contigINS1_10OpaqueTypeILj1EEEjLi4ELi64ELi64EEEvPT_NS1_25CatArrInputTensorMetadataIS5_T0_XT2_EXT3_EEENS1_16TensorSizeStrideIS8_Lj4EEEiS8_,"",@"SHT_CUDA_INFO"
	.sectionflags	@""
	.align	4


	//----- nvinfo : EIATTR_CUDA_API_VERSION
	.align		4
        /*0000*/ 	.byte	0x04, 0x37
        /*0002*/ 	.short	(.L_2849 - .L_2848)
.L_2848:
        /*0004*/ 	.word	0x00000082


	//----- nvinfo : EIATTR_KPARAM_INFO
	.align		4
.L_2849:
        /*0008*/ 	.byte	0x04, 0x17
        /*000a*/ 	.short	(.L_2851 - .L_2850)
.L_2850:
        /*000c*/ 	.word	0x00000000
        /*0010*/ 	.short	0x0004
        /*0012*/ 	.short	0x0d6c
        /*0014*/ 	.byte	0x00, 0xf0, 0x11, 0x00


	//----- nvinfo : EIATTR_KPARAM_INFO
	.align		4
.L_2851:
        /*0018*/ 	.byte	0x04, 0x17
        /*001a*/ 	.short	(.L_2853 - .L_2852)
.L_2852:
        /*001c*/ 	.word	0x00000000
        /*0020*/ 	.short	0x0003
        /*0022*/ 	.short	0x0d68
        /*0024*/ 	.byte	0x00, 0xf0, 0x11, 0x00


	//----- nvinfo : EIATTR_KPARAM_INFO
	.align		4
.L_2853:
        /*0028*/ 	.byte	0x04, 0x17
        /*002a*/ 	.short	(.L_2855 - .L_2854)
.L_2854:
        /*002c*/ 	.word	0x00000000
        /*0030*/ 	.short	0x0002
        /*0032*/ 	.short	0x0d48
        /*0034*/ 	.byte	0x00, 0xf0, 0x81, 0x00


	//----- nvinfo : EIATTR_KPARAM_INFO
	.align		4
.L_2855:
        /*0038*/ 	.byte	0x04, 0x17
        /*003a*/ 	.short	(.L_2857 - .L_2856)
.L_2856:
        /*003c*/ 	.word	0x00000000
        /*0040*/ 	.short	0x0001
        /*0042*/ 	.short	0x0008
        /*0044*/ 	.byte	0x00, 0xf0, 0x01, 0x35


	//----- nvinfo : EIATTR_KPARAM_INFO
	.align		4
.L_2857:
        /*0048*/ 	.byte	0x04, 0x17
        /*004a*/ 	.short	(.L_2859 - .L_2858)
.L_2858:
        /*004c*/ 	.word	0x00000000
        /*0050*/ 	.short	0x0000
        /*0052*/ 	.short	0x0000
        /*0054*/ 	.byte	0x00, 0xf5, 0x21, 0x00


	//----- nvinfo : EIATTR_SPARSE_MMA_MASK
	.align		4
.L_2859:
        /*0058*/ 	.byte	0x03, 0x50
        /*005a*/ 	.short	0x0000


	//----- nvinfo : EIATTR_MAXREG_COUNT
	.align		4
        /*005c*/ 	.byte	0x03, 0x1b
        /*005e*/ 	.short	0x00ff


	//----- nvinfo : EIATTR_MERCURY_ISA_VERSION
	.align		4
        /*0060*/ 	.byte	0x03, 0x5f
        /*0062*/ 	.short	0x0101


	//----- nvinfo : EIATTR_VRC_CTA_INIT_COUNT
	.align		4
        /*0064*/ 	.byte	0x02, 0x4a
	.zero		1
	.zero		1


	//----- nvinfo : EIATTR_EXIT_INSTR_OFFSETS
	.align		4
        /*0068*/ 	.byte	0x04, 0x1c
        /*006a*/ 	.short	(.L_2861 - .L_2860)


	//   ....[0]....
.L_2860:
        /*006c*/ 	.word	0x00000090


	//   ....[1]....
        /*0070*/ 	.word	0x000006f0


	//----- nvinfo : EIATTR_CRS_STACK_SIZE
	.align		4
.L_2861:
        /*0074*/ 	.byte	0x04, 0x1e
        /*0076*/ 	.short	(.L_2863 - .L_2862)
.L_2862:
        /*0078*/ 	.word	0x00000000


	//----- nvinfo : EIATTR_CBANK_PARAM_SIZE
	.align		4
.L_2863:
        /*007c*/ 	.byte	0x03, 0x19
        /*007e*/ 	.short	0x0d70


	//----- nvinfo : EIATTR_PARAM_CBANK
	.align		4
        /*0080*/ 	.byte	0x04, 0x0a
        /*0082*/ 	.short	(.L_2865 - .L_2864)
	.align		4
.L_2864:
        /*0084*/ 	.word	index@(.nv.constant0._ZN2at6native40_GLOBAL__N__2351210d_8_Shape_cu_49f7391c26CatArrayBatchedCopy_contigINS1_10OpaqueTypeILj1EEEjLi4ELi64ELi64EEEvPT_NS1_25CatArrInputTensorMetadataIS5_T0_XT2_EXT3_EEENS1_16TensorSizeStrideIS8_Lj4EEEiS8_)
        /*0088*/ 	.short	0x0380
        /*008a*/ 	.short	0x0d70


	//----- nvinfo : EIATTR_SW_WAR
	.align		4
.L_2865:
        /*008c*/ 	.byte	0x04, 0x36
        /*008e*/ 	.short	(.L_2867 - .L_2866)
.L_2866:
        /*0090*/ 	.word	0x00000008
.L_2867:


//--------------------- .nv.info._ZN2at6native40_GLOBAL__N__2351210d_8_Shape_cu_49f7391c35CatArrayBatchedCopy_alignedK_contigINS1_10OpaqueTypeILj1EEEjLi4ELi64ELi64ELi8EEEvPT_NS1_25CatArrInputTensorMetadataIS5_T0_XT2_EXT3_EEENS1_16TensorSizeStrideIS8_Lj4EEEiS8_ --------------------------
	.section	.nv.info._ZN2at6native40_GLOBAL__N__2351210d_8_Shape_cu_49f7391c35CatArrayBatchedCopy_alignedK_contigINS1_10OpaqueTypeILj1EEEjLi4ELi64ELi64ELi8EEEvPT_NS1_25CatArrInputTensorMetadataIS5_T0_XT2_EXT3_EEENS1_16TensorSizeStrideIS8_Lj4EEEiS8_,"",@"SHT_CUDA_INFO"
	.sectionflags	@""
	.align	4


	//----- nvinfo : EIATTR_CUDA_API_VERSION
	.align		4
        /*0000*/ 	.byte	0x04, 0x37
        /*0002*/ 	.short	(.L_2869 - .L_2868)
.L_2868:
        /*0004*/ 	.word	0x00000082


	//----- nvinfo : EIATTR_KPARAM_INFO
	.align		4
.L_2869:
        /*0008*/ 	.byte	0x04, 0x17
        /*000a*/ 	.short	(.L_2871 - .L_2870)
.L_2870:
        /*000c*/ 	.word	0x00000000
        /*0010*/ 	.short	0x0004
        /*0012*/ 	.short	0x0d6c
        /*0014*/ 	.byte	0x00, 0xf0, 0x11, 0x00


	//----- nvinfo : EIATTR_KPARAM_INFO
	.align		4
.L_2871:
        /*0018*/ 	.byte	0x04, 0x17
        /*001a*/ 	.short	(.L_2873 - .L_2872)
.L_2872:
        /*001c*/ 	.word	0x00000000
        /*0020*/ 	.short	0x0003
        /*0022*/ 	.short	0x0d68
        /*0024*/ 	.byte	0x00, 0xf0, 0x11, 0x00


	//----- nvinfo : EIATTR_KPARAM_INFO
	.align		4
.L_2873:
        /*0028*/ 	.byte	0x04, 0x17
        /*002a*/ 	.short	(.L_2875 - .L_2874)
.L_2874:
        /*002c*/ 	.word	0x00000000
        /*0030*/ 	.short	0x0002
        /*0032*/ 	.short	0x0d48
        /*0034*/ 	.byte	0x00, 0xf0, 0x81, 0x00


	//----- nvinfo : EIATTR_KPARAM_INFO
	.align		4
.L_2875:
        /*0038*/ 	.byte	0x04, 0x17
        /*003a*/ 	.short	(.L_2877 - .L_2876)
.L_2876:
        /*003c*/ 	.word	0x00000000
        /*0040*/ 	.short	0x0001
        /*0042*/ 	.short	0x0008
        /*0044*/ 	.byte	0x00, 0xf0, 0x01, 0x35


	//----- nvinfo : EIATTR_KPARAM_INFO
	.align		4
.L_2877:
        /*0048*/ 	.byte	0x04, 0x17
        /*004a*/ 	.short	(.L_2879 - .L_2878)
.L_2878:
        /*004c*/ 	.word	0x00000000
        /*0050*/ 	.short	0x0000
        /*0052*/ 	.short	0x0000
        /*0054*/ 	.byte	0x00, 0xf5, 0x21, 0x00


	//----- nvinfo : EIATTR_SPARSE_MMA_MASK
	.align		4
.L_2879:
        /*0058*/ 	.byte	0x03, 0x50
        /*005a*/ 	.short	0x0000


	//----- nvinfo : EIATTR_MAXREG_COUNT
	.align		4
        /*005c*/ 	.byte	0x03, 0x1b
        /*005e*/ 	.short	0x00ff


	//----- nvinfo : EIATTR_MERCURY_ISA_VERSION
	.align		4
        /*0060*/ 	.byte	0x03, 0x5f
        /*0062*/ 	.short	0x0101


	//----- nvinfo : EIATTR_VRC_CTA_INIT_COUNT
	.align		4
        /*0064*/ 	.byte	0x02, 0x4a
	.zero		1
	.zero		1


	//----- nvinfo : EIATTR_EXIT_INSTR_OFFSETS
	.align		4
        /*0068*/ 	.byte	0x04, 0x1c
        /*006a*/ 	.short	(.L_2881 - .L_2880)


	//   ....[0]....
.L_2880:
        /*006c*/ 	.word	0x000000a0


	//   ....[1]....
        /*0070*/ 	.word	0x00001a30


	//   ....[2]....
        /*0074*/ 	.word	0x000020d0


	//   ....[3]....
        /*0078*/ 	.word	0x00002ee0


	//----- nvinfo : EIATTR_CRS_STACK_SIZE
	.align		4
.L_2881:
        /*007c*/ 	.byte	0x04, 0x1e
        /*007e*/ 	.short	(.L_2883 - .L_2882)
.L_2882:
        /*0080*/ 	.word	0x00000000


	//----- nvinfo : EIATTR_CBANK_PARAM_SIZE
	.align		4
.L_2883:
        /*0084*/ 	.byte	0x03, 0x19
        /*0086*/ 	.short	0x0d70


	//----- nvinfo : EIATTR_PARAM_CBANK
	.align		4
        /*0088*/ 	.byte	0x04, 0x0a
        /*008a*/ 	.short	(.L_2885 - .L_2884)
	.align		4
.L_2884:
        /*008c*/ 	.word	index@(.nv.constant0._ZN2at6native40_GLOBAL__N__2351210d_8_Shape_cu_49f7391c35CatArrayBatchedCopy_alignedK_contigINS1_10OpaqueTypeILj1EEEjLi4ELi64ELi64ELi8EEEvPT_NS1_25CatArrInputTensorMetadataIS5_T0_XT2_EXT3_EEENS1_16TensorSizeStrideIS8_Lj4EEEiS8_)
        /*0090*/ 	.short	0x0380
        /*0092*/ 	.short	0x0d70


	//----- nvinfo : EIATTR_SW_WAR
	.align		4
.L_2885:
        /*0094*/ 	.byte	0x04, 0x36
        /*0096*/ 	.short	(.L_2887 - .L_2886)
.L_2886:
        /*0098*/ 	.word	0x00000008
.L_2887:


//--------------------- .nv.info._ZN2at6native40_GLOBAL__N__2351210d_8_Shape_cu_49f7391c35CatArrayBatchedCopy_alignedK_contigINS1_10OpaqueTypeILj1EEEjLi4ELi64ELi64ELi16EEEvPT_NS1_25CatArrInputTensorMetadataIS5_T0_XT2_EXT3_EEENS1_16TensorSizeStrideIS8_Lj4EEEiS8_ --------------------------
	.section	.nv.info._ZN2at6native40_GLOBAL__N__2351210d_8_Shape_cu_49f7391c35CatArrayBatchedCopy_alignedK_contigINS1_10OpaqueTypeILj1EEEjLi4ELi64ELi64ELi16EEEvPT_NS1_25CatArrInputTensorMetadataIS5_T0_XT2_EXT3_EEENS1_16TensorSizeStrideIS8_Lj4EEEiS8_,"",@"SHT_CUDA_INFO"
	.sectionflags	@""
	.align	4


	//----- nvinfo : EIATTR_CUDA_API_VERSION
	.align		4
        /*0000*/ 	.byte	0x04, 0x37
        /*0002*/ 	.short	(.L_2889 - .L_2888)
.L_2888:
        /*0004*/ 	.word	0x00000082


	//----- nvinfo : EIATTR_KPARAM_INFO
	.align		4
.L_2889:
        /*0008*/ 	.byte	0x04, 0x17
        /*000a*/ 	.short	(.L_2891 - .L_2890)
.L_2890:
        /*000c*/ 	.word	0x00000000
        /*0010*/ 	.short	0x0004
        /*0012*/ 	.short	0x0d6c
        /*0014*/ 	.byte	0x00, 0xf0, 0x11, 0x00


	//----- nvinfo : EIATTR_KPARAM_INFO
	.align		4
.L_2891:
        /*0018*/ 	.byte	0x04, 0x17
        /*001a*/ 	.short	(.L_2893 - .L_2892)
.L_2892:
        /*001c*/ 	.word	0x00000000
        /*0020*/ 	.short	0x0003
        /*0022*/ 	.short	0x0d68
        /*0024*/ 	.byte	0x00, 0xf0, 0x11, 0x00


	//----- nvinfo : EIATTR_KPARAM_INFO
	.align		4
.L_2893:
        /*0028*/ 	.byte	0x04, 0x17
        /*002a*/ 	.short	(.L_2895 - .L_2894)
.L_2894:
        /*002c*/ 	.word	0x00000000
        /*0030*/ 	.short	0x0002
        /*0032*/ 	.short	0x0d48
        /*0034*/ 	.byte	0x00, 0xf0, 0x81, 0x00


	//----- nvinfo : EIATTR_KPARAM_INFO
	.align		4
.L_2895:
        /*0038*/ 	.byte	0x04, 0x17
        /*003a*/ 	.short	(.L_2897 - .L_2896)
.L_2896:
        /*003c*/ 	.word	0x00000000
        /*0040*/ 	.short	0x0001
        /*0042*/ 	.short	0x0008
        /*0044*/ 	.byte	0x00, 0xf0, 0x01, 0x35


	//----- nvinfo : EIATTR_KPARAM_INFO
	.align		4
.L_2897:
        /*0048*/ 	.byte	0x04, 0x17
        /*004a*/ 	.short	(.L_2899 - .L_2898)
.L_2898:
        /*004c*/ 	.word	0x00000000
        /*0050*/ 	.short	0x0000
        /*0052*/ 	.short	0x0000
        /*0054*/ 	.byte	0x00, 0xf5, 0x21, 0x00


	//----- nvinfo : EIATTR_SPARSE_MMA_MASK
	.align		4
.L_2899:
        /*0058*/ 	.byte	0x03, 0x50
        /*005a*/ 	.short	0x0000


	//----- nvinfo : EIATTR_MAXREG_COUNT
	.align		4
        /*005c*/ 	.byte	0x03, 0x1b
        /*005e*/ 	.short	0x00ff


	//----- nvinfo : EIATTR_MERCURY_ISA_VERSION
	.align		4
        /*0060*/ 	.byte	0x03, 0x5f
        /*0062*/ 	.short	0x0101


	//----- nvinfo : EIATTR_VRC_CTA_INIT_COUNT
	.align		4
        /*0064*/ 	.byte	0x02, 0x4a
	.zero		1
	.zero		1


	//----- nvinfo : EIATTR_EXIT_INSTR_OFFSETS
	.align		4
        /*0068*/ 	.byte	0x04, 0x1c
        /*006a*/ 	.short	(.L_2901 - .L_2900)


	//   ....[0]....
.L_2900:
        /*006c*/ 	.word	0x000000a0


	//   ....[1]....
        /*0070*/ 	.word	0x00002fb0


	//   ....[2]....
        /*0074*/ 	.word	0x00003650


	//   ....[3]....
        /*0078*/ 	.word	0x00004460


	//----- nvinfo : EIATTR_CRS_STACK_SIZE
	.align		4
.L_2901:
        /*007c*/ 	.byte	0x04, 0x1e
        /*007e*/ 	.short	(.L_2903 - .L_2902)
.L_2902:
        /*0080*/ 	.word	0x00000000


	//----- nvinfo : EIATTR_CBANK_PARAM_SIZE
	.align		4
.L_2903:
        /*0084*/ 	.byte	0x03, 0x19
        /*0086*/ 	.short	0x0d70


	//----- nvinfo : EIATTR_PARAM_CBANK
	.align		4
        /*0088*/ 	.byte	0x04, 0x0a
        /*008a*/ 	.short	(.L_2905 - .L_2904)
	.align		4
.L_2904:
        /*008c*/ 	.word	index@(.nv.constant0._ZN2at6native40_GLOBAL__N__2351210d_8_Shape_cu_49f7391c35CatArrayBatchedCopy_alignedK_contigINS1_10OpaqueTypeILj1EEEjLi4ELi64ELi64ELi16EEEvPT_NS1_25CatArrInputTensorMetadataIS5_T0_XT2_EXT3_EEENS1_16TensorSizeStrideIS8_Lj4EEEiS8_)
        /*0090*/ 	.short	0x0380
        /*0092*/ 	.short	0x0d70


	//----- nvinfo : EIATTR_SW_WAR
	.align		4
.L_2905:
        /*0094*/ 	.byte	0x04, 0x36
        /*0096*/ 	.short	(.L_2907 - .L_2906)
.L_2906:
        /*0098*/ 	.word	0x00000008
.L_2907:


//--------------------- .nv.info._ZN2at6native40_GLOBAL__N__2351210d_8_Shape_cu_49f7391c30CatArrayBatchedCopy_vectorizedINS1_10OpaqueTypeILj1EEEjLi4ELi64ELi64ELi16ELi16EEEvPcNS1_25CatArrInputTensorMetadataIT_T0_XT2_EXT3_EEENS1_16TensorSizeStrideIS8_Lj4EEEiS8_ --------------------------
	.section	.nv.info._ZN2at6native40_GLOBAL__N__2351210d_8_Shape_cu_49f7391c30CatArrayBatchedCopy_vectorizedINS1_10OpaqueTypeILj1EEEjLi4ELi64ELi64ELi16ELi16EEEvPcNS1_25CatArrInputTensorMetadataIT_T0_XT2_EXT3_EEENS1_16TensorSizeStrideIS8_Lj4EEEiS8_,"",@"SHT_CUDA_INFO"
	.sectionflags	@""
	.align	4


	//----- nvinfo : EIATTR_CUDA_API_VERSION
	.align		4
        /*0000*/ 	.byte	0x04, 0x37
        /*0002*/ 	.short	(.L_2909 - .L_2908)
.L_2908:
        /*0004*/ 	.word	0x00000082


	//----- nvinfo : EIATTR_KPARAM_INFO
	.align		4
.L_2909:
        /*0008*/ 	.byte	0x04, 0x17
        /*000a*/ 	.short	(.L_2911 - .L_2910)
.L_2910:
        /*000c*/ 	.word	0x00000000
        /*0010*/ 	.short	0x0004
        /*0012*/ 	.short	0x0d6c
        /*0014*/ 	.byte	0x00, 0xf0, 0x11, 0x00


	//----- nvinfo : EIATTR_KPARAM_INFO
	.align		4
.L_2911:
        /*0018*/ 	.byte	0x04, 0x17
        /*001a*/ 	.short	(.L_2913 - .L_2912)
.L_2912:
        /*001c*/ 	.word	0x00000000
        /*0020*/ 	.short	0x0003
        /*0022*/ 	.short	0x0d68
        /*0024*/ 	.byte	0x00, 0xf0, 0x11, 0x00


	//----- nvinfo : EIATTR_KPARAM_INFO
	.align		4
.L_2913:
        /*0028*/ 	.byte	0x04, 0x17
        /*002a*/ 	.short	(.L_2915 - .L_2914)
.L_2914:
        /*002c*/ 	.word	0x00000000
        /*0030*/ 	.short	0x0002
        /*0032*/ 	.short	0x0d48
        /*0034*/ 	.byte	0x00, 0xf0, 0x81, 0x00


	//----- nvinfo : EIATTR_KPARAM_INFO
	.align		4
.L_2915:
        /*0038*/ 	.byte	0x04, 0x17
        /*003a*/ 	.short	(.L_2917 - .L_2916)
.L_2916:
        /*003c*/ 	.word	0x00000000
        /*0040*/ 	.short	0x0001
        /*0042*/ 	.short	0x0008
        /*0044*/ 	.byte	0x00, 0xf0, 0x01, 0x35


	//----- nvinfo : EIATTR_KPARAM_INFO
	.align		4
.L_2917:
        /*0048*/ 	.byte	0x04, 0x17
        /*004a*/ 	.short	(.L_2919 - .L_2918)
.L_2918:
        /*004c*/ 	.word	0x00000000
        /*0050*/ 	.short	0x0000
        /*0052*/ 	.short	0x0000
        /*0054*/ 	.byte	0x00, 0xf5, 0x21, 0x00


	//----- nvinfo : EIATTR_SPARSE_MMA_MASK
	.align		4
.L_2919:
        /*0058*/ 	.byte	0x03, 0x50
        /*005a*/ 	.short	0x0000


	//----- nvinfo : EIATTR_MAXREG_COUNT
	.align		4
        /*005c*/ 	.byte	0x03, 0x1b
        /*005e*/ 	.short	0x00ff


	//----- nvinfo : EIATTR_MERCURY_ISA_VERSION
	.align		4
        /*0060*/ 	.byte	0x03, 0x5f
        /*0062*/ 	.short	0x0101


	//----- nvinfo : EIATTR_VRC_CTA_INIT_COUNT
	.align		4
        /*0064*/ 	.byte	0x02, 0x4a
	.zero		1
	.zero		1


	//----- nvinfo : EIATTR_EXIT_INSTR_OFFSETS
	.align		4
        /*0068*/ 	.byte	0x04, 0x1c
        /*006a*/ 	.short	(.L_2921 - .L_2920)


	//   ....[0]....
.L_2920:
        /*006c*/ 	.word	0x000000a0


	//   ....[1]....
        /*0070*/ 	.word	0x00000710


	//----- nvinfo : EIATTR_CRS_STACK_SIZE
	.align		4
.L_2921:
        /*0074*/ 	.byte	0x04, 0x1e
        /*0076*/ 	.short	(.L_2923 - .L_2922)
.L_2922:
        /*0078*/ 	.word	0x00000000


	//----- nvinfo : EIATTR_CBANK_PARAM_SIZE
	.align		4
.L_2923:
        /*007c*/ 	.byte	0x03, 0x19
        /*007e*/ 	.short	0x0d70


	//----- nvinfo : EIATTR_PARAM_CBANK
	.align		4
        /*0080*/ 	.byte	0x04, 0x0a
        /*0082*/ 	.short	(.L_2925 - .L_2924)
	.align		4
.L_2924:
        /*0084*/ 	.word	index@(.nv.constant0._ZN2at6native40_GLOBAL__N__2351210d_8_Shape_cu_49f7391c30CatArrayBatchedCopy_vectorizedINS1_10OpaqueTypeILj1EEEjLi4ELi64ELi64ELi16ELi16EEEvPcNS1_25CatArrInputTensorMetadataIT_T0_XT2_EXT3_EEENS1_16TensorSizeStrideIS8_Lj4EEEiS8_)
        /*0088*/ 	.short	0x0380
        /*008a*/ 	.short	0x0d70


	//----- nvinfo : EIATTR_SW_WAR
	.align		4
.L_2925:
        /*008c*/ 	.byte	0x04, 0x36
        /*008e*/ 	.short	(.L_2927 - .L_2926)
.L_2926:
        /*0090*/ 	.word	0x00000008
.L_2927:


//--------------------- .nv.info._ZN2at6native40_GLOBAL__N__2351210d_8_Shape_cu_49f7391c19CatArrayBatchedCopyINS1_10OpaqueTypeILj1EEEjLi3ELi64ELi64EEEvPT_NS1_25CatArrInputTensorMetadataIS5_T0_XT2_EXT3_EEENS1_16TensorSizeStrideIS8_Lj4EEEiS8_ --------------------------
	.section	.nv.info._ZN2at6native40_GLOBAL__N__2351210d_8_Shape_cu_49f7391c19CatArrayBatchedCopyINS1_10OpaqueTypeILj1EEEjLi3ELi64ELi64EEEvPT_NS1_25CatArrInputTensorMetadataIS5_T0_XT2_EXT3_EEENS1_16TensorSizeStrideIS8_Lj4EEEiS8_,"",@"SHT_CUDA_INFO"
	.sectionflags	@""
	.align	4


	//----- nvinfo : EIATTR_CUDA_API_VERSION
	.align		4
        /*0000*/ 	.byte	0x04, 0x37
        /*0002*/ 	.short	(.L_2929 - .L_2928)
.L_2928:
        /*0004*/ 	.word	0x00000082


	//----- nvinfo : EIATTR_KPARAM_INFO
	.align		4
.L_2929:
        /*0008*/ 	.byte	0x04, 0x17
        /*000a*/ 	.short	(.L_2931 - .L_2930)
.L_2930:
        /*000c*/ 	.word	0x00000000
        /*0010*/ 	.short	0x0004
        /*0012*/ 	.short	0x0d6c
        /*0014*/ 	.byte	0x00, 0xf0, 0x11, 0x00


	//----- nvinfo : EIATTR_KPARAM_INFO
	.align		4
.L_2931:
        /*0018*/ 	.byte	0x04, 0x17
        /*001a*/ 	.short	(.L_2933 - .L_2932)
.L_2932:
        /*001c*/ 	.word	0x00000000
        /*0020*/ 	.short	0x0003
        /*0022*/ 	.short	0x0d68
        /*0024*/ 	.byte	0x00, 0xf0, 0x11, 0x00


	//----- nvinfo : EIATTR_KPARAM_INFO
	.align		4
.L_2933:
        /*0028*/ 	.byte	0x04, 0x17
        /*002a*/ 	.short	(.L_2935 - .L_2934)
.L_2934:
        /*002c*/ 	.word	0x00000000
        /*0030*/ 	.short	0x0002
        /*0032*/ 	.short	0x0d48
        /*0034*/ 	.byte	0x00, 0xf0, 0x81, 0x00


	//----- nvinfo : EIATTR_KPARAM_INFO
	.align		4
.L_2935:
        /*0038*/ 	.byte	0x04, 0x17
        /*003a*/ 	.short	(.L_2937 - .L_2936)
.L_2936:
        /*003c*/ 	.word	0x00000000
        /*0040*/ 	.short	0x0001
        /*0042*/ 	.short	0x0008
        /*0044*/ 	.byte	0x00, 0xf0, 0x01, 0x35


	//----- nvinfo : EIATTR_KPARAM_INFO
	.align		4
.L_2937:
        /*0048*/ 	.byte	0x04, 0x17
        /*004a*/ 	.short	(.L_2939 - .L_2938)
.L_2938:
        /*004c*/ 	.word	0x00000000
        /*0050*/ 	.short	0x0000
        /*0052*/ 	.short	0x0000
        /*0054*/ 	.byte	0x00, 0xf5, 0x21, 0x00


	//----- nvinfo : EIATTR_SPARSE_MMA_MASK
	.align		4
.L_2939:
        /*0058*/ 	.byte	0x03, 0x50
        /*005a*/ 	.short	0x0000


	//----- nvinfo : EIATTR_MAXREG_COUNT
	.align		4
        /*005c*/ 	.byte	0x03, 0x1b
        /*005e*/ 	.short	0x00ff


	//----- nvinfo : EIATTR_MERCURY_ISA_VERSION
	.align		4
        /*0060*/ 	.byte	0x03, 0x5f
        /*0062*/ 	.short	0x0101


	//----- nvinfo : EIATTR_VRC_CTA_INIT_COUNT
	.align		4
        /*0064*/ 	.byte	0x02, 0x4a
	.zero		1
	.zero		1


	//----- nvinfo : EIATTR_EXIT_INSTR_OFFSETS
	.align		4
        /*0068*/ 	.byte	0x04, 0x1c
        /*006a*/ 	.short	(.L_2941 - .L_2940)


	//   ....[0]....
.L_2940:
        /*006c*/ 	.word	0x000000a0


	//   ....[1]....
        /*0070*/ 	.word	0x00000970


	//----- nvinfo : EIATTR_CRS_STACK_SIZE
	.align		4
.L_2941:
        /*0074*/ 	.byte	0x04, 0x1e
        /*0076*/ 	.short	(.L_2943 - .L_2942)
.L_2942:
        /*0078*/ 	.word	0x00000000


	//----- nvinfo : EIATTR_CBANK_PARAM_SIZE
	.align		4
.L_2943:
        /*007c*/ 	.byte	0x03, 0x19
        /*007e*/ 	.short	0x0d70


	//----- nvinfo : EIATTR_PARAM_CBANK
	.align		4
        /*0080*/ 	.byte	0x04, 0x0a
        /*0082*/ 	.short	(.L_2945 - .L_2944)
	.align		4
.L_2944:
        /*0084*/ 	.word	index@(.nv.constant0._ZN2at6native40_GLOBAL__N__2351210d_8_Shape_cu_49f7391c19CatArrayBatchedCopyINS1_10OpaqueTypeILj1EEEjLi3ELi64ELi64EEEvPT_NS1_25CatArrInputTensorMetadataIS5_T0_XT2_EXT3_EEENS1_16TensorSizeStrideIS8_Lj4EEEiS8_)
        /*0088*/ 	.short	0x0380
        /*008a*/ 	.short	0x0d70


	//----- nvinfo : EIATTR_SW_WAR
	.align		4
.L_2945:
        /*008c*/ 	.byte	0x04, 0x36
        /*008e*/ 	.short	(.L_2947 - .L_2946)
.L_2946:
        /*0090*/ 	.word	0x00000008
.L_2947:


//--------------------- .nv.info._ZN2at6native40_GLOBAL__N__2351210d_8_Shape_cu_49f7391c26CatArrayBatchedCopy_contigINS1_10OpaqueTypeILj1EEEjLi3ELi64ELi64EEEvPT_NS1_25CatArrInputTensorMetadataIS5_T0_XT2_EXT3_EEENS1_16TensorSizeStrideIS8_Lj4EEEiS8_ --------------------------
	.section	.nv.info._ZN2at6native40_GLOBAL__N__2351210d_8_Shape_cu_49f7391c26CatArrayBatchedCopy_contigINS1_10OpaqueTypeILj1EEEjLi3ELi64ELi64EEEvPT_NS1_25CatArrInputTensorMetadataIS5_T0_XT2_EXT3_EEENS1_16TensorSizeStrideIS8_Lj4EEEiS8_,"",@"SHT_CUDA_INFO"
	.sectionflags	@""
	.align	4


	//----- nvinfo : EIATTR_CUDA_API_VERSION
	.align		4
        /*0000*/ 	.byte	0x04, 0x37
        /*0002*/ 	.short	(.L_2949 - .L_2948)
.L_2948:
        /*0004*/ 	.word	0x00000082


	//----- nvinfo : EIATTR_KPARAM_INFO
	.align		4
.L_2949:
        /*0008*/ 	.byte	0x04, 0x17
        /*000a*/ 	.short	(.L_2951 - .L_2950)
.L_2950:
        /*000c*/ 	.word	0x00000000
        /*0010*/ 	.short	0x0004
        /*0012*/ 	.short	0x0d6c
        /*0014*/ 	.byte	0x00, 0xf0, 0x11, 0x00


	//----- nvinfo : EIATTR_KPARAM_INFO
	.align		4
.L_2951:
        /*0018*/ 	.byte	0x04, 0x17
        /*001a*/ 	.short	(.L_2953 - .L_2952)
.L_2952:
        /*001c*/ 	.word	0x00000000
        /*0020*/ 	.short	0x0003
        /*0022*/ 	.short	0x0d68
        /*0024*/ 	.byte	0x00, 0xf0, 0x11, 0x00


	//----- nvinfo : EIATTR_KPARAM_INFO
	.align		4
.L_2953:
        /*0028*/ 	.byte	0x04, 0x17
        /*002a*/ 	.short	(.L_2955 - .L_2954)
.L_2954:
        /*002c*/ 	.word	0x00000000
        /*0030*/ 	.short	0x0002
        /*0032*/ 	.short	0x0d48
        /*0034*/ 	.byte	0x00, 0xf0, 0x81, 0x00


	//----- nvinfo : EIATTR_KPARAM_INFO
	.align		4
.L_2955:
        /*0038*/ 	.byte	0x04, 0x17
        /*003a*/ 	.short	(.L_2957 - .L_2956)
.L_2956:
        /*003c*/ 	.word	0x00000000
        /*0040*/ 	.short	0x0001
        /*0042*/ 	.short	0x0008
        /*0044*/ 	.byte	0x00, 0xf0, 0x01, 0x35


	//----- nvinfo : EIATTR_KPARAM_INFO
	.align		4
.L_2957:
        /*0048*/ 	.byte	0x04, 0x17
        /*004a*/ 	.short	(.L_2959 - .L_2958)
.L_2958:
        /*004c*/ 	.word	0x00000000
        /*0050*/ 	.short	0x0000
        /*0052*/ 	.short	0x0000
        /*0054*/ 	.byte	0x00, 0xf5, 0x21, 0x00


	//----- nvinfo : EIATTR_SPARSE_MMA_MASK
	.align		4
.L_2959:
        /*0058*/ 	.byte	0x03, 0x50
        /*005a*/ 	.short	0x0000


	//----- nvinfo : EIATTR_MAXREG_COUNT
	.align		4
        /*005c*/ 	.byte	0x03, 0x1b
        /*005e*/ 	.short	0x00ff


	//----- nvinfo : EIATTR_MERCURY_ISA_VERSION
	.align		4
        /*0060*/ 	.byte	0x03, 0x5f
        /*0062*/ 	.short	0x0101


	//----- nvinfo : EIATTR_VRC_CTA_INIT_COUNT
	.align		4
        /*0064*/ 	.byte	0x02, 0x4a
	.zero		1
	.zero		1


	//----- nvinfo : EIATTR_EXIT_INSTR_OFFSETS
	.align		4
        /*0068*/ 	.byte	0x04, 0x1c
        /*006a*/ 	.short	(.L_2961 - .L_2960)


	//   ....[0]....
.L_2960:
        /*006c*/ 	.word	0x00000090


	//   ....[1]....
        /*0070*/ 	.word	0x00000560


	//----- nvinfo : EIATTR_CRS_STACK_SIZE
	.align		4
.L_2961:
        /*0074*/ 	.byte	0x04, 0x1e
        /*0076*/ 	.short	(.L_2963 - .L_2962)
.L_2962:
        /*0078*/ 	.word	0x00000000


	//----- nvinfo : EIATTR_CBANK_PARAM_SIZE
	.align		4
.L_2963:
        /*007c*/ 	.byte	0x03, 0x19
        /*007e*/ 	.short	0x0d70


	//----- nvinfo : EIATTR_PARAM_CBANK
	.align		4
        /*0080*/ 	.byte	0x04, 0x0a
        /*0082*/ 	.short	(.L_2965 - .L_2964)
	.align		4
.L_2964:
        /*0084*/ 	.word	index@(.nv.constant0._ZN2at6native40_GLOBAL__N__2351210d_8_Shape_cu_49f7391c26CatArrayBatchedCopy_contigINS1_10OpaqueTypeILj1EEEjLi3ELi64ELi64EEEvPT_NS1_25CatArrInputTensorMetadataIS5_T0_XT2_EXT3_EEENS1_16TensorSizeStrideIS8_Lj4EEEiS8_)
        /*0088*/ 	.short	0x0380
        /*008a*/ 	.short	0x0d70


	//----- nvinfo : EIATTR_SW_WAR
	.align		4
.L_2965:
        /*008c*/ 	.byte	0x04, 0x36
        /*008e*/ 	.short	(.L_2967 - .L_2966)
.L_2966:
        /*0090*/ 	.word	0x00000008
.L_2967:


//--------------------- .nv.info._ZN2at6native40_GLOBAL__N__2351210d_8_Shape_cu_49f7391c35CatArrayBatchedCopy_alignedK_contigINS1_10OpaqueTypeILj1EEEjLi3ELi64ELi64ELi8EEEvPT_NS1_25CatArrInputTensorMetadataIS5_T0_XT2_EXT3_EEENS1_16TensorSizeStrideIS8_Lj4EEEiS8_ --------------------------
	.section	.nv.info._ZN2at6native40_GLOBAL__N__2351210d_8_Shape_cu_49f7391c35CatArrayBatchedCopy_alignedK_contigINS1_10OpaqueTypeILj1EEEjLi3ELi64ELi64ELi8EEEvPT_NS1_25CatArrInputTensorMetadataIS5_T0_XT2_EXT3_EEENS1_16TensorSizeStrideIS8_Lj4EEEiS8_,"",@"SHT_CUDA_INFO"
	.sectionflags	@""
	.align	4


	//----- nvinfo : EIATTR_CUDA_API_VERSION
	.align		4
        /*0000*/ 	.byte	0x04, 0x37
        /*0002*/ 	.short	(.L_2969 - .L_2968)
.L_2968:
        /*0004*/ 	.word	0x00000082


	//----- nvinfo : EIATTR_KPARAM_INFO
	.align		4
.L_2969:
        /*0008*/ 	.byte	0x04, 0x17
        /*000a*/ 	.short	(.L_2971 - .L_2970)
.L_2970:
        /*000c*/ 	.word	0x00000000
        /*0010*/ 	.short	0x0004
        /*0012*/ 	.short	0x0d6c
        /*0014*/ 	.byte	0x00, 0xf0, 0x11, 0x00


	//----- nvinfo : EIATTR_KPARAM_INFO
	.align		4
.L_2971:
        /*0018*/ 	.byte	0x04, 0x17
        /*001a*/ 	.short	(.L_2973 - .L_2972)
.L_2972:
        /*001c*/ 	.word	0x00000000
        /*0020*/ 	.short	0x0003
        /*0022*/ 	.short	0x0d68
        /*0024*/ 	.byte	0x00, 0xf0, 0x11, 0x00


	//----- nvinfo : EIATTR_KPARAM_INFO
	.align		4
.L_2973:
        /*0028*/ 	.byte	0x04, 0x17
        /*002a*/ 	.short	(.L_2975 - .L_2974)
.L_2974:
        /*002c*/ 	.word	0x00000000
        /*0030*/ 	.short	0x0002
        /*0032*/ 	.short	0x0d48
        /*0034*/ 	.byte	0x00, 0xf0, 0x81, 0x00


	//----- nvinfo : EIATTR_KPARAM_INFO
	.align		4
.L_2975:
        /*0038*/ 	.byte	0x04, 0x17
        /*003a*/ 	.short	(.L_2977 - .L_2976)
.L_2976:
        /*003c*/ 	.word	0x00000000
        /*0040*/ 	.short	0x0001
        /*0042*/ 	.short	0x0008
        /*0044*/ 	.byte	0x00, 0xf0, 0x01, 0x35


	//----- nvinfo : EIATTR_KPARAM_INFO
	.align		4
.L_2977:
        /*0048*/ 	.byte	0x04, 0x17
        /*004a*/ 	.short	(.L_2979 - .L_2978)
.L_2978:
        /*004c*/ 	.word	0x00000000
        /*0050*/ 	.short	0x0000
        /*0052*/ 	.short	0x0000
        /*0054*/ 	.byte	0x00, 0xf5, 0x21, 0x00


	//----- nvinfo : EIATTR_SPARSE_MMA_MASK
	.align		4
.L_2979:
        /*0058*/ 	.byte	0x03, 0x50
        /*005a*/ 	.short	0x0000


	//----- nvinfo : EIATTR_MAXREG_COUNT
	.align		4
        /*005c*/ 	.byte	0x03, 0x1b
        /*005e*/ 	.short	0x00ff


	//----- nvinfo : EIATTR_MERCURY_ISA_VERSION
	.align		4
        /*0060*/ 	.byte	0x03, 0x5f
        /*0062*/ 	.short	0x0101


	//----- nvinfo : EIATTR_VRC_CTA_INIT_COUNT
	.align		4
        /*0064*/ 	.byte	0x02, 0x4a
	.zero		1
	.zero		1


	//----- nvinfo : EIATTR_EXIT_INSTR_OFFSETS
	.align		4
        /*0068*/ 	.byte	0x04, 0x1c
        /*006a*/ 	.short	(.L_2981 - .L_2980)


	//   ....[0]....
.L_2980:
        /*006c*/ 	.word	0x000000a0


	//   ....[1]....
        /*0070*/ 	.word	0x00001370


	//   ....[2]....
        /*0074*/ 	.word	0x00001890


	//   ....[3]....
        /*0078*/ 	.word	0x000022e0


	//----- nvinfo : EIATTR_CRS_STACK_SIZE
	.align		4
.L_2981:
        /*007c*/ 	.byte	0x04, 0x1e
        /*007e*/ 	.short	(.L_2983 - .L_2982)
.L_2982:
        /*0080*/ 	.word	0x00000000


	//----- nvinfo : EIATTR_CBANK_PARAM_SIZE
	.align		4
.L_2983:
        /*0084*/ 	.byte	0x03, 0x19
        /*0086*/ 	.short	0x0d70


	//----- nvinfo : EIATTR_PARAM_CBANK
	.align		4
        /*0088*/ 	.byte	0x04, 0x0a
        /*008a*/ 	.short	(.L_2985 - .L_2984)
	.align		4
.L_2984:
        /*008c*/ 	.word	index@(.nv.constant0._ZN2at6native40_GLOBAL__N__2351210d_8_Shape_cu_49f7391c35CatArrayBatchedCopy_alignedK_contigINS1_10OpaqueTypeILj1EEEjLi3ELi64ELi64ELi8EEEvPT_NS1_25CatArrInputTensorMetadataIS5_T0_XT2_EXT3_EEENS1_16TensorSizeStrideIS8_Lj4EEEiS8_)
        /*0090*/ 	.short	0x0380
        /*0092*/ 	.short	0x0d70


	//----- nvinfo : EIATTR_SW_WAR
	.align		4
.L_2985:
        /*0094*/ 	.byte	0x04, 0x36
        /*0096*/ 	.short	(.L_2987 - .L_2986)
.L_2986:
        /*0098*/ 	.word	0x00000008
.L_2987:


//--------------------- .nv.info._ZN2at6native40_GLOBAL__N__2351210d_8_Shape_cu_49f7391c35CatArrayBatchedCopy_alignedK_contigINS1_10OpaqueTypeILj1EEEjLi3ELi64ELi64ELi16EEEvPT_NS1_25CatArrInputTensorMetadataIS5_T0_XT2_EXT3_EEENS1_16TensorSizeStrideIS8_Lj4EEEiS8_ --------------------------
	.section	.nv.info._ZN2at6native40_GLOBAL__N__2351210d_8_Shape_cu_49f7391c35CatArrayBatchedCopy_alignedK_contigINS1_10OpaqueTypeILj1EEEjLi3ELi64ELi64ELi16EEEvPT_NS1_25CatArrInputTensorMetadataIS5_T0_XT2_EXT3_EEENS1_16TensorSizeStrideIS8_Lj4EEEiS8_,"",@"SHT_CUDA_INFO"
	.sectionflags	@""
	.align	4


	//----- nvinfo : EIATTR_CUDA_API_VERSION
	.align		4
        /*0000*/ 	.byte	0x04, 0x37
        /*0002*/ 	.short	(.L_2989 - .L_2988)
.L_2988:
        /*0004*/ 	.word	0x00000082


	//----- nvinfo : EIATTR_KPARAM_INFO
	.align		4
.L_2989:
        /*0008*/ 	.byte	0x04, 0x17
        /*000a*/ 	.short	(.L_2991 - .L_2990)
.L_2990:
        /*000c*/ 	.word	0x00000000
        /*0010*/ 	.short	0x0004
        /*0012*/ 	.short	0x0d6c
        /*0014*/ 	.byte	0x00, 0xf0, 0x11, 0x00


	//----- nvinfo : EIATTR_KPARAM_INFO
	.align		4
.L_2991:
        /*0018*/ 	.byte	0x04, 0x17
        /*001a*/ 	.short	(.L_2993 - .L_2992)
.L_2992:
        /*001c*/ 	.word	0x00000000
        /*0020*/ 	.short	0x0003
        /*0022*/ 	.short	0x0d68
        /*0024*/ 	.byte	0x00, 0xf0, 0x11, 0x00


	//----- nvinfo : EIATTR_KPARAM_INFO
	.align		4
.L_2993:
        /*0028*/ 	.byte	0x04, 0x17
        /*002a*/ 	.short	(.L_2995 - .L_2994)
.L_2994:
        /*002c*/ 	.word	0x00000000
        /*0030*/ 	.short	0x0002
        /*0032*/ 	.short	0x0d48
        /*0034*/ 	.byte	0x00, 0xf0, 0x81, 0x00


	//----- nvinfo : EIATTR_KPARAM_INFO
	.align		4
.L_2995:
        /*0038*/ 	.byte	0x04, 0x17
        /*003a*/ 	.short	(.L_2997 - .L_2996)
.L_2996:
        /*003c*/ 	.word	0x00000000
        /*0040*/ 	.short	0x0001
        /*0042*/ 	.short	0x0008
        /*0044*/ 	.byte	0x00, 0xf0, 0x01, 0x35


	//----- nvinfo : EIATTR_KPARAM_INFO
	.align		4
.L_2997:
        /*0048*/ 	.byte	0x04, 0x17
        /*004a*/ 	.short	(.L_2999 - .L_2998)
.L_2998:
        /*004c*/ 	.word	0x00000000
        /*0050*/ 	.short	0x0000
        /*0052*/ 	.short	0x0000
        /*0054*/ 	.byte	0x00, 0xf5, 0x21, 0x00


	//----- nvinfo : EIATTR_SPARSE_MMA_MASK
	.align		4
.L_2999:
        /*0058*/ 	.byte	0x03, 0x50
        /*005a*/ 	.short	0x0000


	//----- nvinfo : EIATTR_MAXREG_COUNT
	.align		4
        /*005c*/ 	.byte	0x03, 0x1b
        /*005e*/ 	.short	0x00ff


	//----- nvinfo : EIATTR_MERCURY_ISA_VERSION
	.align		4
        /*0060*/ 	.byte	0x03, 0x5f
        /*0062*/ 	.short	0x0101


	//----- nvinfo : EIATTR_VRC_CTA_INIT_COUNT
	.align		4
        /*0064*/ 	.byte	0x02, 0x4a
	.zero		1
	.zero		1


	//----- nvinfo : EIATTR_EXIT_INSTR_OFFSETS
	.align		4
        /*0068*/ 	.byte	0x04, 0x1c
        /*006a*/ 	.short	(.L_3001 - .L_3000)


	//   ....[0]....
.L_3000:
        /*006c*/ 	.word	0x000000a0


	//   ....[1]....
        /*0070*/ 	.word	0x000022f0


	//   ....[2]....
        /*0074*/ 	.word	0x00002800


	//   ....[3]....
        /*0078*/ 	.word	0x00003250


	//----- nvinfo : EIATTR_CRS_STACK_SIZE
	.align		4
.L_3001:
        /*007c*/ 	.byte	0x04, 0x1e
        /*007e*/ 	.short	(.L_3003 - .L_3002)
.L_3002:
        /*0080*/ 	.word	0x00000000


	//----- nvinfo : EIATTR_CBANK_PARAM_SIZE
	.align		4
.L_3003:
        /*0084*/ 	.byte	0x03, 0x19
        /*0086*/ 	.short	0x0d70


	//----- nvinfo : EIATTR_PARAM_CBANK
	.align		4
        /*0088*/ 	.byte	0x04, 0x0a
        /*008a*/ 	.short	(.L_3005 - .L_3004)
	.align		4
.L_3004:
        /*008c*/ 	.word	index@(.nv.constant0._ZN2at6native40_GLOBAL__N__2351210d_8_Shape_cu_49f7391c35CatArrayBatchedCopy_alignedK_contigINS1_10OpaqueTypeILj1EEEjLi3ELi64ELi64ELi16EEEvPT_NS1_25CatArrInputTensorMetadataIS5_T0_XT2_EXT3_EEENS1_16TensorSizeStrideIS8_Lj4EEEiS8_)
        /*0090*/ 	.short	0x0380
        /*0092*/ 	.short	0x0d70


	//----- nvinfo : EIATTR_SW_WAR
	.align		4
.L_3005:
        /*0094*/ 	.byte	0x04, 0x36
        /*0096*/ 	.short	(.L_3007 - .L_3006)
.L_3006:
        /*0098*/ 	.word	0x00000008
.L_3007:


//--------------------- .nv.info._ZN2at6native40_GLOBAL__N__2351210d_8_Shape_cu_49f7391c30CatArrayBatchedCopy_vectorizedINS1_10OpaqueTypeILj1EEEjLi3ELi64ELi64ELi16ELi16EEEvPcNS1_25CatArrInputTensorMetadataIT_T0_XT2_EXT3_EEENS1_16TensorSizeStrideIS8_Lj4EEEiS8_ --------------------------
	.section	.nv.info._ZN2at6native40_GLOBAL__N__2351210d_8_Shape_cu_49f7391c30CatArrayBatchedCopy_vectorizedINS1_10OpaqueTypeILj1EEEjLi3ELi64ELi64ELi16ELi16EEEvPcNS1_25CatArrInputTensorMetadataIT_T0_XT2_EXT3_EEENS1_16TensorSizeStrideIS8_Lj4EEEiS8_,"",@"SHT_CUDA_INFO"
	.sectionflags	@""
	.align	4


	//----- nvinfo : EIATTR_CUDA_API_VERSION
	.align		4
        /*0000*/ 	.byte	0x04, 0x37
        /*0002*/ 	.short	(.L_3009 - .L_3008)
.L_3008:
        /*0004*/ 	.word	0x00000082


	//----- nvinfo : EIATTR_KPARAM_INFO
	.align		4
.L_3009:
        /*0008*/ 	.byte	0x04, 0x17
        /*000a*/ 	.short	(.L_3011 - .L_3010)
.L_3010:
        /*000c*/ 	.word	0x00000000
        /*0010*/ 	.short	0x0004
        /*0012*/ 	.short	0x0d6c
        /*0014*/ 	.byte	0x00, 0xf0, 0x11, 0x00


	//----- nvinfo : EIATTR_KPARAM_INFO
	.align		4
.L_3011:
        /*0018*/ 	.byte	0x04, 0x17
        /*001a*/ 	.short	(.L_3013 - .L_3012)
.L_3012:
        /*001c*/ 	.word	0x00000000
        /*0020*/ 	.short	0x0003
        /*0022*/ 	.short	0x0d68
        /*0024*/ 	.byte	0x00, 0xf0, 0x11, 0x00


	//----- nvinfo : EIATTR_KPARAM_INFO
	.align		4
.L_3013:
        /*0028*/ 	.byte	0x04, 0x17
        /*002a*/ 	.short	(.L_3015 - .L_3014)
.L_3014:
        /*002c*/ 	.word	0x00000000
        /*0030*/ 	.short	0x0002
        /*0032*/ 	.short	0x0d48
        /*0034*/ 	.byte	0x00, 0xf0, 0x81, 0x00


	//----- nvinfo : EIATTR_KPARAM_INFO
	.align		4
.L_3015:
        /*0038*/ 	.byte	0x04, 0x17
        /*003a*/ 	.short	(.L_3017 - .L_3016)
.L_3016:
        /*003c*/ 	.word	0x00000000
        /*0040*/ 	.short	0x0001
        /*0042*/ 	.short	0x0008
        /*0044*/ 	.byte	0x00, 0xf0, 0x01, 0x35


	//----- nvinfo : EIATTR_KPARAM_INFO
	.align		4
.L_3017:
        /*0048*/ 	.byte	0x04, 0x17
        /*004a*/ 	.short	(.L_3019 - .L_3018)
.L_3018:
        /*004c*/ 	.word	0x00000000
        /*0050*/ 	.short	0x0000
        /*0052*/ 	.short	0x0000
        /*0054*/ 	.byte	0x00, 0xf5, 0x21, 0x00


	//----- nvinfo : EIATTR_SPARSE_MMA_MASK
	.align		4
.L_3019:
        /*0058*/ 	.byte	0x03, 0x50
        /*005a*/ 	.short	0x0000


	//----- nvinfo : EIATTR_MAXREG_COUNT
	.align		4
        /*005c*/ 	.byte	0x03, 0x1b
        /*005e*/ 	.short	0x00ff


	//----- nvinfo : EIATTR_MERCURY_ISA_VERSION
	.align		4
        /*0060*/ 	.byte	0x03, 0x5f
        /*0062*/ 	.short	0x0101


	//----- nvinfo : EIATTR_VRC_CTA_INIT_COUNT
	.align		4
        /*0064*/ 	.byte	0x02, 0x4a
	.zero		1
	.zero		1


	//----- nvinfo : EIATTR_EXIT_INSTR_OFFSETS
	.align		4
        /*0068*/ 	.byte	0x04, 0x1c
        /*006a*/ 	.short	(.L_3021 - .L_3020)


	//   ....[0]....
.L_3020:
        /*006c*/ 	.word	0x000000a0


	//   ....[1]....
        /*0070*/ 	.word	0x00000580


	//----- nvinfo : EIATTR_CRS_STACK_SIZE
	.align		4
.L_3021:
        /*0074*/ 	.byte	0x04, 0x1e
        /*0076*/ 	.short	(.L_3023 - .L_3022)
.L_3022:
        /*0078*/ 	.word	0x00000000


	//----- nvinfo : EIATTR_CBANK_PARAM_SIZE
	.align		4
.L_3023:
        /*007c*/ 	.byte	0x03, 0x19
        /*007e*/ 	.short	0x0d70


	//----- nvinfo : EIATTR_PARAM_CBANK
	.align		4
        /*0080*/ 	.byte	0x04, 0x0a
        /*0082*/ 	.short	(.L_3025 - .L_3024)
	.align		4
.L_3024:
        /*0084*/ 	.word	index@(.nv.constant0._ZN2at6native40_GLOBAL__N__2351210d_8_Shape_cu_49f7391c30CatArrayBatchedCopy_vectorizedINS1_10OpaqueTypeILj1EEEjLi3ELi64ELi64ELi16ELi16EEEvPcNS1_25CatArrInputTensorMetadataIT_T0_XT2_EXT3_EEENS1_16TensorSizeStrideIS8_Lj4EEEiS8_)
        /*0088*/ 	.short	0x0380
        /*008a*/ 	.short	0x0d70


	//----- nvinfo : EIATTR_SW_WAR
	.align		4
.L_3025:
        /*008c*/ 	.byte	0x04, 0x36
        /*008e*/ 	.short	(.L_3027 - .L_3026)
.L_3026:
        /*0090*/ 	.word	0x00000008
.L_3027:


//--------------------- .nv.info._ZN2at6native40_GLOBAL__N__2351210d_8_Shape_cu_49f7391c19CatArrayBatchedCopyINS1_10OpaqueTypeILj1EEEjLi2ELi64ELi64EEEvPT_NS1_25CatArrInputTensorMetadataIS5_T0_XT2_EXT3_EEENS1_16TensorSizeStrideIS8_Lj4EEEiS8_ --------------------------
	.section	.nv.info._ZN2at6native40_GLOBAL__N__2351210d_8_Shape_cu_49f7391c19CatArrayBatchedCopyINS1_10OpaqueTypeILj1EEEjLi2ELi64ELi64EEEvPT_NS1_25CatArrInputTensorMetadataIS5_T0_XT2_EXT3_EEENS1_16TensorSizeStrideIS8_Lj4EEEiS8_,"",@"SHT_CUDA_INFO"
	.sectionflags	@""
	.align	4


	//----- nvinfo : EIATTR_CUDA_API_VERSION
	.align		4
        /*0000*/ 	.byte	0x04, 0x37
        /*0002*/ 	.short	(.L_3029 - .L_3028)
.L_3028:
        /*0004*/ 	.word	0x00000082


	//----- nvinfo : EIATTR_KPARAM_INFO
	.align		4
.L_3029:
        /*0008*/ 	.byte	0x04, 0x17
        /*000a*/ 	.short	(.L_3031 - .L_3030)
.L_3030:
        /*000c*/ 	.word	0x00000000
        /*0010*/ 	.short	0x0004
        /*0012*/ 	.short	0x0d6c
        /*0014*/ 	.byte	0x00, 0xf0, 0x11, 0x00


	//----- nvinfo : EIATTR_KPARAM_INFO
	.align		4
.L_3031:
        /*0018*/ 	.byte	0x04, 0x17
        /*001a*/ 	.short	(.L_3033 - .L_3032)
.L_3032:
        /*001c*/ 	.word	0x00000000
        /*0020*/ 	.short	0x0003
        /*0022*/ 	.short	0x0d68
        /*0024*/ 	.byte	0x00, 0xf0, 0x11, 0x00


	//----- nvinfo : EIATTR_KPARAM_INFO
	.align		4
.L_3033:
        /*0028*/ 	.byte	0x04, 0x17
        /*002a*/ 	.short	(.L_3035 - .L_3034)
.L_3034:
        /*002c*/ 	.word	0x00000000
        /*0030*/ 	.short	0x0002
        /*0032*/ 	.short	0x0d48
        /*0034*/ 	.byte	0x00, 0xf0, 0x81, 0x00


	//----- nvinfo : EIATTR_KPARAM_INFO
	.align		4
.L_3035:
        /*0038*/ 	.byte	0x04, 0x17
        /*003a*/ 	.short	(.L_3037 - .L_3036)
.L_3036:
        /*003c*/ 	.word	0x00000000
        /*0040*/ 	.short	0x0001
        /*0042*/ 	.short	0x0008
        /*0044*/ 	.byte	0x00, 0xf0, 0x01, 0x35


	//----- nvinfo : EIATTR_KPARAM_INFO
	.align		4
.L_3037:
        /*0048*/ 	.byte	0x04, 0x17
        /*004a*/ 	.short	(.L_3039 - .L_3038)
.L_3038:
        /*004c*/ 	.word	0x00000000
        /*0050*/ 	.short	0x0000
        /*0052*/ 	.short	0x0000
        /*0054*/ 	.byte	0x00, 0xf5, 0x21, 0x00


	//----- nvinfo : EIATTR_SPARSE_MMA_MASK
	.align		4
.L_3039:
        /*0058*/ 	.byte	0x03, 0x50
        /*005a*/ 	.short	0x0000


	//----- nvinfo : EIATTR_MAXREG_COUNT
	.align		4
        /*005c*/ 	.byte	0x03, 0x1b
        /*005e*/ 	.short	0x00ff


	//----- nvinfo : EIATTR_MERCURY_ISA_VERSION
	.align		4
        /*0060*/ 	.byte	0x03, 0x5f
        /*0062*/ 	.short	0x0101


	//----- nvinfo : EIATTR_VRC_CTA_INIT_COUNT
	.align		4
        /*0064*/ 	.byte	0x02, 0x4a
	.zero		1
	.zero		1


	//----- nvinfo : EIATTR_EXIT_INSTR_OFFSETS
	.align		4
        /*0068*/ 	.byte	0x04, 0x1c
        /*006a*/ 	.short	(.L_3041 - .L_3040)


	//   ....[0]....
.L_3040:
        /*006c*/ 	.word	0x000000a0


	//   ....[1]....
        /*0070*/ 	.word	0x00000640


	//----- nvinfo : EIATTR_CRS_STACK_SIZE
	.align		4
.L_3041:
        /*0074*/ 	.byte	0x04, 0x1e
        /*0076*/ 	.short	(.L_3043 - .L_3042)
.L_3042:
        /*0078*/ 	.word	0x00000000


	//----- nvinfo : EIATTR_CBANK_PARAM_SIZE
	.align		4
.L_3043:
        /*007c*/ 	.byte	0x03, 0x19
        /*007e*/ 	.short	0x0d70


	//----- nvinfo : EIATTR_PARAM_CBANK
	.align		4
        /*0080*/ 	.byte	0x04, 0x0a
        /*0082*/ 	.short	(.L_3045 - .L_3044)
	.align		4
.L_3044:
        /*0084*/ 	.word	index@(.nv.constant0._ZN2at6native40_GLOBAL__N__2351210d_8_Shape_cu_49f7391c19CatArrayBatchedCopyINS1_10OpaqueTypeILj1EEEjLi2ELi64ELi64EEEvPT_NS1_25CatArrInputTensorMetadataIS5_T0_XT2_EXT3_EEENS1_16TensorSizeStrideIS8_Lj4EEEiS8_)
        /*0088*/ 	.short	0x0380
        /*008a*/ 	.short	0x0d70


	//----- nvinfo : EIATTR_SW_WAR
	.align		4
.L_3045:
        /*008c*/ 	.byte	0x04, 0x36
        /*008e*/ 	.short	(.L_3047 - .L_3046)
.L_3046:
        /*0090*/ 	.word	0x00000008
.L_3047:


//--------------------- .nv.info._ZN2at6native40_GLOBAL__N__2351210d_8_Shape_cu_49f7391c26CatArrayBatchedCopy_contigINS1_10OpaqueTypeILj1EEEjLi2ELi64ELi64EEEvPT_NS1_25CatArrInputTensorMetadataIS5_T0_XT2_EXT3_EEENS1_16TensorSizeStrideIS8_Lj4EEEiS8_ --------------------------
	.section	.nv.info._ZN2at6native40_GLOBAL__N__2351210d_8_Shape_cu_49f7391c26CatArrayBatchedCopy_contigINS1_10OpaqueTypeILj1EEEjLi2ELi64ELi64EEEvPT_NS1_25CatArrInputTensorMetadataIS5_T0_XT2_EXT3_EEENS1_16TensorSizeStrideIS8_Lj4EEEiS8_,"",@"SHT_CUDA_INFO"
	.sectionflags	@""
	.align	4


	//----- nvinfo : EIATTR_CUDA_API_VERSION
	.align		4
        /*0000*/ 	.byte	0x04, 0x37
        /*0002*/ 	.short	(.L_3049 - .L_3048)
.L_3048:
        /*0004*/ 	.word	0x00000082


	//----- nvinfo : EIATTR_KPARAM_INFO
	.align		4
.L_3049:
        /*0008*/ 	.byte	0x04, 0x17
        /*000a*/ 	.short	(.L_3051 - .L_3050)
.L_3050:
        /*000c*/ 	.word	0x00000000
        /*0010*/ 	.short	0x0004
        /*0012*/ 	.short	0x0d6c
        /*0014*/ 	.byte	0x00, 0xf0, 0x11, 0x00


	//----- nvinfo : EIATTR_KPARAM_INFO
	.align		4
.L_3051:
        /*0018*/ 	.byte	0x04, 0x17
        /*001a*/ 	.short	(.L_3053 - .L_3052)
.L_3052:
        /*001c*/ 	.word	0x00000000
        /*0020*/ 	.short	0x0003
        /*0022*/ 	.short	0x0d68
        /*0024*/ 	.byte	0x00, 0xf0, 0x11, 0x00


	//----- nvinfo : EIATTR_KPARAM_INFO
	.align		4
.L_3053:
        /*0028*/ 	.byte	0x04, 0x17
        /*002a*/ 	.short	(.L_3055 - .L_3054)
.L_3054:
        /*002c*/ 	.word	0x00000000
        /*0030*/ 	.short	0x0002
        /*0032*/ 	.short	0x0d48
        /*0034*/ 	.byte	0x00, 0xf0, 0x81, 0x00


	//----- nvinfo : EIATTR_KPARAM_INFO
	.align		4
.L_3055:
        /*0038*/ 	.byte	0x04, 0x17
        /*003a*/ 	.short	(.L_3057 - .L_3056)
.L_3056:
        /*003c*/ 	.word	0x00000000
        /*0040*/ 	.short	0x0001
        /*0042*/ 	.short	0x0008
        /*0044*/ 	.byte	0x00, 0xf0, 0x01, 0x35


	//----- nvinfo : EIATTR_KPARAM_INFO
	.align		4
.L_3057:
        /*0048*/ 	.byte	0x04, 0x17
        /*004a*/ 	.short	(.L_3059 - .L_3058)
.L_3058:
        /*004c*/ 	.word	0x00000000
        /*0050*/ 	.short	0x0000
        /*0052*/ 	.short	0x0000
        /*0054*/ 	.byte	0x00, 0xf5, 0x21, 0x00


	//----- nvinfo : EIATTR_SPARSE_MMA_MASK
	.align		4
.L_3059:
        /*0058*/ 	.byte	0x03, 0x50
        /*005a*/ 	.short	0x0000


	//----- nvinfo : EIATTR_MAXREG_COUNT
	.align		4
        /*005c*/ 	.byte	0x03, 0x1b
        /*005e*/ 	.short	0x00ff


	//----- nvinfo : EIATTR_MERCURY_ISA_VERSION
	.align		4
        /*0060*/ 	.byte	0x03, 0x5f
        /*0062*/ 	.short	0x0101


	//----- nvinfo : EIATTR_VRC_CTA_INIT_COUNT
	.align		4
        /*0064*/ 	.byte	0x02, 0x4a
	.zero		1
	.zero		1


	//----- nvinfo : EIATTR_EXIT_INSTR_OFFSETS
	.align		4
        /*0068*/ 	.byte	0x04, 0x1c
        /*006a*/ 	.short	(.L_3061 - .L_3060)


	//   ....[0]....
.L_3060:
        /*006c*/ 	.word	0x00000090


	//   ....[1]....
        /*0070*/ 	.word	0x00000390


	//----- nvinfo : EIATTR_CRS_STACK_SIZE
	.align		4
.L_3061:
        /*0074*/ 	.byte	0x04, 0x1e
        /*0076*/ 	.short	(.L_3063 - .L_3062)
.L_3062:
        /*0078*/ 	.word	0x00000000


	//----- nvinfo : EIATTR_CBANK_PARAM_SIZE
	.align		4
.L_3063:
        /*007c*/ 	.byte	0x03, 0x19
        /*007e*/ 	.short	0x0d70


	//----- nvinfo : EIATTR_PARAM_CBANK
	.align		4
        /*0080*/ 	.byte	0x04, 0x0a
        /*0082*/ 	.short	(.L_3065 - .L_3064)
	.align		4
.L_3064:
        /*0084*/ 	.word	index@(.nv.constant0._ZN2at6native40_GLOBAL__N__2351210d_8_Shape_cu_49f7391c26CatArrayBatchedCopy_contigINS1_10OpaqueTypeILj1EEEjLi2ELi64ELi64EEEvPT_NS1_25CatArrInputTensorMetadataIS5_T0_XT2_EXT3_EEENS1_16TensorSizeStrideIS8_Lj4EEEiS8_)
        /*0088*/ 	.short	0x0380
        /*008a*/ 	.short	0x0d70


	//----- nvinfo : EIATTR_SW_WAR
	.align		4
.L_3065:
        /*008c*/ 	.byte	0x04, 0x36
        /*008e*/ 	.short	(.L_3067 - .L_3066)
.L_3066:
        /*0090*/ 	.word	0x00000008
.L_3067:


//--------------------- .nv.info._ZN2at6native40_GLOBAL__N__2351210d_8_Shape_cu_49f7391c35CatArrayBatchedCopy_alignedK_contigINS1_10OpaqueTypeILj1EEEjLi2ELi64ELi64ELi8EEEvPT_NS1_25CatArrInputTensorMetadataIS5_T0_XT2_EXT3_EEENS1_16TensorSizeStrideIS8_Lj4EEEiS8_ --------------------------
	.section	.nv.info._ZN2at6native40_GLOBAL__N__2351210d_8_Shape_cu_49f7391c35CatArrayBatchedCopy_alignedK_contigINS1_10OpaqueTypeILj1EEEjLi2ELi64ELi64ELi8EEEvPT_NS1_25CatArrInputTensorMetadataIS5_T0_XT2_EXT3_EEENS1_16TensorSizeStrideIS8_Lj4EEEiS8_,"",@"SHT_CUDA_INFO"
	.sectionflags	@""
	.align	4


	//----- nvinfo : EIATTR_CUDA_API_VERSION
	.align		4
        /*0000*/ 	.byte	0x04, 0x37
        /*0002*/ 	.short	(.L_3069 - .L_3068)
.L_3068:
        /*0004*/ 	.word	0x00000082


	//----- nvinfo : EIATTR_KPARAM_INFO
	.align		4
.L_3069:
        /*0008*/ 	.byte	0x04, 0x17
        /*000a*/ 	.short	(.L_3071 - .L_3070)
.L_3070:
        /*000c*/ 	.word	0x00000000
        /*0010*/ 	.short	0x0004
        /*0012*/ 	.short	0x0d6c
        /*0014*/ 	.byte	0x00, 0xf0, 0x11, 0x00


	//----- nvinfo : EIATTR_KPARAM_INFO
	.align		4
.L_3071:
        /*0018*/ 	.byte	0x04, 0x17
        /*001a*/ 	.short	(.L_3073 - .L_3072)
.L_3072:
        /*001c*/ 	.word	0x00000000
        /*0020*/ 	.short	0x0003
        /*0022*/ 	.short	0x0d68
        /*0024*/ 	.byte	0x00, 0xf0, 0x11, 0x00


	//----- nvinfo : EIATTR_KPARAM_INFO
	.align		4
.L_3073:
        /*0028*/ 	.byte	0x04, 0x17
        /*002a*/ 	.short	(.L_3075 - .L_3074)
.L_3074:
        /*002c*/ 	.word	0x00000000
        /*0030*/ 	.short	0x0002
        /*0032*/ 	.short	0x0d48
        /*0034*/ 	.byte	0x00, 0xf0, 0x81, 0x00


	//----- nvinfo : EIATTR_KPARAM_INFO
	.align		4
.L_3075:
        /*0038*/ 	.byte	0x04, 0x17
        /*003a*/ 	.short	(.L_3077 - .L_3076)
.L_3076:
        /*003c*/ 	.word	0x00000000
        /*0040*/ 	.short	0x0001
        /*0042*/ 	.short	0x0008
        /*0044*/ 	.byte	0x00, 0xf0, 0x01, 0x35


	//----- nvinfo : EIATTR_KPARAM_INFO
	.align		4
.L_3077:
        /*0048*/ 	.byte	0x04, 0x17
        /*004a*/ 	.short	(.L_3079 - .L_3078)
.L_3078:
        /*004c*/ 	.word	0x00000000
        /*0050*/ 	.short	0x0000
        /*0052*/ 	.short	0x0000
        /*0054*/ 	.byte	0x00, 0xf5, 0x21, 0x00


	//----- nvinfo : EIATTR_SPARSE_MMA_MASK
	.align		4
.L_3079:
        /*0058*/ 	.byte	0x03, 0x50
        /*005a*/ 	.short	0x0000


	//----- nvinfo : EIATTR_MAXREG_COUNT
	.align		4
        /*005c*/ 	.byte	0x03, 0x1b
        /*005e*/ 	.short	0x00ff


	//----- nvinfo : EIATTR_MERCURY_ISA_VERSION
	.align		4
        /*0060*/ 	.byte	0x03, 0x5f
        /*0062*/ 	.short	0x0101


	//----- nvinfo : EIATTR_VRC_CTA_INIT_COUNT
	.align		4
        /*0064*/ 	.byte	0x02, 0x4a
	.zero		1
	.zero		1


	//----- nvinfo : EIATTR_EXIT_INSTR_OFFSETS
	.align		4
        /*0068*/ 	.byte	0x04, 0x1c
        /*006a*/ 	.short	(.L_3081 - .L_3080)


	//   ....[0]....
.L_3080:
        /*006c*/ 	.word	0x000000a0


	//   ....[1]....
        /*0070*/ 	.word	0x00000c90


	//   ....[2]....
        /*0074*/ 	.word	0x00000ff0


	//   ....[3]....
        /*0078*/ 	.word	0x00001630


	//----- nvinfo : EIATTR_CRS_STACK_SIZE
	.align		4
.L_3081:
        /*007c*/ 	.byte	0x04, 0x1e
        /*007e*/ 	.short	(.L_3083 - .L_3082)
.L_3082:
        /*0080*/ 	.word	0x00000000


	//----- nvinfo : EIATTR_CBANK_PARAM_SIZE
	.align		4
.L_3083:
        /*0084*/ 	.byte	0x03, 0x19
        /*0086*/ 	.short	0x0d70


	//----- nvinfo : EIATTR_PARAM_CBANK
	.align		4
        /*0088*/ 	.byte	0x04, 0x0a
        /*008a*/ 	.short	(.L_3085 - .L_3084)
	.align		4
.L_3084:
        /*008c*/ 	.word	index@(.nv.constant0._ZN2at6native40_GLOBAL__N__2351210d_8_Shape_cu_49f7391c35CatArrayBatchedCopy_alignedK_contigINS1_10OpaqueTypeILj1EEEjLi2ELi64ELi64ELi8EEEvPT_NS1_25CatArrInputTensorMetadataIS5_T0_XT2_EXT3_EEENS1_16TensorSizeStrideIS8_Lj4EEEiS8_)
        /*0090*/ 	.short	0x0380
        /*0092*/ 	.short	0x0d70


	//----- nvinfo : EIATTR_SW_WAR
	.align		4
.L_3085:
        /*0094*/ 	.byte	0x04, 0x36
        /*0096*/ 	.short	(.L_3087 - .L_3086)
.L_3086:
        /*0098*/ 	.word	0x00000008
.L_3087:


//--------------------- .nv.info._ZN2at6native40_GLOBAL__N__2351210d_8_Shape_cu_49f7391c35CatArrayBatchedCopy_alignedK_contigINS1_10OpaqueTypeILj1EEEjLi2ELi64ELi64ELi16EEEvPT_NS1_25CatArrInputTensorMetadataIS5_T0_XT2_EXT3_EEENS1_16TensorSizeStrideIS8_Lj4EEEiS8_ --------------------------
	.section	.nv.info._ZN2at6native40_GLOBAL__N__2351210d_8_Shape_cu_49f7391c35CatArrayBatchedCopy_alignedK_contigINS1_10OpaqueTypeILj1EEEjLi2ELi64ELi64ELi16EEEvPT_NS1_25CatArrInputTensorMetadataIS5_T0_XT2_EXT3_EEENS1_16TensorSizeStrideIS8_Lj4EEEiS8_,"",@"SHT_CUDA_INFO"
	.sectionflags	@""
	.align	4


	//----- nvinfo : EIATTR_CUDA_API_VERSION
	.align		4
        /*0000*/ 	.byte	0x04, 0x37
        /*0002*/ 	.short	(.L_3089 - .L_3088)
.L_3088:
        /*0004*/ 	.word	0x00000082


	//----- nvinfo : EIATTR_KPARAM_INFO
	.align		4
.L_3089:
        /*0008*/ 	.byte	0x04, 0x17
        /*000a*/ 	.short	(.L_3091 - .L_3090)
.L_3090:
        /*000c*/ 	.word	0x00000000
        /*0010*/ 	.short	0x0004
        /*0012*/ 	.short	0x0d6c
        /*0014*/ 	.byte	0x00, 0xf0, 0x11, 0x00


	//----- nvinfo : EIATTR_KPARAM_INFO
	.align		4
.L_3091:
        /*0018*/ 	.byte	0x04, 0x17
        /*001a*/ 	.short	(.L_3093 - .L_3092)
.L_3092:
        /*001c*/ 	.word	0x00000000
        /*0020*/ 	.short	0x0003
        /*0022*/ 	.short	0x0d68
        /*0024*/ 	.byte	0x00, 0xf0, 0x11, 0x00


	//----- nvinfo : EIATTR_KPARAM_INFO
	.align		4
.L_3093:
        /*0028*/ 	.byte	0x04, 0x17
        /*002a*/ 	.short	(.L_3095 - .L_3094)
.L_3094:
        /*002c*/ 	.word	0x00000000
        /*0030*/ 	.short	0x0002
        /*0032*/ 	.short	0x0d48
        /*0034*/ 	.byte	0x00, 0xf0, 0x81, 0x00


	//----- nvinfo : EIATTR_KPARAM_INFO
	.align		4
.L_3095:
        /*0038*/ 	.byte	0x04, 0x17
        /*003a*/ 	.short	(.L_3097 - .L_3096)
.L_3096:
        /*003c*/ 	.word	0x00000000
        /*0040*/ 	.short	0x0001
        /*0042*/ 	.short	0x0008
        /*0044*/ 	.byte	0x00, 0xf0, 0x01, 0x35


	//----- nvinfo : EIATTR_KPARAM_INFO
	.align		4
.L_3097:
        /*0048*/ 	.byte	0x04, 0x17
        /*004a*/ 	.short	(.L_3099 - .L_3098)
.L_3098:
        /*004c*/ 	.word	0x00000000
        /*0050*/ 	.short	0x0000
        /*0052*/ 	.short	0x0000
        /*0054*/ 	.byte	0x00, 0xf5, 0x21, 0x00


	//----- nvinfo : EIATTR_SPARSE_MMA_MASK
	.align		4
.L_3099:
        /*0058*/ 	.byte	0x03, 0x50
        /*005a*/ 	.short	0x0000


	//----- nvinfo : EIATTR_MAXREG_COUNT
	.align		4
        /*005c*/ 	.byte	0x03, 0x1b
        /*005e*/ 	.short	0x00ff


	//----- nvinfo : EIATTR_MERCURY_ISA_VERSION
	.align		4
        /*0060*/ 	.byte	0x03, 0x5f
        /*0062*/ 	.short	0x0101


	//----- nvinfo : EIATTR_VRC_CTA_INIT_COUNT
	.align		4
        /*0064*/ 	.byte	0x02, 0x4a
	.zero		1
	.zero		1


	//----- nvinfo : EIATTR_EXIT_INSTR_OFFSETS
	.align		4
        /*0068*/ 	.byte	0x04, 0x1c
        /*006a*/ 	.short	(.L_3101 - .L_3100)


	//   ....[0]....
.L_3100:
        /*006c*/ 	.word	0x000000a0


	//   ....[1]....
        /*0070*/ 	.word	0x00001640


	//   ....[2]....
        /*0074*/ 	.word	0x000019d0


	//   ....[3]....
        /*0078*/ 	.word	0x00002020


	//----- nvinfo : EIATTR_CRS_STACK_SIZE
	.align		4
.L_3101:
        /*007c*/ 	.byte	0x04, 0x1e
        /*007e*/ 	.short	(.L_3103 - .L_3102)
.L_3102:
        /*0080*/ 	.word	0x00000000


	//----- nvinfo : EIATTR_CBANK_PARAM_SIZE
	.align		4
.L_3103:
        /*0084*/ 	.byte	0x03, 0x19
        /*0086*/ 	.short	0x0d70


	//----- nvinfo : EIATTR_PARAM_CBANK
	.align		4
        /*0088*/ 	.byte	0x04, 0x0a
        /*008a*/ 	.short	(.L_3105 - .L_3104)
	.align		4
.L_3104:
        /*008c*/ 	.word	index@(.nv.constant0._ZN2at6native40_GLOBAL__N__2351210d_8_Shape_cu_49f7391c35CatArrayBatchedCopy_alignedK_contigINS1_10OpaqueTypeILj1EEEjLi2ELi64ELi64ELi16EEEvPT_NS1_25CatArrInputTensorMetadataIS5_T0_XT2_EXT3_EEENS1_16TensorSizeStrideIS8_Lj4EEEiS8_)
        /*0090*/ 	.short	0x0380
        /*0092*/ 	.short	0x0d70


	//----- nvinfo : EIATTR_SW_WAR
	.align		4
.L_3105:
        /*0094*/ 	.byte	0x04, 0x36
        /*0096*/ 	.short	(.L_3107 - .L_3106)
.L_3106:
        /*0098*/ 	.word	0x00000008
.L_3107:


//--------------------- .nv.info._ZN2at6native40_GLOBAL__N__2351210d_8_Shape_cu_49f7391c30CatArrayBatchedCopy_vectorizedINS1_10OpaqueTypeILj1EEEjLi2ELi64ELi64ELi16ELi16EEEvPcNS1_25CatArrInputTensorMetadataIT_T0_XT2_EXT3_EEENS1_16TensorSizeStrideIS8_Lj4EEEiS8_ --------------------------
	.section	.nv.info._ZN2at6native40_GLOBAL__N__2351210d_8_Shape_cu_49f7391c30CatArrayBatchedCopy_vectorizedINS1_10OpaqueTypeILj1EEEjLi2ELi64ELi64ELi16ELi16EEEvPcNS1_25CatArrInputTensorMetadataIT_T0_XT2_EXT3_EEENS1_16TensorSizeStrideIS8_Lj4EEEiS8_,"",@"SHT_CUDA_INFO"
	.sectionflags	@""
	.align	4


	//----- nvinfo : EIATTR_CUDA_API_VERSION
	.align		4
        /*0000*/ 	.byte	0x04, 0x37
        /*0002*/ 	.short	(.L_3109 - .L_3108)
.L_3108:
        /*0004*/ 	.word	0x00000082


	//----- nvinfo : EIATTR_KPARAM_INFO
	.align		4
.L_3109:
        /*0008*/ 	.byte	0x04, 0x17
        /*000a*/ 	.short	(.L_3111 - .L_3110)
.L_3110:
        /*000c*/ 	.word	0x00000000
        /*0010*/ 	.short	0x0004
        /*0012*/ 	.short	0x0d6c
        /*0014*/ 	.byte	0x00, 0xf0, 0x11, 0x00


	//----- nvinfo : EIATTR_KPARAM_INFO
	.align		4
.L_3111:
        /*0018*/ 	.byte	0x04, 0x17
        /*001a*/ 	.short	(.L_3113 - .L_3112)
.L_3112:
        /*001c*/ 	.word	0x00000000
        /*0020*/ 	.short	0x0003
        /*0022*/ 	.short	0x0d68
        /*0024*/ 	.byte	0x00, 0xf0, 0x11, 0x00


	//----- nvinfo : EIATTR_KPARAM_INFO
	.align		4
.L_3113:
        /*0028*/ 	.byte	0x04, 0x17
        /*002a*/ 	.short	(.L_3115 - .L_3114)
.L_3114:
        /*002c*/ 	.word	0x00000000
        /*0030*/ 	.short	0x0002
        /*0032*/ 	.short	0x0d48
        /*0034*/ 	.byte	0x00, 0xf0, 0x81, 0x00


	//----- nvinfo : EIATTR_KPARAM_INFO
	.align		4
.L_3115:
        /*0038*/ 	.byte	0x04, 0x17
        /*003a*/ 	.short	(.L_3117 - .L_3116)
.L_3116:
        /*003c*/ 	.word	0x00000000
        /*0040*/ 	.short	0x0001
        /*0042*/ 	.short	0x0008
        /*0044*/ 	.byte	0x00, 0xf0, 0x01, 0x35


	//----- nvinfo : EIATTR_KPARAM_INFO
	.align		4
.L_3117:
        /*0048*/ 	.byte	0x04, 0x17
        /*004a*/ 	.short	(.L_3119 - .L_3118)
.L_3118:
        /*004c*/ 	.word	0x00000000
        /*0050*/ 	.short	0x0000
        /*0052*/ 	.short	0x0000
        /*0054*/ 	.byte	0x00, 0xf5, 0x21, 0x00


	//----- nvinfo : EIATTR_SPARSE_MMA_MASK
	.align		4
.L_3119:
        /*0058*/ 	.byte	0x03, 0x50
        /*005a*/ 	.short	0x0000


	//----- nvinfo : EIATTR_MAXREG_COUNT
	.align		4
        /*005c*/ 	.byte	0x03, 0x1b
        /*005e*/ 	.short	0x00ff


	//----- nvinfo : EIATTR_MERCURY_ISA_VERSION
	.align		4
        /*0060*/ 	.byte	0x03, 0x5f
        /*0062*/ 	.short	0x0101


	//----- nvinfo : EIATTR_VRC_CTA_INIT_COUNT
	.align		4
        /*0064*/ 	.byte	0x02, 0x4a
	.zero		1
	.zero		1


	//----- nvinfo : EIATTR_EXIT_INSTR_OFFSETS
	.align		4
        /*0068*/ 	.byte	0x04, 0x1c
        /*006a*/ 	.short	(.L_3121 - .L_3120)


	//   ....[0]....
.L_3120:
        /*006c*/ 	.word	0x000000a0


	//   ....[1]....
        /*0070*/ 	.word	0x000003e0


	//----- nvinfo : EIATTR_CRS_STACK_SIZE
	.align		4
.L_3121:
        /*0074*/ 	.byte	0x04, 0x1e
        /*0076*/ 	.short	(.L_3123 - .L_3122)
.L_3122:
        /*0078*/ 	.word	0x00000000


	//----- nvinfo : EIATTR_CBANK_PARAM_SIZE
	.align		4
.L_3123:
        /*007c*/ 	.byte	0x03, 0x19
        /*007e*/ 	.short	0x0d70


	//----- nvinfo : EIATTR_PARAM_CBANK
	.align		4
        /*0080*/ 	.byte	0x04, 0x0a
        /*0082*/ 	.short	(.L_3125 - .L_3124)
	.align		4
.L_3124:
        /*0084*/ 	.word	index@(.nv.constant0._ZN2at6native40_GLOBAL__N__2351210d_8_Shape_cu_49f7391c30CatArrayBatchedCopy_vectorizedINS1_10OpaqueTypeILj1EEEjLi2ELi64ELi64ELi16ELi16EEEvPcNS1_25CatArrInputTensorMetadataIT_T0_XT2_EXT3_EEENS1_16TensorSizeStrideIS8_Lj4EEEiS8_)
        /*0088*/ 	.short	0x0380
        /*008a*/ 	.short	0x0d70


	//----- nvinfo : EIATTR_SW_WAR
	.align		4
.L_3125:
        /*008c*/ 	.byte	0x04, 0x36
        /*008e*/ 	.short	(.L_3127 - .L_3126)
.L_3126:
        /*0090*/ 	.word	0x00000008
.L_3127:


//--------------------- .nv.info._ZN2at6native40_GLOBAL__N__2351210d_8_Shape_cu_49f7391c19CatArrayBatchedCopyINS1_10OpaqueTypeILj1EEEjLi1ELi64ELi64EEEvPT_NS1_25CatArrInputTensorMetadataIS5_T0_XT2_EXT3_EEENS1_16TensorSizeStrideIS8_Lj4EEEiS8_ --------------------------
	.section	.nv.info._ZN2at6native40_GLOBAL__N__2351210d_8_Shape_cu_49f7391c19CatArrayBatchedCopyINS1_10OpaqueTypeILj1EEEjLi1ELi64ELi64EEEvPT_NS1_25CatArrInputTensorMetadataIS5_T0_XT2_EXT3_EEENS1_16TensorSizeStrideIS8_Lj4EEEiS8_,"",@"SHT_CUDA_INFO"
	.sectionflags	@""
	.align	4


	//----- nvinfo : EIATTR_CUDA_API_VERSION
	.align		4
        /*0000*/ 	.byte	0x04, 0x37
        /*0002*/ 	.short	(.L_3129 - .L_3128)
.L_3128:
        /*0004*/ 	.word	0x00000082


	//----- nvinfo : EIATTR_KPARAM_INFO
	.align		4
.L_3129:
        /*0008*/ 	.byte	0x04, 0x17
        /*000a*/ 	.short	(.L_3131 - .L_3130)
.L_3130:
        /*000c*/ 	.word	0x00000000
        /*0010*/ 	.short	0x0004
        /*0012*/ 	.short	0x0d6c
        /*0014*/ 	.byte	0x00, 0xf0, 0x11, 0x00


	//----- nvinfo : EIATTR_KPARAM_INFO
	.align		4
.L_3131:
        /*0018*/ 	.byte	0x04, 0x17
        /*001a*/ 	.short	(.L_3133 - .L_3132)
.L_3132:
        /*001c*/ 	.word	0x00000000
        /*0020*/ 	.short	0x0003
        /*0022*/ 	.short	0x0d68
        /*0024*/ 	.byte	0x00, 0xf0, 0x11, 0x00


	//----- nvinfo : EIATTR_KPARAM_INFO
	.align		4
.L_3133:
        /*0028*/ 	.byte	0x04, 0x17
        /*002a*/ 	.short	(.L_3135 - .L_3134)
.L_3134:
        /*002c*/ 	.word	0x00000000
        /*0030*/ 	.short	0x0002
        /*0032*/ 	.short	0x0d48
        /*0034*/ 	.byte	0x00, 0xf0, 0x81, 0x00


	//----- nvinfo : EIATTR_KPARAM_INFO
	.align		4
.L_3135:
        /*0038*/ 	.byte	0x04, 0x17
        /*003a*/ 	.short	(.L_3137 - .L_3136)
.L_3136:
        /*003c*/ 	.word	0x00000000
        /*0040*/ 	.short	0x0001
        /*0042*/ 	.short	0x0008
        /*0044*/ 	.byte	0x00, 0xf0, 0x01, 0x35


	//----- nvinfo : EIATTR_KPARAM_INFO
	.align		4
.L_3137:
        /*0048*/ 	.byte	0x04, 0x17
        /*004a*/ 	.short	(.L_3139 - .L_3138)
.L_3138:
        /*004c*/ 	.word	0x00000000
        /*0050*/ 	.short	0x0000
        /*0052*/ 	.short	0x0000
        /*0054*/ 	.byte	0x00, 0xf5, 0x21, 0x00


	//----- nvinfo : EIATTR_SPARSE_MMA_MASK
	.align		4
.L_3139:
        /*0058*/ 	.byte	0x03, 0x50
        /*005a*/ 	.short	0x0000


	//----- nvinfo : EIATTR_MAXREG_COUNT
	.align		4
        /*005c*/ 	.byte	0x03, 0x1b
        /*005e*/ 	.short	0x00ff


	//----- nvinfo : EIATTR_MERCURY_ISA_VERSION
	.align		4
        /*0060*/ 	.byte	0x03, 0x5f
        /*0062*/ 	.short	0x0101


	//----- nvinfo : EIATTR_VRC_CTA_INIT_COUNT
	.align		4
        /*0064*/ 	.byte	0x02, 0x4a
	.zero		1
	.zero		1


	//----- nvinfo : EIATTR_EXIT_INSTR_OFFSETS
	.align		4
        /*0068*/ 	.byte	0x04, 0x1c
        /*006a*/ 	.short	(.L_3141 - .L_3140)


	//   ....[0]....
.L_3140:
        /*006c*/ 	.word	0x000000a0


	//   ....[1]....
        /*0070*/ 	.word	0x00000270


	//----- nvinfo : EIATTR_CRS_STACK_SIZE
	.align		4
.L_3141:
        /*0074*/ 	.byte	0x04, 0x1e
        /*0076*/ 	.short	(.L_3143 - .L_3142)
.L_3142:
        /*0078*/ 	.word	0x00000000


	//----- nvinfo : EIATTR_CBANK_PARAM_SIZE
	.align		4
.L_3143:
        /*007c*/ 	.byte	0x03, 0x19
        /*007e*/ 	.short	0x0d70


	//----- nvinfo : EIATTR_PARAM_CBANK
	.align		4
        /*0080*/ 	.byte	0x04, 0x0a
        /*0082*/ 	.short	(.L_3145 - .L_3144)
	.align		4
.L_3144:
        /*0084*/ 	.word	index@(.nv.constant0._ZN2at6native40_GLOBAL__N__2351210d_8_Shape_cu_49f7391c19CatArrayBatchedCopyINS1_10OpaqueTypeILj1EEEjLi1ELi64ELi64EEEvPT_NS1_25CatArrInputTensorMetadataIS5_T0_XT2_EXT3_EEENS1_16TensorSizeStrideIS8_Lj4EEEiS8_)
        /*0088*/ 	.short	0x0380
        /*008a*/ 	.short	0x0d70


	//----- nvinfo : EIATTR_SW_WAR
	.align		4
.L_3145:
        /*008c*/ 	.byte	0x04, 0x36
        /*008e*/ 	.short	(.L_3147 - .L_3146)
.L_3146:
        /*0090*/ 	.word	0x00000008
.L_3147:


//--------------------- .nv.info._ZN2at6native40_GLOBAL__N__2351210d_8_Shape_cu_49f7391c26CatArrayBatchedCopy_contigINS1_10OpaqueTypeILj1EEEjLi1ELi64ELi64EEEvPT_NS1_25CatArrInputTensorMetadataIS5_T0_XT2_EXT3_EEENS1_16TensorSizeStrideIS8_Lj4EEEiS8_ --------------------------
	.section	.nv.info._ZN2at6native40_GLOBAL__N__2351210d_8_Shape_cu_49f7391c26CatArrayBatchedCopy_contigINS1_10OpaqueTypeILj1EEEjLi1ELi64ELi64EEEvPT_NS1_25CatArrInputTensorMetadataIS5_T0_XT2_EXT3_EEENS1_16TensorSizeStrideIS8_Lj4EEEiS8_,"",@"SHT_CUDA_INFO"
	.sectionflags	@""
	.align	4


	//----- nvinfo : EIATTR_CUDA_API_VERSION
	.align		4
        /*0000*/ 	.byte	0x04, 0x37
        /*0002*/ 	.short	(.L_3149 - .L_3148)
.L_3148:
        /*0004*/ 	.word	0x00000082


	//----- nvinfo : EIATTR_KPARAM_INFO
	.align		4
.L_3149:
        /*0008*/ 	.byte	0x04, 0x17
        /*000a*/ 	.short	(.L_3151 - .L_3150)
.L_3150:
        /*000c*/ 	.word	0x00000000
        /*0010*/ 	.short	0x0004
        /*0012*/ 	.short	0x0d6c
        /*0014*/ 	.byte	0x00, 0xf0, 0x11, 0x00


	//----- nvinfo : EIATTR_KPARAM_INFO
	.align		4
.L_3151:
        /*0018*/ 	.byte	0x04, 0x17
        /*001a*/ 	.short	(.L_3153 - .L_3152)
.L_3152:
        /*001c*/ 	.word	0x00000000
        /*0020*/ 	.short	0x0003
        /*0022*/ 	.short	0x0d68
        /*0024*/ 	.byte	0x00, 0xf0, 0x11, 0x00


	//----- nvinfo : EIATTR_KPARAM_INFO
	.align		4
.L_3153:
        /*0028*/ 	.byte	0x04, 0x17
        /*002a*/ 	.short	(.L_3155 - .L_3154)
.L_3154:
        /*002c*/ 	.word	0x00000000
        /*0030*/ 	.short	0x0002
        /*0032*/ 	.short	0x0d48
        /*0034*/ 	.byte	0x00, 0xf0, 0x81, 0x00


	//----- nvinfo : EIATTR_KPARAM_INFO
	.align		4
.L_3155:
        /*0038*/ 	.byte	0x04, 0x17
        /*003a*/ 	.short	(.L_3157 - .L_3156)
.L_3156:
        /*003c*/ 	.word	0x00000000
        /*0040*/ 	.short	0x0001
        /*0042*/ 	.short	0x0008
        /*0044*/ 	.byte	0x00, 0xf0, 0x01, 0x35


	//----- nvinfo : EIATTR_KPARAM_INFO
	.align		4
.L_3157:
        /*0048*/ 	.byte	0x04, 0x17
        /*004a*/ 	.short	(.L_3159 - .L_3158)
.L_3158:
        /*004c*/ 	.word	0x00000000
        /*0050*/ 	.short	0x0000
        /*0052*/ 	.short	0x0000
        /*0054*/ 	.byte	0x00, 0xf5, 0x21, 0x00


	//----- nvinfo : EIATTR_SPARSE_MMA_MASK
	.align		4
.L_3159:
        /*0058*/ 	.byte	0x03, 0x50
        /*005a*/ 	.short	0x0000


	//----- nvinfo : EIATTR_MAXREG_COUNT
	.align		4
        /*005c*/ 	.byte	0x03, 0x1b
        /*005e*/ 	.short	0x00ff


	//----- nvinfo : EIATTR_MERCURY_ISA_VERSION
	.align		4
        /*0060*/ 	.byte	0x03, 0x5f
        /*0062*/ 	.short	0x0101


	//----- nvinfo : EIATTR_VRC_CTA_INIT_COUNT
	.align		4
        /*0064*/ 	.byte	0x02, 0x4a
	.zero		1
	.zero		1


	//----- nvinfo : EIATTR_EXIT_INSTR_OFFSETS
	.align		4
        /*0068*/ 	.byte	0x04, 0x1c
        /*006a*/ 	.short	(.L_3161 - .L_3160)


	//   ....[0]....
.L_3160:
        /*006c*/ 	.word	0x00000090


	//   ....[1]....
        /*0070*/ 	.word	0x00000200


	//----- nvinfo : EIATTR_CRS_STACK_SIZE
	.align		4
.L_3161:
        /*0074*/ 	.byte	0x04, 0x1e
        /*0076*/ 	.short	(.L_3163 - .L_3162)
.L_3162:
        /*0078*/ 	.word	0x00000000


	//----- nvinfo : EIATTR_CBANK_PARAM_SIZE
	.align		4
.L_3163:
        /*007c*/ 	.byte	0x03, 0x19
        /*007e*/ 	.short	0x0d70


	//----- nvinfo : EIATTR_PARAM_CBANK
	.align		4
        /*0080*/ 	.byte	0x04, 0x0a
        /*0082*/ 	.short	(.L_3165 - .L_3164)
	.align		4
.L_3164:
        /*0084*/ 	.word	index@(.nv.constant0._ZN2at6native40_GLOBAL__N__2351210d_8_Shape_cu_49f7391c26CatArrayBatchedCopy_contigINS1_10OpaqueTypeILj1EEEjLi1ELi64ELi64EEEvPT_NS1_25CatArrInputTensorMetadataIS5_T0_XT2_EXT3_EEENS1_16TensorSizeStrideIS8_Lj4EEEiS8_)
        /*0088*/ 	.short	0x0380
        /*008a*/ 	.short	0x0d70


	//----- nvinfo : EIATTR_SW_WAR
	.align		4
.L_3165:
        /*008c*/ 	.byte	0x04, 0x36
        /*008e*/ 	.short	(.L_3167 - .L_3166)
.L_3166:
        /*0090*/ 	.word	0x00000008
.L_3167:


//--------------------- .nv.info._ZN2at6native40_GLOBAL__N__2351210d_8_Shape_cu_49f7391c35CatArrayBatchedCopy_alignedK_contigINS1_10OpaqueTypeILj1EEEjLi1ELi64ELi64ELi8EEEvPT_NS1_25CatArrInputTensorMetadataIS5_T0_XT2_EXT3_EEENS1_16TensorSizeStrideIS8_Lj4EEEiS8_ --------------------------
	.section	.nv.info._ZN2at6native40_GLOBAL__N__2351210d_8_Shape_cu_49f7391c35CatArrayBatchedCopy_alignedK_contigINS1_10OpaqueTypeILj1EEEjLi1ELi64ELi64ELi8EEEvPT_NS1_25CatArrInputTensorMetadataIS5_T0_XT2_EXT3_EEENS1_16TensorSizeStrideIS8_Lj4EEEiS8_,"",@"SHT_CUDA_INFO"
	.sectionflags	@""
	.align	4


	//----- nvinfo : EIATTR_CUDA_API_VERSION
	.align		4
        /*0000*/ 	.byte	0x04, 0x37
        /*0002*/ 	.short	(.L_3169 - .L_3168)
.L_3168:
        /*0004*/ 	.word	0x00000082


	//----- nvinfo : EIATTR_KPARAM_INFO
	.align		4
.L_3169:
        /*0008*/ 	.byte	0x04, 0x17
        /*000a*/ 	.short	(.L_3171 - .L_3170)
.L_3170:
        /*000c*/ 	.word	0x00000000
        /*0010*/ 	.short	0x0004
        /*0012*/ 	.short	0x0d6c
        /*0014*/ 	.byte	0x00, 0xf0, 0x11, 0x00


	//----- nvinfo : EIATTR_KPARAM_INFO
	.align		4
.L_3171:
        /*0018*/ 	.byte	0x04, 0x17
        /*001a*/ 	.short	(.L_3173 - .L_3172)
.L_3172:
        /*001c*/ 	.word	0x00000000
        /*0020*/ 	.short	0x0003
        /*0022*/ 	.short	0x0d68
        /*0024*/ 	.byte	0x00, 0xf0, 0x11, 0x00


	//----- nvinfo : EIATTR_KPARAM_INFO
	.align		4
.L_3173:
        /*0028*/ 	.byte	0x04, 0x17
        /*002a*/ 	.short	(.L_3175 - .L_3174)
.L_3174:
        /*002c*/ 	.word	0x00000000
        /*0030*/ 	.short	0x0002
        /*0032*/ 	.short	0x0d48
        /*0034*/ 	.byte	0x00, 0xf0, 0x81, 0x00


	//----- nvinfo : EIATTR_KPARAM_INFO
	.align		4
.L_3175:
        /*0038*/ 	.byte	0x04, 0x17
        /*003a*/ 	.short	(.L_3177 - .L_3176)
.L_3176:
        /*003c*/ 	.word	0x00000000
        /*0040*/ 	.short	0x0001
        /*0042*/ 	.short	0x0008
        /*0044*/ 	.byte	0x00, 0xf0, 0x01, 0x35


	//----- nvinfo : EIATTR_KPARAM_INFO
	.align		4
.L_3177:
        /*0048*/ 	.byte	0x04, 0x17
        /*004a*/ 	.short	(.L_3179 - .L_3178)
.L_3178:
        /*004c*/ 	.word	0x00000000
        /*0050*/ 	.short	0x0000
        /*0052*/ 	.short	0x0000
        /*0054*/ 	.byte	0x00, 0xf5, 0x21, 0x00


	//----- nvinfo : EIATTR_SPARSE_MMA_MASK
	.align		4
.L_3179:
        /*0058*/ 	.byte	0x03, 0x50
        /*005a*/ 	.short	0x0000


	//----- nvinfo : EIATTR_MAXREG_COUNT
	.align		4
        /*005c*/ 	.byte	0x03, 0x1b
        /*005e*/ 	.short	0x00ff


	//----- nvinfo : EIATTR_MERCURY_ISA_VERSION
	.align		4
        /*0060*/ 	.byte	0x03, 0x5f
        /*0062*/ 	.short	0x0101


	//----- nvinfo : EIATTR_VRC_CTA_INIT_COUNT
	.align		4
        /*0064*/ 	.byte	0x02, 0x4a
	.zero		1
	.zero		1


	//----- nvinfo : EIATTR_EXIT_INSTR_OFFSETS
	.align		4
        /*0068*/ 	.byte	0x04, 0x1c
        /*006a*/ 	.short	(.L_3181 - .L_3180)


	//   ....[0]....
.L_3180:
        /*006c*/ 	.word	0x000000a0


	//   ....[1]....
        /*0070*/ 	.word	0x000004c0


	//   ....[2]....
        /*0074*/ 	.word	0x00000670


	//   ....[3]....
        /*0078*/ 	.word	0x000008b0


	//----- nvinfo : EIATTR_CRS_STACK_SIZE
	.align		4
.L_3181:
        /*007c*/ 	.byte	0x04, 0x1e
        /*007e*/ 	.short	(.L_3183 - .L_3182)
.L_3182:
        /*0080*/ 	.word	0x00000000


	//----- nvinfo : EIATTR_CBANK_PARAM_SIZE
	.align		4
.L_3183:
        /*0084*/ 	.byte	0x03, 0x19
        /*0086*/ 	.short	0x0d70


	//----- nvinfo : EIATTR_PARAM_CBANK
	.align		4
        /*0088*/ 	.byte	0x04, 0x0a
        /*008a*/ 	.short	(.L_3185 - .L_3184)
	.align		4
.L_3184:
        /*008c*/ 	.word	index@(.nv.constant0._ZN2at6native40_GLOBAL__N__2351210d_8_Shape_cu_49f7391c35CatArrayBatchedCopy_alignedK_contigINS1_10OpaqueTypeILj1EEEjLi1ELi64ELi64ELi8EEEvPT_NS1_25CatArrInputTensorMetadataIS5_T0_XT2_EXT3_EEENS1_16TensorSizeStrideIS8_Lj4EEEiS8_)
        /*0090*/ 	.short	0x0380
        /*0092*/ 	.short	0x0d70


	//----- nvinfo : EIATTR_SW_WAR
	.align		4
.L_3185:
        /*0094*/ 	.byte	0x04, 0x36
        /*0096*/ 	.short	(.L_3187 - .L_3186)
.L_3186:
        /*0098*/ 	.word	0x00000008
.L_3187:


//--------------------- .nv.info._ZN2at6native40_GLOBAL__N__2351210d_8_Shape_cu_49f7391c35CatArrayBatchedCopy_alignedK_contigINS1_10OpaqueTypeILj1EEEjLi1ELi64ELi64ELi16EEEvPT_NS1_25CatArrInputTensorMetadataIS5_T0_XT2_EXT3_EEENS1_16TensorSizeStrideIS8_Lj4EEEiS8_ --------------------------
	.section	.nv.info._ZN2at6native40_GLOBAL__N__2351210d_8_Shape_cu_49f7391c35CatArrayBatchedCopy_alignedK_contigINS1_10OpaqueTypeILj1EEEjLi1ELi64ELi64ELi16EEEvPT_NS1_25CatArrInputTensorMetadataIS5_T0_XT2_EXT3_EEENS1_16TensorSizeStrideIS8_Lj4EEEiS8_,"",@"SHT_CUDA_INFO"
	.sectionflags	@""
	.align	4


	//----- nvinfo : EIATTR_CUDA_API_VERSION
	.align		4
        /*0000*/ 	.byte	0x04, 0x37
        /*0002*/ 	.short	(.L_3189 - .L_3188)
.L_3188:
        /*0004*/ 	.word	0x00000082


	//----- nvinfo : EIATTR_KPARAM_INFO
	.align		4
.L_3189:
        /*0008*/ 	.byte	0x04, 0x17
        /*000a*/ 	.short	(.L_3191 - .L_3190)
.L_3190:
        /*000c*/ 	.word	0x00000000
        /*0010*/ 	.short	0x0004
        /*0012*/ 	.short	0x0d6c
        /*0014*/ 	.byte	0x00, 0xf0, 0x11, 0x00


	//----- nvinfo : EIATTR_KPARAM_INFO
	.align		4
.L_3191:
        /*0018*/ 	.byte	0x04, 0x17
        /*001a*/ 	.short	(.L_3193 - .L_3192)
.L_3192:
        /*001c*/ 	.word	0x00000000
        /*0020*/ 	.short	0x0003
        /*0022*/ 	.short	0x0d68
        /*0024*/ 	.byte	0x00, 0xf0, 0x11, 0x00


	//----- nvinfo : EIATTR_KPARAM_INFO
	.align		4
.L_3193:
        /*0028*/ 	.byte	0x04, 0x17
        /*002a*/ 	.short	(.L_3195 - .L_3194)
.L_3194:
        /*002c*/ 	.word	0x00000000
        /*0030*/ 	.short	0x0002
        /*0032*/ 	.short	0x0d48
        /*0034*/ 	.byte	0x00, 0xf0, 0x81, 0x00


	//----- nvinfo : EIATTR_KPARAM_INFO
	.align		4
.L_3195:
        /*0038*/ 	.byte	0x04, 0x17
        /*003a*/ 	.short	(.L_3197 - .L_3196)
.L_3196:
        /*003c*/ 	.word	0x00000000
        /*0040*/ 	.short	0x0001
        /*0042*/ 	.short	0x0008
        /*0044*/ 	.byte	0x00, 0xf0, 0x01, 0x35


	//----- nvinfo : EIATTR_KPARAM_INFO
	.align		4
.L_3197:
        /*0048*/ 	.byte	0x04, 0x17
        /*004a*/ 	.short	(.L_3199 - .L_3198)
.L_3198:
        /*004c*/ 	.word	0x00000000
        /*0050*/ 	.short	0x0000
        /*0052*/ 	.short	0x0000
        /*0054*/ 	.byte	0x00, 0xf5, 0x21, 0x00


	//----- nvinfo : EIATTR_SPARSE_MMA_MASK
	.align		4
.L_3199:
        /*0058*/ 	.byte	0x03, 0x50
        /*005a*/ 	.short	0x0000


	//----- nvinfo : EIATTR_MAXREG_COUNT
	.align		4
        /*005c*/ 	.byte	0x03, 0x1b
        /*005e*/ 	.short	0x00ff


	//----- nvinfo : EIATTR_MERCURY_ISA_VERSION
	.align		4
        /*0060*/ 	.byte	0x03, 0x5f
        /*0062*/ 	.short	0x0101


	//----- nvinfo : EIATTR_VRC_CTA_INIT_COUNT
	.align		4
        /*0064*/ 	.byte	0x02, 0x4a
	.zero		1
	.zero		1


	//----- nvinfo : EIATTR_EXIT_INSTR_OFFSETS
	.align		4
        /*0068*/ 	.byte	0x04, 0x1c
        /*006a*/ 	.short	(.L_3201 - .L_3200)


	//   ....[0]....
.L_3200:
        /*006c*/ 	.word	0x000000a0


	//   ....[1]....
        /*0070*/ 	.word	0x00000740


	//   ....[2]....
        /*0074*/ 	.word	0x000008f0


	//   ....[3]....
        /*0078*/ 	.word	0x00000b30


	//----- nvinfo : EIATTR_CRS_STACK_SIZE
	.align		4
.L_3201:
        /*007c*/ 	.byte	0x04, 0x1e
        /*007e*/ 	.short	(.L_3203 - .L_3202)
.L_3202:
        /*0080*/ 	.word	0x00000000


	//----- nvinfo : EIATTR_CBANK_PARAM_SIZE
	.align		4
.L_3203:
        /*0084*/ 	.byte	0x03, 0x19
        /*0086*/ 	.short	0x0d70


	//----- nvinfo : EIATTR_PARAM_CBANK
	.align		4
        /*0088*/ 	.byte	0x04, 0x0a
        /*008a*/ 	.short	(.L_3205 - .L_3204)
	.align		4
.L_3204:
        /*008c*/ 	.word	index@(.nv.constant0._ZN2at6native40_GLOBAL__N__2351210d_8_Shape_cu_49f7391c35CatArrayBatchedCopy_alignedK_contigINS1_10OpaqueTypeILj1EEEjLi1ELi64ELi64ELi16EEEvPT_NS1_25CatArrInputTensorMetadataIS5_T0_XT2_EXT3_EEENS1_16TensorSizeStrideIS8_Lj4EEEiS8_)
        /*0090*/ 	.short	0x0380
        /*0092*/ 	.short	0x0d70


	//----- nvinfo : EIATTR_SW_WAR
	.align		4
.L_3205:
        /*0094*/ 	.byte	0x04, 0x36
        /*0096*/ 	.short	(.L_3207 - .L_3206)
.L_3206:
        /*0098*/ 	.word	0x00000008
.L_3207:


//--------------------- .nv.info._ZN2at6native40_GLOBAL__N__2351210d_8_Shape_cu_49f7391c30CatArrayBatchedCopy_vectorizedINS1_10OpaqueTypeILj1EEEjLi1ELi64ELi64ELi16ELi16EEEvPcNS1_25CatArrInputTensorMetadataIT_T0_XT2_EXT3_EEENS1_16TensorSizeStrideIS8_Lj4EEEiS8_ --------------------------
	.section	.nv.info._ZN2at6native40_GLOBAL__N__2351210d_8_Shape_cu_49f7391c30CatArrayBatchedCopy_vectorizedINS1_10OpaqueTypeILj1EEEjLi1ELi64ELi64ELi16ELi16EEEvPcNS1_25CatArrInputTensorMetadataIT_T0_XT2_EXT3_EEENS1_16TensorSizeStrideIS8_Lj4EEEiS8_,"",@"SHT_CUDA_INFO"
	.sectionflags	@""
	.align	4


	//----- nvinfo : EIATTR_CUDA_API_VERSION
	.align		4
        /*0000*/ 	.byte	0x04, 0x37
        /*0002*/ 	.short	(.L_3209 - .L_3208)
.L_3208:
        /*0004*/ 	.word	0x00000082


	//----- nvinfo : EIATTR_KPARAM_INFO
	.align		4
.L_3209:
        /*0008*/ 	.byte	0x04, 0x17
        /*000a*/ 	.short	(.L_3211 - .L_3210)
.L_3210:
        /*000c*/ 	.word	0x00000000
        /*0010*/ 	.short	0x0004
        /*0012*/ 	.short	0x0d6c
        /*0014*/ 	.byte	0x00, 0xf0, 0x11, 0x00


	//----- nvinfo : EIATTR_KPARAM_INFO
	.align		4
.L_3211:
        /*0018*/ 	.byte	0x04, 0x17
        /*001a*/ 	.short	(.L_3213 - .L_3212)
.L_3212:
        /*001c*/ 	.word	0x00000000
        /*0020*/ 	.short	0x0003
        /*0022*/ 	.short	0x0d68
        /*0024*/ 	.byte	0x00, 0xf0, 0x11, 0x00


	//----- nvinfo : EIATTR_KPARAM_INFO
	.align		4
.L_3213:
        /*0028*/ 	.byte	0x04, 0x17
        /*002a*/ 	.short	(.L_3215 - .L_3214)
.L_3214:
        /*002c*/ 	.word	0x00000000
        /*0030*/ 	.short	0x0002
        /*0032*/ 	.short	0x0d48
        /*0034*/ 	.byte	0x00, 0xf0, 0x81, 0x00


	//----- nvinfo : EIATTR_KPARAM_INFO
	.align		4
.L_3215:
        /*0038*/ 	.byte	0x04, 0x17
        /*003a*/ 	.short	(.L_3217 - .L_3216)
.L_3216:
        /*003c*/ 	.word	0x00000000
        /*0040*/ 	.short	0x0001
        /*0042*/ 	.short	0x0008
        /*0044*/ 	.byte	0x00, 0xf0, 0x01, 0x35


	//----- nvinfo : EIATTR_KPARAM_INFO
	.align		4
.L_3217:
        /*0048*/ 	.byte	0x04, 0x17
        /*004a*/ 	.short	(.L_3219 - .L_3218)
.L_3218:
        /*004c*/ 	.word	0x00000000
        /*0050*/ 	.short	0x0000
        /*0052*/ 	.short	0x0000
        /*0054*/ 	.byte	0x00, 0xf5, 0x21, 0x00


	//----- nvinfo : EIATTR_SPARSE_MMA_MASK
	.align		4
.L_3219:
        /*0058*/ 	.byte	0x03, 0x50
        /*005a*/ 	.short	0x0000


	//----- nvinfo : EIATTR_MAXREG_COUNT
	.align		4
        /*005c*/ 	.byte	0x03, 0x1b
        /*005e*/ 	.short	0x00ff


	//----- nvinfo : EIATTR_MERCURY_ISA_VERSION
	.align		4
        /*0060*/ 	.byte	0x03, 0x5f
        /*0062*/ 	.short	0x0101


	//----- nvinfo : EIATTR_VRC_CTA_INIT_COUNT
	.align		4
        /*0064*/ 	.byte	0x02, 0x4a
	.zero		1
	.zero		1


	//----- nvinfo : EIATTR_EXIT_INSTR_OFFSETS
	.align		4
        /*0068*/ 	.byte	0x04, 0x1c
        /*006a*/ 	.short	(.L_3221 - .L_3220)


	//   ....[0]....
.L_3220:
        /*006c*/ 	.word	0x000000a0


	//   ....[1]....
        /*0070*/ 	.word	0x00000230


	//----- nvinfo : EIATTR_CRS_STACK_SIZE
	.align		4
.L_3221:
        /*0074*/ 	.byte	0x04, 0x1e
        /*0076*/ 	.short	(.L_3223 - .L_3222)
.L_3222:
        /*0078*/ 	.word	0x00000000


	//----- nvinfo : EIATTR_CBANK_PARAM_SIZE
	.align		4
.L_3223:
        /*007c*/ 	.byte	0x03, 0x19
        /*007e*/ 	.short	0x0d70


	//----- nvinfo : EIATTR_PARAM_CBANK
	.align		4
        /*0080*/ 	.byte	0x04, 0x0a
        /*0082*/ 	.short	(.L_3225 - .L_3224)
	.align		4
.L_3224:
        /*0084*/ 	.word	index@(.nv.constant0._ZN2at6native40_GLOBAL__N__2351210d_8_Shape_cu_49f7391c30CatArrayBatchedCopy_vectorizedINS1_10OpaqueTypeILj1EEEjLi1ELi64ELi64ELi16ELi16EEEvPcNS1_25CatArrInputTensorMetadataIT_T0_XT2_EXT3_EEENS1_16TensorSizeStrideIS8_Lj4EEEiS8_)
        /*0088*/ 	.short	0x0380
        /*008a*/ 	.short	0x0d70


	//----- nvinfo : EIATTR_SW_WAR
	.align		4
.L_3225:
        /*008c*/ 	.byte	0x04, 0x36
        /*008e*/ 	.short	(.L_3227 - .L_3226)
.L_3226:
        /*0090*/ 	.word	0x00000008
.L_3227:


//--------------------- .nv.info._ZN2at6native40_GLOBAL__N__2351210d_8_Shape_cu_49f7391c19CatArrayBatchedCopyINS1_10OpaqueTypeILj16EEEjLi4ELi128ELi1EEEvPT_NS1_25CatArrInputTensorMetadataIS5_T0_XT2_EXT3_EEENS1_16TensorSizeStrideIS8_Lj4EEEiS8_ --------------------------
	.section	.nv.info._ZN2at6native40_GLOBAL__N__2351210d_8_Shape_cu_49f7391c19CatArrayBatchedCopyINS1_10OpaqueTypeILj16EEEjLi4ELi128ELi1EEEvPT_NS1_25CatArrInputTensorMetadataIS5_T0_XT2_EXT3_EEENS1_16TensorSizeStrideIS8_Lj4EEEiS8_,"",@"SHT_CUDA_INFO"
	.sectionflags	@""
	.align	4


	//----- nvinfo : EIATTR_CUDA_API_VERSION
	.align		4
        /*0000*/ 	.byte	0x04, 0x37
        /*0002*/ 	.short	(.L_3229 - .L_3228)
.L_3228:
        /*0004*/ 	.word	0x00000082


	//----- nvinfo : EIATTR_KPARAM_INFO
	.align		4
.L_3229:
        /*0008*/ 	.byte	0x04, 0x17
        /*000a*/ 	.short	(.L_3231 - .L_3230)
.L_3230:
        /*000c*/ 	.word	0x00000000
        /*0010*/ 	.short	0x0004
        /*0012*/ 	.short	0x0acc
        /*0014*/ 	.byte	0x00, 0xf0, 0x11, 0x00


	//----- nvinfo : EIATTR_KPARAM_INFO
	.align		4
.L_3231:
        /*0018*/ 	.byte	0x04, 0x17
        /*001a*/ 	.short	(.L_3233 - .L_3232)
.L_3232:
        /*001c*/ 	.word	0x00000000
        /*0020*/ 	.short	0x0003
        /*0022*/ 	.short	0x0ac8
        /*0024*/ 	.byte	0x00, 0xf0, 0x11, 0x00


	//----- nvinfo : EIATTR_KPARAM_INFO
	.align		4
.L_3233:
        /*0028*/ 	.byte	0x04, 0x17
        /*002a*/ 	.short	(.L_3235 - .L_3234)
.L_3234:
        /*002c*/ 	.word	0x00000000
        /*0030*/ 	.short	0x0002
        /*0032*/ 	.short	0x0aa8
        /*0034*/ 	.byte	0x00, 0xf0, 0x81, 0x00


	//----- nvinfo : EIATTR_KPARAM_INFO
	.align		4
.L_3235:
        /*0038*/ 	.byte	0x04, 0x17
        /*003a*/ 	.short	(.L_3237 - .L_3236)
.L_3236:
        /*003c*/ 	.word	0x00000000
        /*0040*/ 	.short	0x0001
        /*0042*/ 	.short	0x0008
        /*0044*/ 	.byte	0x00, 0xf0, 0x81, 0x2a


	//----- nvinfo : EIATTR_KPARAM_INFO
	.align		4
.L_3237:
        /*0048*/ 	.byte	0x04, 0x17
        /*004a*/ 	.short	(.L_3239 - .L_3238)
.L_3238:
        /*004c*/ 	.word	0x00000000
        /*0050*/ 	.short	0x0000
        /*0052*/ 	.short	0x0000
        /*0054*/ 	.byte	0x00, 0xf5, 0x21, 0x00


	//----- nvinfo : EIATTR_SPARSE_MMA_MASK
	.align		4
.L_3239:
        /*0058*/ 	.byte	0x03, 0x50
        /*005a*/ 	.short	0x0000


	//----- nvinfo : EIATTR_MAXREG_COUNT
	.align		4
        /*005c*/ 	.byte	0x03, 0x1b
        /*005e*/ 	.short	0x00ff


	//----- nvinfo : EIATTR_MERCURY_ISA_VERSION
	.align		4
        /*0060*/ 	.byte	0x03, 0x5f
        /*0062*/ 	.short	0x0101


	//----- nvinfo : EIATTR_VRC_CTA_INIT_COUNT
	.align		4
        /*0064*/ 	.byte	0x02, 0x4a
	.zero		1
	.zero		1


	//----- nvinfo : EIATTR_EXIT_INSTR_OFFSETS
	.align		4
        /*0068*/ 	.byte	0x04, 0x1c
        /*006a*/ 	.short	(.L_3241 - .L_3240)


	//   ....[0]....
.L_3240:
        /*006c*/ 	.word	0x000000a0


	//   ....[1]....
        /*0070*/ 	.word	0x00000bc0


	//----- nvinfo : EIATTR_CRS_STACK_SIZE
	.align		4
.L_3241:
        /*0074*/ 	.byte	0x04, 0x1e
        /*0076*/ 	.short	(.L_3243 - .L_3242)
.L_3242:
        /*0078*/ 	.word	0x00000000


	//----- nvinfo : EIATTR_CBANK_PARAM_SIZE
	.align		4
.L_3243:
        /*007c*/ 	.byte	0x03, 0x19
        /*007e*/ 	.short	0x0ad0


	//----- nvinfo : EIATTR_PARAM_CBANK
	.align		4
        /*0080*/ 	.byte	0x04, 0x0a
        /*0082*/ 	.short	(.L_3245 - .L_3244)
	.align		4
.L_3244:
        /*0084*/ 	.word	index@(.nv.constant0._ZN2at6native40_GLOBAL__N__2351210d_8_Shape_cu_49f7391c19CatArrayBatchedCopyINS1_10OpaqueTypeILj16EEEjLi4ELi128ELi1EEEvPT_NS1_25CatArrInputTensorMetadataIS5_T0_XT2_EXT3_EEENS1_16TensorSizeStrideIS8_Lj4EEEiS8_)
        /*0088*/ 	.short	0x0380
        /*008a*/ 	.short	0x0ad0


	//----- nvinfo : EIATTR_SW_WAR
	.align		4
.L_3245:
        /*008c*/ 	.byte	0x04, 0x36
        /*008e*/ 	.short	(.L_3247 - .L_3246)
.L_3246:
        /*0090*/ 	.word	0x00000008
.L_3247:


//--------------------- .nv.info._ZN2at6native40_GLOBAL__N__2351210d_8_Shape_cu_49f7391c26CatArrayBatchedCopy_contigINS1_10OpaqueTypeILj16EEEjLi4ELi128ELi1EEEvPT_NS1_25CatArrInputTensorMetadataIS5_T0_XT2_EXT3_EEENS1_16TensorSizeStrideIS8_Lj4EEEiS8_ --------------------------
	.section	.nv.info._ZN2at6native40_GLOBAL__N__2351210d_8_Shape_cu_49f7391c26CatArrayBatchedCopy_contigINS1_10OpaqueTypeILj16EEEjLi4ELi128ELi1EEEvPT_NS1_25CatArrInputTensorMetadataIS5_T0_XT2_EXT3_EEENS1_16TensorSizeStrideIS8_Lj4EEEiS8_,"",@"SHT_CUDA_INFO"
	.sectionflags	@""
	.align	4


	//----- nvinfo : EIATTR_CUDA_API_VERSION
	.align		4
        /*0000*/ 	.byte	0x04, 0x37
        /*0002*/ 	.short	(.L_3249 - .L_3248)
.L_3248:
        /*0004*/ 	.word	0x00000082


	//----- nvinfo : EIATTR_KPARAM_INFO
	.align		4
.L_3249:
        /*0008*/ 	.byte	0x04, 0x17
        /*000a*/ 	.short	(.L_3251 - .L_3250)
.L_3250:
        /*000c*/ 	.word	0x00000000
        /*0010*/ 	.short	0x0004
        /*0012*/ 	.short	0x0acc
        /*0014*/ 	.byte	0x00, 0xf0, 0x11, 0x00


	//----- nvinfo : EIATTR_KPARAM_INFO
	.align		4
.L_3251:
        /*0018*/ 	.byte	0x04, 0x17
        /*001a*/ 	.short	(.L_3253 - .L_3252)
.L_3252:
        /*001c*/ 	.word	0x00000000
        /*0020*/ 	.short	0x0003
        /*0022*/ 	.short	0x0ac8
        /*0024*/ 	.byte	0x00, 0xf0, 0x11, 0x00


	//----- nvinfo : EIATTR_KPARAM_INFO
	.align		4
.L_3253:
        /*0028*/ 	.byte	0x04, 0x17
        /*002a*/ 	.short	(.L_3255 - .L_3254)
.L_3254:
        /*002c*/ 	.word	0x00000000
        /*0030*/ 	.short	0x0002
        /*0032*/ 	.short	0x0aa8
        /*0034*/ 	.byte	0x00, 0xf0, 0x81, 0x00


	//----- nvinfo : EIATTR_KPARAM_INFO
	.align		4
.L_3255:
        /*0038*/ 	.byte	0x04, 0x17
        /*003a*/ 	.short	(.L_3257 - .L_3256)
.L_3256:
        /*003c*/ 	.word	0x00000000
        /*0040*/ 	.short	0x0001
        /*0042*/ 	.short	0x0008
        /*0044*/ 	.byte	0x00, 0xf0, 0x81, 0x2a


	//----- nvinfo : EIATTR_KPARAM_INFO
	.align		4
.L_3257:
        /*0048*/ 	.byte	0x04, 0x17
        /*004a*/ 	.short	(.L_3259 - .L_3258)
.L_3258:
        /*004c*/ 	.word	0x00000000
        /*0050*/ 	.short	0x0000
        /*0052*/ 	.short	0x0000
        /*0054*/ 	.byte	0x00, 0xf5, 0x21, 0x00


	//----- nvinfo : EIATTR_SPARSE_MMA_MASK
	.align		4
.L_3259:
        /*0058*/ 	.byte	0x03, 0x50
        /*005a*/ 	.short	0x0000


	//----- nvinfo : EIATTR_MAXREG_COUNT
	.align		4
        /*005c*/ 	.byte	0x03, 0x1b
        /*005e*/ 	.short	0x00ff


	//----- nvinfo : EIATTR_MERCURY_ISA_VERSION
	.align		4
        /*0060*/ 	.byte	0x03, 0x5f
        /*0062*/ 	.short	0x0101


	//----- nvinfo : EIATTR_VRC_CTA_INIT_COUNT
	.align		4
        /*0064*/ 	.byte	0x02, 0x4a
	.zero		1
	.zero		1


	//----- nvinfo : EIATTR_EXIT_INSTR_OFFSETS
	.align		4
        /*0068*/ 	.byte	0x04, 0x1c
        /*006a*/ 	.short	(.L_3261 - .L_3260)


	//   ....[0]....
.L_3260:
        /*006c*/ 	.word	0x00000090


	//   ....[1]....
        /*0070*/ 	.word	0x000006a0


	//----- nvinfo : EIATTR_CRS_STACK_SIZE
	.align		4
.L_3261:
        /*0074*/ 	.byte	0x04, 0x1e
        /*0076*/ 	.short	(.L_3263 - .L_3262)
.L_3262:
        /*0078*/ 	.word	0x00000000


	//----- nvinfo : EIATTR_CBANK_PARAM_SIZE
	.align		4
.L_3263:
        /*007c*/ 	.byte	0x03, 0x19
        /*007e*/ 	.short	0x0ad0


	//----- nvinfo : EIATTR_PARAM_CBANK
	.align		4
        /*0080*/ 	.byte	0x04, 0x0a
        /*0082*/ 	.short	(.L_3265 - .L_3264)
	.align		4
.L_3264:
        /*0084*/ 	.word	index@(.nv.constant0._ZN2at6native40_GLOBAL__N__2351210d_8_Shape_cu_49f7391c26CatArrayBatchedCopy_contigINS1_10OpaqueTypeILj16EEEjLi4ELi128ELi1EEEvPT_NS1_25CatArrInputTensorMetadataIS5_T0_XT2_EXT3_EEENS1_16TensorSizeStrideIS8_Lj4EEEiS8_)
        /*0088*/ 	.short	0x0380
        /*008a*/ 	.short	0x0ad0


	//----- nvinfo : EIATTR_SW_WAR
	.align		4
.L_3265:
        /*008c*/ 	.byte	0x04, 0x36
        /*008e*/ 	.short	(.L_3267 - .L_3266)
.L_3266:
        /*0090*/ 	.word	0x00000008
.L_3267:


//--------------------- .nv.info._ZN2at6native40_GLOBAL__N__2351210d_8_Shape_cu_49f7391c35CatArrayBatchedCopy_alignedK_contigINS1_10OpaqueTypeILj16EEEjLi4ELi128ELi1ELi8EEEvPT_NS1_25CatArrInputTensorMetadataIS5_T0_XT2_EXT3_EEENS1_16TensorSizeStrideIS8_Lj4EEEiS8_ --------------------------
	.section	.nv.info._ZN2at6native40_GLOBAL__N__2351210d_8_Shape_cu_49f7391c35CatArrayBatchedCopy_alignedK_contigINS1_10OpaqueTypeILj16EEEjLi4ELi128ELi1ELi8EEEvPT_NS1_25CatArrInputTensorMetadataIS5_T0_XT2_EXT3_EEENS1_16TensorSizeStrideIS8_Lj4EEEiS8_,"",@"SHT_CUDA_INFO"
	.sectionflags	@""
	.align	4


	//----- nvinfo : EIATTR_CUDA_API_VERSION
	.align		4
        /*0000*/ 	.byte	0x04, 0x37
        /*0002*/ 	.short	(.L_3269 - .L_3268)
.L_3268:
        /*0004*/ 	.word	0x00000082


	//----- nvinfo : EIATTR_KPARAM_INFO
	.align		4
.L_3269:
        /*0008*/ 	.byte	0x04, 0x17
        /*000a*/ 	.short	(.L_3271 - .L_3270)
.L_3270:
        /*000c*/ 	.word	0x00000000
        /*0010*/ 	.short	0x0004
        /*0012*/ 	.short	0x0acc
        /*0014*/ 	.byte	0x00, 0xf0, 0x11, 0x00


	//----- nvinfo : EIATTR_KPARAM_INFO
	.align		4
.L_3271:
        /*0018*/ 	.byte	0x04, 0x17
        /*001a*/ 	.short	(.L_3273 - .L_3272)
.L_3272:
        /*001c*/ 	.word	0x00000000
        /*0020*/ 	.short	0x0003
        /*0022*/ 	.short	0x0ac8
        /*0024*/ 	.byte	0x00, 0xf0, 0x11, 0x00


	//----- nvinfo : EIATTR_KPARAM_INFO
	.align		4
.L_3273:
        /*0028*/ 	.byte	0x04, 0x17
        /*002a*/ 	.short	(.L_3275 - .L_3274)
.L_3274:
        /*002c*/ 	.word	0x00000000
        /*0030*/ 	.short	0x0002
        /*0032*/ 	.short	0x0aa8
        /*0034*/ 	.byte	0x00, 0xf0, 0x81, 0x00


	//----- nvinfo : EIATTR_KPARAM_INFO
	.align		4
.L_3275:
        /*0038*/ 	.byte	0x04, 0x17
        /*003a*/ 	.short	(.L_3277 - .L_3276)
.L_3276:
        /*003c*/ 	.word	0x00000000
        /*0040*/ 	.short	0x0001
        /*0042*/ 	.short	0x0008
        /*0044*/ 	.byte	0x00, 0xf0, 0x81, 0x2a


	//----- nvinfo : EIATTR_KPARAM_INFO
	.align		4
.L_3277:
        /*0048*/ 	.byte	0x04, 0x17
        /*004a*/ 	.short	(.L_3279 - .L_3278)
.L_3278:
        /*004c*/ 	.word	0x00000000
        /*0050*/ 	.short	0x0000
        /*0052*/ 	.short	0x0000
        /*0054*/ 	.byte	0x00, 0xf5, 0x21, 0x00


	//----- nvinfo : EIATTR_SPARSE_MMA_MASK
	.align		4
.L_3279:
        /*0058*/ 	.byte	0x03, 0x50
        /*005a*/ 	.short	0x0000


	//----- nvinfo : EIATTR_MAXREG_COUNT
	.align		4
        /*005c*/ 	.byte	0x03, 0x1b
        /*005e*/ 	.short	0x00ff


	//----- nvinfo : EIATTR_MERCURY_ISA_VERSION
	.align		4
        /*0060*/ 	.byte	0x03, 0x5f
        /*0062*/ 	.short	0x0101


	//----- nvinfo : EIATTR_VRC_CTA_INIT_COUNT
	.align		4
        /*0064*/ 	.byte	0x02, 0x4a
	.zero		1
	.zero		1


	//----- nvinfo : EIATTR_EXIT_INSTR_OFFSETS
	.align		4
        /*0068*/ 	.byte	0x04, 0x1c
        /*006a*/ 	.short	(.L_3281 - .L_3280)


	//   ....[0]....
.L_3280:
        /*006c*/ 	.word	0x00000090


	//   ....[1]....
        /*0070*/ 	.word	0x00000740


	//   ....[2]....
        /*0074*/ 	.word	0x00000bf0


	//   ....[3]....
        /*0078*/ 	.word	0x00001280


	//----- nvinfo : EIATTR_CRS_STACK_SIZE
	.align		4
.L_3281:
        /*007c*/ 	.byte	0x04, 0x1e
        /*007e*/ 	.short	(.L_3283 - .L_3282)
.L_3282:
        /*0080*/ 	.word	0x00000000


	//----- nvinfo : EIATTR_CBANK_PARAM_SIZE
	.align		4
.L_3283:
        /*0084*/ 	.byte	0x03, 0x19
        /*0086*/ 	.short	0x0ad0


	//----- nvinfo : EIATTR_PARAM_CBANK
	.align		4
        /*0088*/ 	.byte	0x04, 0x0a
        /*008a*/ 	.short	(.L_3285 - .L_3284)
	.align		4
.L_3284:
        /*008c*/ 	.word	index@(.nv.constant0._ZN2at6native40_GLOBAL__N__2351210d_8_Shape_cu_49f7391c35CatArrayBatchedCopy_alignedK_contigINS1_10OpaqueTypeILj16EEEjLi4ELi128ELi1ELi8EEEvPT_NS1_25CatArrInputTensorMetadataIS5_T0_XT2_EXT3_EEENS1_16TensorSizeStrideIS8_Lj4EEEiS8_)
        /*0090*/ 	.short	0x0380
        /*0092*/ 	.short	0x0ad0


	//----- nvinfo : EIATTR_SW_WAR
	.align		4
.L_3285:
        /*0094*/ 	.byte	0x04, 0x36
        /*0096*/ 	.short	(.L_3287 - .L_3286)
.L_3286:
        /*0098*/ 	.word	0x00000008
.L_3287:


//--------------------- .nv.info._ZN2at6native40_GLOBAL__N__2351210d_8_Shape_cu_49f7391c35CatArrayBatchedCopy_alignedK_contigINS1_10OpaqueTypeILj16EEEjLi4ELi128ELi1ELi16EEEvPT_NS1_25CatArrInputTensorMetadataIS5_T0_XT2_EXT3_EEENS1_16TensorSizeStrideIS8_Lj4EEEiS8_ --------------------------
	.section	.nv.info._ZN2at6native40_GLOBAL__N__2351210d_8_Shape_cu_49f7391c35CatArrayBatchedCopy_alignedK_contigINS1_10OpaqueTypeILj16EEEjLi4ELi128ELi1ELi16EEEvPT_NS1_25CatArrInputTensorMetadataIS5_T0_XT2_EXT3_EEENS1_16TensorSizeStrideIS8_Lj4EEEiS8_,"",@"SHT_CUDA_INFO"
	.sectionflags	@""
	.align	4


	//----- nvinfo : EIATTR_CUDA_API_VERSION
	.align		4
        /*0000*/ 	.byte	0x04, 0x37
        /*0002*/ 	.short	(.L_3289 - .L_3288)
.L_3288:
        /*0004*/ 	.word	0x00000082


	//----- nvinfo : EIATTR_KPARAM_INFO
	.align		4
.L_3289:
        /*0008*/ 	.byte	0x04, 0x17
        /*000a*/ 	.short	(.L_3291 - .L_3290)
.L_3290:
        /*000c*/ 	.word	0x00000000
        /*0010*/ 	.short	0x0004
        /*0012*/ 	.short	0x0acc
        /*0014*/ 	.byte	0x00, 0xf0, 0x11, 0x00


	//----- nvinfo : EIATTR_KPARAM_INFO
	.align		4
.L_3291:
        /*0018*/ 	.byte	0x04, 0x17
        /*001a*/ 	.short	(.L_3293 - .L_3292)
.L_3292:
        /*001c*/ 	.word	0x00000000
        /*0020*/ 	.short	0x0003
        /*0022*/ 	.short	0x0ac8
        /*0024*/ 	.byte	0x00, 0xf0, 0x11, 0x00


	//----- nvinfo : EIATTR_KPARAM_INFO
	.align		4
.L_3293:
        /*0028*/ 	.byte	0x04, 0x17
        /*002a*/ 	.short	(.L_3295 - .L_3294)
.L_3294:
        /*002c*/ 	.word	0x00000000
        /*0030*/ 	.short	0x0002
        /*0032*/ 	.short	0x0aa8
        /*0034*/ 	.byte	0x00, 0xf0, 0x81, 0x00


	//----- nvinfo : EIATTR_KPARAM_INFO
	.align		4
.L_3295:
        /*0038*/ 	.byte	0x04, 0x17
        /*003a*/ 	.short	(.L_3297 - .L_3296)
.L_3296:
        /*003c*/ 	.word	0x00000000
        /*0040*/ 	.short	0x0001
        /*0042*/ 	.short	0x0008
        /*0044*/ 	.byte	0x00, 0xf0, 0x81, 0x2a


	//----- nvinfo : EIATTR_KPARAM_INFO
	.align		4
.L_3297:
        /*0048*/ 	.byte	0x04, 0x17
        /*004a*/ 	.short	(.L_3299 - .L_3298)
.L_3298:
        /*004c*/ 	.word	0x00000000
        /*0050*/ 	.short	0x0000
        /*0052*/ 	.short	0x0000
        /*0054*/ 	.byte	0x00, 0xf5, 0x21, 0x00


	//----- nvinfo : EIATTR_SPARSE_MMA_MASK
	.align		4
.L_3299:
        /*0058*/ 	.byte	0x03, 0x50
        /*005a*/ 	.short	0x0000


	//----- nvinfo : EIATTR_MAXREG_COUNT
	.align		4
        /*005c*/ 	.byte	0x03, 0x1b
        /*005e*/ 	.short	0x00ff


	//----- nvinfo : EIATTR_MERCURY_ISA_VERSION
	.align		4
        /*0060*/ 	.byte	0x03, 0x5f
        /*0062*/ 	.short	0x0101


	//----- nvinfo : EIATTR_VRC_CTA_INIT_COUNT
	.align		4
        /*0064*/ 	.byte	0x02, 0x4a
	.zero		1
	.zero		1


	//----- nvinfo : EIATTR_EXIT_INSTR_OFFSETS
	.align		4
        /*0068*/ 	.byte	0x04, 0x1c
        /*006a*/ 	.short	(.L_3301 - .L_3300)


	//   ....[0]....
.L_3300:
        /*006c*/ 	.word	0x00000090


	//   ....[1]....
        /*0070*/ 	.word	0x00000740


	//   ....[2]....
        /*0074*/ 	.word	0x00000bf0


	//   ....[3]....
        /*0078*/ 	.word	0x00001280


	//----- nvinfo : EIATTR_CRS_STACK_SIZE
	.align		4
.L_3301:
        /*007c*/ 	.byte	0x04, 0x1e
        /*007e*/ 	.short	(.L_3303 - .L_3302)
.L_3302:
        /*0080*/ 	.word	0x00000000


	//----- nvinfo : EIATTR_CBANK_PARAM_SIZE
	.align		4
.L_3303:
        /*0084*/ 	.byte	0x03, 0x19
        /*0086*/ 	.short	0x0ad0


	//----- nvinfo : EIATTR_PARAM_CBANK
	.align		4
        /*0088*/ 	.byte	0x04, 0x0a
        /*008a*/ 	.short	(.L_3305 - .L_3304)
	.align		4
.L_3304:
        /*008c*/ 	.word	index@(.nv.constant0._ZN2at6native40_GLOBAL__N__2351210d_8_Shape_cu_49f7391c35CatArrayBatchedCopy_alignedK_contigINS1_10OpaqueTypeILj16EEEjLi4ELi128ELi1ELi16EEEvPT_NS1_25CatArrInputTensorMetadataIS5_T0_XT2_EXT3_EEENS1_16TensorSizeStrideIS8_Lj4EEEiS8_)
        /*0090*/ 	.short	0x0380
        /*0092*/ 	.short	0x0ad0


	//----- nvinfo : EIATTR_SW_WAR
	.align		4
.L_3305:
        /*0094*/ 	.byte	0x04, 0x36
        /*0096*/ 	.short	(.L_3307 - .L_3306)
.L_3306:
        /*0098*/ 	.word	0x00000008
.L_3307:


//--------------------- .nv.info._ZN2at6native40_GLOBAL__N__2351210d_8_Shape_cu_49f7391c30CatArrayBatchedCopy_vectorizedINS1_10OpaqueTypeILj16EEEjLi4ELi128ELi1ELi16ELi1EEEvPcNS1_25CatArrInputTensorMetadataIT_T0_XT2_EXT3_EEENS1_16TensorSizeStrideIS8_Lj4EEEiS8_ --------------------------
	.section	.nv.info._ZN2at6native40_GLOBAL__N__2351210d_8_Shape_cu_49f7391c30CatArrayBatchedCopy_vectorizedINS1_10OpaqueTypeILj16EEEjLi4ELi128ELi1ELi16ELi1EEEvPcNS1_25CatArrInputTensorMetadataIT_T0_XT2_EXT3_EEENS1_16TensorSizeStrideIS8_Lj4EEEiS8_,"",@"SHT_CUDA_INFO"
	.sectionflags	@""
	.align	4


	//----- nvinfo : EIATTR_CUDA_API_VERSION
	.align		4
        /*0000*/ 	.byte	0x04, 0x37
        /*0002*/ 	.short	(.L_3309 - .L_3308)
.L_3308:
        /*0004*/ 	.word	0x00000082


	//----- nvinfo : EIATTR_KPARAM_INFO
	.align		4
.L_3309:
        /*0008*/ 	.byte	0x04, 0x17
        /*000a*/ 	.short	(.L_3311 - .L_3310)
.L_3310:
        /*000c*/ 	.word	0x00000000
        /*0010*/ 	.short	0x0004
        /*0012*/ 	.short	0x0acc
        /*0014*/ 	.byte	0x00, 0xf0, 0x11, 0x00


	//----- nvinfo : EIATTR_KPARAM_INFO
	.align		4
.L_3311:
        /*0018*/ 	.byte	0x04, 0x17
        /*001a*/ 	.short	(.L_3313 - .L_3312)
.L_3312:
        /*001c*/ 	.word	0x00000000
        /*0020*/ 	.short	0x0003
        /*0022*/ 	.short	0x0ac8
        /*0024*/ 	.byte	0x00, 0xf0, 0x11, 0x00


	//----- nvinfo : EIATTR_KPARAM_INFO
	.align		4
.L_3313:
        /*0028*/ 	.byte	0x04, 0x17
        /*002a*/ 	.short	(.L_3315 - .L_3314)
.L_3314:
        /*002c*/ 	.word	0x00000000
        /*0030*/ 	.short	0x0002
        /*0032*/ 	.short	0x0aa8
        /*0034*/ 	.byte	0x00, 0xf0, 0x81, 0x00


	//----- nvinfo : EIATTR_KPARAM_INFO
	.align		4
.L_3315:
        /*0038*/ 	.byte	0x04, 0x17
        /*003a*/ 	.short	(.L_3317 - .L_3316)
.L_3316:
        /*003c*/ 	.word	0x00000000
        /*0040*/ 	.short	0x0001
        /*0042*/ 	.short	0x0008
        /*0044*/ 	.byte	0x00, 0xf0, 0x81, 0x2a


	//----- nvinfo : EIATTR_KPARAM_INFO
	.align		4
.L_3317:
        /*0048*/ 	.byte	0x04, 0x17
        /*004a*/ 	.short	(.L_3319 - .L_3318)
.L_3318:
        /*004c*/ 	.word	0x00000000
        /*0050*/ 	.short	0x0000
        /*0052*/ 	.short	0x0000
        /*0054*/ 	.byte	0x00, 0xf5, 0x21, 0x00


	//----- nvinfo : EIATTR_SPARSE_MMA_MASK
	.align		4
.L_3319:
        /*0058*/ 	.byte	0x03, 0x50
        /*005a*/ 	.short	0x0000


	//----- nvinfo : EIATTR_MAXREG_COUNT
	.align		4
        /*005c*/ 	.byte	0x03, 0x1b
        /*005e*/ 	.short	0x00ff


	//----- nvinfo : EIATTR_MERCURY_ISA_VERSION
	.align		4
        /*0060*/ 	.byte	0x03, 0x5f
        /*0062*/ 	.short	0x0101


	//----- nvinfo : EIATTR_VRC_CTA_INIT_COUNT
	.align		4
        /*0064*/ 	.byte	0x02, 0x4a
	.zero		1
	.zero		1


	//----- nvinfo : EIATTR_EXIT_INSTR_OFFSETS
	.align		4
        /*0068*/ 	.byte	0x04, 0x1c
        /*006a*/ 	.short	(.L_3321 - .L_3320)


	//   ....[0]....
.L_3320:
        /*006c*/ 	.word	0x00000090


	//   ....[1]....
        /*0070*/ 	.word	0x000006f0


	//----- nvinfo : EIATTR_CRS_STACK_SIZE
	.align		4
.L_3321:
        /*0074*/ 	.byte	0x04, 0x1e
        /*0076*/ 	.short	(.L_3323 - .L_3322)
.L_3322:
        /*0078*/ 	.word	0x00000000


	//----- nvinfo : EIATTR_CBANK_PARAM_SIZE
	.align		4
.L_3323:
        /*007c*/ 	.byte	0x03, 0x19
        /*007e*/ 	.short	0x0ad0


	//----- nvinfo : EIATTR_PARAM_CBANK
	.align		4
        /*0080*/ 	.byte	0x04, 0x0a
        /*0082*/ 	.short	(.L_3325 - .L_3324)
	.align		4
.L_3324:
        /*0084*/ 	.word	index@(.nv.constant0._ZN2at6native40_GLOBAL__N__2351210d_8_Shape_cu_49f7391c30CatArrayBatchedCopy_vectorizedINS1_10OpaqueTypeILj16EEEjLi4ELi128ELi1ELi16ELi1EEEvPcNS1_25CatArrInputTensorMetadataIT_T0_XT2_EXT3_EEENS1_16TensorSizeStrideIS8_Lj4EEEiS8_)
        /*0088*/ 	.short	0x0380
        /*008a*/ 	.short	0x0ad0


	//----- nvinfo : EIATTR_SW_WAR
	.align		4
.L_3325:
        /*008c*/ 	.byte	0x04, 0x36
        /*008e*/ 	.short	(.L_3327 - .L_3326)
.L_3326:
        /*0090*/ 	.word	0x00000008
.L_3327:


//--------------------- .nv.info._ZN2at6native40_GLOBAL__N__2351210d_8_Shape_cu_49f7391c19CatArrayBatchedCopyINS1_10OpaqueTypeILj16EEEjLi3ELi128ELi1EEEvPT_NS1_25CatArrInputTensorMetadataIS5_T0_XT2_EXT3_EEENS1_16TensorSizeStrideIS8_Lj4EEEiS8_ --------------------------
	.section	.nv.info._ZN2at6native40_GLOBAL__N__2351210d_8_Shape_cu_49f7391c19CatArrayBatchedCopyINS1_10OpaqueTypeILj16EEEjLi3ELi128ELi1EEEvPT_NS1_25CatArrInputTensorMetadataIS5_T0_XT2_EXT3_EEENS1_16TensorSizeStrideIS8_Lj4EEEiS8_,"",@"SHT_CUDA_INFO"
	.sectionflags	@""
	.align	4


	//----- nvinfo : EIATTR_CUDA_API_VERSION
	.align		4
        /*0000*/ 	.byte	0x04, 0x37
        /*0002*/ 	.short	(.L_3329 - .L_3328)
.L_3328:
        /*0004*/ 	.word	0x00000082


	//----- nvinfo : EIATTR_KPARAM_INFO
	.align		4
.L_3329:
        /*0008*/ 	.byte	0x04, 0x17
        /*000a*/ 	.short	(.L_3331 - .L_3330)
.L_3330:
        /*000c*/ 	.word	0x00000000
        /*0010*/ 	.short	0x0004
        /*0012*/ 	.short	0x0acc
        /*0014*/ 	.byte	0x00, 0xf0, 0x11, 0x00


	//----- nvinfo : EIATTR_KPARAM_INFO
	.align		4
.L_3331:
        /*0018*/ 	.byte	0x04, 0x17
        /*001a*/ 	.short	(.L_3333 - .L_3332)
.L_3332:
        /*001c*/ 	.word	0x00000000
        /*0020*/ 	.short	0x0003
        /*0022*/ 	.short	0x0ac8
        /*0024*/ 	.byte	0x00, 0xf0, 0x11, 0x00


	//----- nvinfo : EIATTR_KPARAM_INFO
	.align		4
.L_3333:
        /*0028*/ 	.byte	0x04, 0x17
        /*002a*/ 	.short	(.L_3335 - .L_3334)
.L_3334:
        /*002c*/ 	.word	0x00000000
        /*0030*/ 	.short	0x0002
        /*0032*/ 	.short	0x0aa8
        /*0034*/ 	.byte	0x00, 0xf0, 0x81, 0x00


	//----- nvinfo : EIATTR_KPARAM_INFO
	.align		4
.L_3335:
        /*0038*/ 	.byte	0x04, 0x17
        /*003a*/ 	.short	(.L_3337 - .L_3336)
.L_3336:
        /*003c*/ 	.word	0x00000000
        /*0040*/ 	.short	0x0001
        /*0042*/ 	.short	0x0008
        /*0044*/ 	.byte	0x00, 0xf0, 0x81, 0x2a


	//----- nvinfo : EIATTR_KPARAM_INFO
	.align		4
.L_3337:
        /*0048*/ 	.byte	0x04, 0x17
        /*004a*/ 	.short	(.L_3339 - .L_3338)
.L_3338:
        /*004c*/ 	.word	0x00000000
        /*0050*/ 	.short	0x0000
        /*0052*/ 	.short	0x0000
        /*0054*/ 	.byte	0x00, 0xf5, 0x21, 0x00


	//----- nvinfo : EIATTR_SPARSE_MMA_MASK
	.align		4
.L_3339:
        /*0058*/ 	.byte	0x03, 0x50
        /*005a*/ 	.short	0x0000


	//----- nvinfo : EIATTR_MAXREG_COUNT
	.align		4
        /*005c*/ 	.byte	0x03, 0x1b
        /*005e*/ 	.short	0x00ff


	//----- nvinfo : EIATTR_MERCURY_ISA_VERSION
	.align		4
        /*0060*/ 	.byte	0x03, 0x5f
        /*0062*/ 	.short	0x0101


	//----- nvinfo : EIATTR_VRC_CTA_INIT_COUNT
	.align		4
        /*0064*/ 	.byte	0x02, 0x4a
	.zero		1
	.zero		1


	//----- nvinfo : EIATTR_EXIT_INSTR_OFFSETS
	.align		4
        /*0068*/ 	.byte	0x04, 0x1c
        /*006a*/ 	.short	(.L_3341 - .L_3340)


	//   ....[0]....
.L_3340:
        /*006c*/ 	.word	0x000000a0


	//   ....[1]....
        /*0070*/ 	.word	0x00000900


	//----- nvinfo : EIATTR_CRS_STACK_SIZE
	.align		4
.L_3341:
        /*0074*/ 	.byte	0x04, 0x1e
        /*0076*/ 	.short	(.L_3343 - .L_3342)
.L_3342:
        /*0078*/ 	.word	0x00000000


	//----- nvinfo : EIATTR_CBANK_PARAM_SIZE
	.align		4
.L_3343:
        /*007c*/ 	.byte	0x03, 0x19
        /*007e*/ 	.short	0x0ad0


	//----- nvinfo : EIATTR_PARAM_CBANK
	.align		4
        /*0080*/ 	.byte	0x04, 0x0a
        /*0082*/ 	.short	(.L_3345 - .L_3344)
	.align		4
.L_3344:
        /*0084*/ 	.word	index@(.nv.constant0._ZN2at6native40_GLOBAL__N__2351210d_8_Shape_cu_49f7391c19CatArrayBatchedCopyINS1_10OpaqueTypeILj16EEEjLi3ELi128ELi1EEEvPT_NS1_25CatArrInputTensorMetadataIS5_T0_XT2_EXT3_EEENS1_16TensorSizeStrideIS8_Lj4EEEiS8_)
        /*0088*/ 	.short	0x0380
        /*008a*/ 	.short	0x0ad0


	//----- nvinfo : EIATTR_SW_WAR
	.align		4
.L_3345:
        /*008c*/ 	.byte	0x04, 0x36
        /*008e*/ 	.short	(.L_3347 - .L_3346)
.L_3346:
        /*0090*/ 	.word	0x00000008
.L_3347:


//--------------------- .nv.info._ZN2at6native40_GLOBAL__N__2351210d_8_Shape_cu_49f7391c26CatArrayBatchedCopy_contigINS1_10OpaqueTypeILj16EEEjLi3ELi128ELi1EEEvPT_NS1_25CatArrInputTensorMetadataIS5_T0_XT2_EXT3_EEENS1_16TensorSizeStrideIS8_Lj4EEEiS8_ --------------------------
	.section	.nv.info._ZN2at6native40_GLOBAL__N__2351210d_8_Shape_cu_49f7391c26CatArrayBatchedCopy_contigINS1_10OpaqueTypeILj16EEEjLi3ELi128ELi1EEEvPT_NS1_25CatArrInputTensorMetadataIS5_T0_XT2_EXT3_EEENS1_16TensorSizeStrideIS8_Lj4EEEiS8_,"",@"SHT_CUDA_INFO"
	.sectionflags	@""
	.align	4


	//----- nvinfo : EIATTR_CUDA_API_VERSION
	.align		4
        /*0000*/ 	.byte	0x04, 0x37
        /*0002*/ 	.short	(.L_3349 - .L_3348)
.L_3348:
        /*0004*/ 	.word	0x00000082


	//----- nvinfo : EIATTR_KPARAM_INFO
	.align		4
.L_3349:
        /*0008*/ 	.byte	0x04, 0x17
        /*000a*/ 	.short	(.L_3351 - .L_3350)
.L_3350:
        /*000c*/ 	.word	0x00000000
        /*0010*/ 	.short	0x0004
        /*0012*/ 	.short	0x0acc
        /*0014*/ 	.byte	0x00, 0xf0, 0x11, 0x00


	//----- nvinfo : EIATTR_KPARAM_INFO
	.align		4
.L_3351:
        /*0018*/ 	.byte	0x04, 0x17
        /*001a*/ 	.short	(.L_3353 - .L_3352)
.L_3352:
        /*001c*/ 	.word	0x00000000
        /*0020*/ 	.short	0x0003
        /*0022*/ 	.short	0x0ac8
        /*0024*/ 	.byte	0x00, 0xf0, 0x11, 0x00


	//----- nvinfo : EIATTR_KPARAM_INFO
	.align		4
.L_3353:
        /*0028*/ 	.byte	0x04, 0x17
        /*002a*/ 	.short	(.L_3355 - .L_3354)
.L_3354:
        /*002c*/ 	.word	0x00000000
        /*0030*/ 	.short	0x0002
        /*0032*/ 	.short	0x0aa8
        /*0034*/ 	.byte	0x00, 0xf0, 0x81, 0x00


	//----- nvinfo : EIATTR_KPARAM_INFO
	.align		4
.L_3355:
        /*0038*/ 	.byte	0x04, 0x17
        /*003a*/ 	.short	(.L_3357 - .L_3356)
.L_3356:
        /*003c*/ 	.word	0x00000000
        /*0040*/ 	.short	0x0001
        /*0042*/ 	.short	0x0008
        /*0044*/ 	.byte	0x00, 0xf0, 0x81, 0x2a


	//----- nvinfo : EIATTR_KPARAM_INFO
	.align		4
.L_3357:
        /*0048*/ 	.byte	0x04, 0x17
        /*004a*/ 	.short	(.L_3359 - .L_3358)
.L_3358:
        /*004c*/ 	.word	0x00000000
        /*0050*/ 	.short	0x0000
        /*0052*/ 	.short	0x0000
        /*0054*/ 	.byte	0x00, 0xf5, 0x21, 0x00


	//----- nvinfo : EIATTR_SPARSE_MMA_MASK
	.align		4
.L_3359:
        /*0058*/ 	.byte	0x03, 0x50
        /*005a*/ 	.short	0x0000


	//----- nvinfo : EIATTR_MAXREG_COUNT
	.align		4
        /*005c*/ 	.byte	0x03, 0x1b
        /*005e*/ 	.short	0x00ff


	//----- nvinfo : EIATTR_MERCURY_ISA_VERSION
	.align		4
        /*0060*/ 	.byte	0x03, 0x5f
        /*0062*/ 	.short	0x0101


	//----- nvinfo : EIATTR_VRC_CTA_INIT_COUNT
	.align		4
        /*0064*/ 	.byte	0x02, 0x4a
	.zero		1
	.zero		1


	//----- nvinfo : EIATTR_EXIT_INSTR_OFFSETS
	.align		4
        /*0068*/ 	.byte	0x04, 0x1c
        /*006a*/ 	.short	(.L_3361 - .L_3360)


	//   ....[0]....
.L_3360:
        /*006c*/ 	.word	0x00000090


	//   ....[1]....
        /*0070*/ 	.word	0x00000520


	//----- nvinfo : EIATTR_CRS_STACK_SIZE
	.align		4
.L_3361:
        /*0074*/ 	.byte	0x04, 0x1e
        /*0076*/ 	.short	(.L_3363 - .L_3362)
.L_3362:
        /*0078*/ 	.word	0x00000000


	//----- nvinfo : EIATTR_CBANK_PARAM_SIZE
	.align		4
.L_3363:
        /*007c*/ 	.byte	0x03, 0x19
        /*007e*/ 	.short	0x0ad0


	//----- nvinfo : EIATTR_PARAM_CBANK
	.align		4
        /*0080*/ 	.byte	0x04, 0x0a
        /*0082*/ 	.short	(.L_3365 - .L_3364)
	.align		4
.L_3364:
        /*0084*/ 	.word	index@(.nv.constant0._ZN2at6native40_GLOBAL__N__2351210d_8_Shape_cu_49f7391c26CatArrayBatchedCopy_contigINS1_10OpaqueTypeILj16EEEjLi3ELi128ELi1EEEvPT_NS1_25CatArrInputTensorMetadataIS5_T0_XT2_EXT3_EEENS1_16TensorSizeStrideIS8_Lj4EEEiS8_)
        /*0088*/ 	.short	0x0380
        /*008a*/ 	.short	0x0ad0


	//----- nvinfo : EIATTR_SW_WAR
	.align		4
.L_3365:
        /*008c*/ 	.byte	0x04, 0x36
        /*008e*/ 	.short	(.L_3367 - .L_3366)
.L_3366:
        /*0090*/ 	.word	0x00000008
.L_3367:


//--------------------- .nv.info._ZN2at6native40_GLOBAL__N__2351210d_8_Shape_cu_49f7391c35CatArrayBatchedCopy_alignedK_contigINS1_10OpaqueTypeILj16EEEjLi3ELi128ELi1ELi8EEEvPT_NS1_25CatArrInputTensorMetadataIS5_T0_XT2_EXT3_EEENS1_16TensorSizeStrideIS8_Lj4EEEiS8_ --------------------------
	.section	.nv.info._ZN2at6native40_GLOBAL__N__2351210d_8_Shape_cu_49f7391c35CatArrayBatchedCopy_alignedK_contigINS1_10OpaqueTypeILj16EEEjLi3ELi128ELi1ELi8EEEvPT_NS1_25CatArrInputTensorMetadataIS5_T0_XT2_EXT3_EEENS1_16TensorSizeStrideIS8_Lj4EEEiS8_,"",@"SHT_CUDA_INFO"
	.sectionflags	@""
	.align	4


	//----- nvinfo : EIATTR_CUDA_API_VERSION
	.align		4
        /*0000*/ 	.byte	0x04, 0x37
        /*0002*/ 	.short	(.L_3369 - .L_3368)
.L_3368:
        /*0004*/ 	.word	0x00000082


	//----- nvinfo : EIATTR_KPARAM_INFO
	.align		4
.L_3369:
        /*0008*/ 	.byte	0x04, 0x17
        /*000a*/ 	.short	(.L_3371 - .L_3370)
.L_3370:
        /*000c*/ 	.word	0x00000000
        /*0010*/ 	.short	0x0004
        /*0012*/ 	.short	0x0acc
        /*0014*/ 	.byte	0x00, 0xf0, 0x11, 0x00


	//----- nvinfo : EIATTR_KPARAM_INFO
	.align		4
.L_3371:
        /*0018*/ 	.byte	0x04, 0x17
        /*001a*/ 	.short	(.L_3373 - .L_3372)
.L_3372:
        /*001c*/ 	.word	0x00000000
        /*0020*/ 	.short	0x0003
        /*0022*/ 	.short	0x0ac8
        /*0024*/ 	.byte	0x00, 0xf0, 0x11, 0x00


	//----- nvinfo : EIATTR_KPARAM_INFO
	.align		4
.L_3373:
        /*0028*/ 	.byte	0x04, 0x17
        /*002a*/ 	.short	(.L_3375 - .L_3374)
.L_3374:
        /*002c*/ 	.word	0x00000000
        /*0030*/ 	.short	0x0002
        /*0032*/ 	.short	0x0aa8
        /*0034*/ 	.byte	0x00, 0xf0, 0x81, 0x00


	//----- nvinfo : EIATTR_KPARAM_INFO
	.align		4
.L_3375:
        /*0038*/ 	.byte	0x04, 0x17
        /*003a*/ 	.short	(.L_3377 - .L_3376)
.L_3376:
        /*003c*/ 	.word	0x00000000
        /*0040*/ 	.short	0x0001
        /*0042*/ 	.short	0x0008
        /*0044*/ 	.byte	0x00, 0xf0, 0x81, 0x2a


	//----- nvinfo : EIATTR_KPARAM_INFO
	.align		4
.L_3377:
        /*0048*/ 	.byte	0x04, 0x17
        /*004a*/ 	.short	(.L_3379 - .L_3378)
.L_3378:
        /*004c*/ 	.word	0x00000000
        /*0050*/ 	.short	0x0000
        /*0052*/ 	.short	0x0000
        /*0054*/ 	.byte	0x00, 0xf5, 0x21, 0x00


	//----- nvinfo : EIATTR_SPARSE_MMA_MASK
	.align		4
.L_3379:
        /*0058*/ 	.byte	0x03, 0x50
        /*005a*/ 	.short	0x0000


	//----- nvinfo : EIATTR_MAXREG_COUNT
	.align		4
        /*005c*/ 	.byte	0x03, 0x1b
        /*005e*/ 	.short	0x00ff


	//----- nvinfo : EIATTR_MERCURY_ISA_VERSION
	.align		4
        /*0060*/ 	.byte	0x03, 0x5f
        /*0062*/ 	.short	0x0101


	//----- nvinfo : EIATTR_VRC_CTA_INIT_COUNT
	.align		4
        /*0064*/ 	.byte	0x02, 0x4a
	.zero		1
	.zero		1


	//----- nvinfo : EIATTR_EXIT_INSTR_OFFSETS
	.align		4
        /*0068*/ 	.byte	0x04, 0x1c
        /*006a*/ 	.short	(.L_3381 - .L_3380)


	//   ....[0]....
.L_3380:
        /*006c*/ 	.word	0x00000090


	//   ....[1]....
        /*0070*/ 	.word	0x000005c0


	//   ....[2]....
        /*0074*/ 	.word	0x000008f0


	//   ....[3]....
        /*0078*/ 	.word	0x00000d60


	//----- nvinfo : EIATTR_CRS_STACK_SIZE
	.align		4
.L_3381:
        /*007c*/ 	.byte	0x04, 0x1e
        /*007e*/ 	.short	(.L_3383 - .L_3382)
.L_3382:
        /*0080*/ 	.word	0x00000000


	//----- nvinfo : EIATTR_CBANK_PARAM_SIZE
	.align		4
.L_3383:
        /*0084*/ 	.byte	0x03, 0x19
        /*0086*/ 	.short	0x0ad0


	//----- nvinfo : EIATTR_PARAM_CBANK
	.align		4
        /*0088*/ 	.byte	0x04, 0x0a
        /*008a*/ 	.short	(.L_3385 - .L_3384)
	.align		4
.L_3384:
        /*008c*/ 	.word	index@(.nv.constant0._ZN2at6native40_GLOBAL__N__2351210d_8_Shape_cu_49f7391c35CatArrayBatchedCopy_alignedK_contigINS1_10OpaqueTypeILj16EEEjLi3ELi128ELi1ELi8EEEvPT_NS1_25CatArrInputTensorMetadataIS5_T0_XT2_EXT3_EEENS1_16TensorSizeStrideIS8_Lj4EEEiS8_)
        /*0090*/ 	.short	0x0380
        /*0092*/ 	.short	0x0ad0


	//----- nvinfo : EIATTR_SW_WAR
	.align		4
.L_3385:
        /*0094*/ 	.byte	0x04, 0x36
        /*0096*/ 	.short	(.L_3387 - .L_3386)
.L_3386:
        /*0098*/ 	.word	0x00000008
.L_3387:


//--------------------- .nv.info._ZN2at6native40_GLOBAL__N__2351210d_8_Shape_cu_49f7391c35CatArrayBatchedCopy_alignedK_contigINS1_10OpaqueTypeILj16EEEjLi3ELi128ELi1ELi16EEEvPT_NS1_25CatArrInputTensorMetadataIS5_T0_XT2_EXT3_EEENS1_16TensorSizeStrideIS8_Lj4EEEiS8_ --------------------------
	.section	.nv.info._ZN2at6native40_GLOBAL__N__2351210d_8_Shape_cu_49f7391c35CatArrayBatchedCopy_alignedK_contigINS1_10OpaqueTypeILj16EEEjLi3ELi128ELi1ELi16EEEvPT_NS1_25CatArrInputTensorMetadataIS5_T0_XT2_EXT3_EEENS1_16TensorSizeStrideIS8_Lj4EEEiS8_,"",@"SHT_CUDA_INFO"
	.sectionflags	@""
	.align	4


	//----- nvinfo : EIATTR_CUDA_API_VERSION
	.align		4
        /*0000*/ 	.byte	0x04, 0x37
        /*0002*/ 	.short	(.L_3389 - .L_3388)
.L_3388:
        /*0004*/ 	.word	0x00000082


	//----- nvinfo : EIATTR_KPARAM_INFO
	.align		4
.L_3389:
        /*0008*/ 	.byte	0x04, 0x17
        /*000a*/ 	.short	(.L_3391 - .L_3390)
.L_3390:
        /*000c*/ 	.word	0x00000000
        /*0010*/ 	.short	0x0004
        /*0012*/ 	.short	0x0acc
        /*0014*/ 	.byte	0x00, 0xf0, 0x11, 0x00


	//----- nvinfo : EIATTR_KPARAM_INFO
	.align		4
.L_3391:
        /*0018*/ 	.byte	0x04, 0x17
        /*001a*/ 	.short	(.L_3393 - .L_3392)
.L_3392:
        /*001c*/ 	.word	0x00000000
        /*0020*/ 	.short	0x0003
        /*0022*/ 	.short	0x0ac8
        /*0024*/ 	.byte	0x00, 0xf0, 0x11, 0x00


	//----- nvinfo : EIATTR_KPARAM_INFO
	.align		4
.L_3393:
        /*0028*/ 	.byte	0x04, 0x17
        /*002a*/ 	.short	(.L_3395 - .L_3394)
.L_3394:
        /*002c*/ 	.word	0x00000000
        /*0030*/ 	.short	0x0002
        /*0032*/ 	.short	0x0aa8
        /*0034*/ 	.byte	0x00, 0xf0, 0x81, 0x00


	//----- nvinfo : EIATTR_KPARAM_INFO
	.align		4
.L_3395:
        /*0038*/ 	.byte	0x04, 0x17
        /*003a*/ 	.short	(.L_3397 - .L_3396)
.L_3396:
        /*003c*/ 	.word	0x00000000
        /*0040*/ 	.short	0x0001
        /*0042*/ 	.short	0x0008
        /*0044*/ 	.byte	0x00, 0xf0, 0x81, 0x2a


	//----- nvinfo : EIATTR_KPARAM_INFO
	.align		4
.L_3397:
        /*0048*/ 	.byte	0x04, 0x17
        /*004a*/ 	.short	(.L_3399 - .L_3398)
.L_3398:
        /*004c*/ 	.word	0x00000000
        /*0050*/ 	.short	0x0000
        /*0052*/ 	.short	0x0000
        /*0054*/ 	.byte	0x00, 0xf5, 0x21, 0x00


	//----- nvinfo : EIATTR_SPARSE_MMA_MASK
	.align		4
.L_3399:
        /*0058*/ 	.byte	0x03, 0x50
        /*005a*/ 	.short	0x0000


	//----- nvinfo : EIATTR_MAXREG_COUNT
	.align		4
        /*005c*/ 	.byte	0x03, 0x1b
        /*005e*/ 	.short	0x00ff


	//----- nvinfo : EIATTR_MERCURY_ISA_VERSION
	.align		4
        /*0060*/ 	.byte	0x03, 0x5f
        /*0062*/ 	.short	0x0101


	//----- nvinfo : EIATTR_VRC_CTA_INIT_COUNT
	.align		4
        /*0064*/ 	.byte	0x02, 0x4a
	.zero		1
	.zero		1


	//----- nvinfo : EIATTR_EXIT_INSTR_OFFSETS
	.align		4
        /*0068*/ 	.byte	0x04, 0x1c
        /*006a*/ 	.short	(.L_3401 - .L_3400)


	//   ....[0]....
.L_3400:
        /*006c*/ 	.word	0x00000090


	//   ....[1]....
        /*0070*/ 	.word	0x000005c0


	//   ....[2]....
        /*0074*/ 	.word	0x000008f0


	//   ....[3]....
        /*0078*/ 	.word	0x00000d60


	//----- nvinfo : EIATTR_CRS_STACK_SIZE
	.align		4
.L_3401:
        /*007c*/ 	.byte	0x04, 0x1e
        /*007e*/ 	.short	(.L_3403 - .L_3402)
.L_3402:
        /*0080*/ 	.word	0x00000000


	//----- nvinfo : EIATTR_CBANK_PARAM_SIZE
	.align		4
.L_3403:
        /*0084*/ 	.byte	0x03, 0x19
        /*0086*/ 	.short	0x0ad0


	//----- nvinfo : EIATTR_PARAM_CBANK
	.align		4
        /*0088*/ 	.byte	0x04, 0x0a
        /*008a*/ 	.short	(.L_3405 - .L_3404)
	.align		4
.L_3404:
        /*008c*/ 	.word	index@(.nv.constant0._ZN2at6native40_GLOBAL__N__2351210d_8_Shape_cu_49f7391c35CatArrayBatchedCopy_alignedK_contigINS1_10OpaqueTypeILj16EEEjLi3ELi128ELi1ELi16EEEvPT_NS1_25CatArrInputTensorMetadataIS5_T0_XT2_EXT3_EEENS1_16TensorSizeStrideIS8_Lj4EEEiS8_)
        /*0090*/ 	.short	0x0380
        /*0092*/ 	.short	0x0ad0


	//----- nvinfo : EIATTR_SW_WAR
	.align		4
.L_3405:
        /*0094*/ 	.byte	0x04, 0x36
        /*0096*/ 	.short	(.L_3407 - .L_3406)
.L_3406:
        /*0098*/ 	.word	0x00000008
.L_3407:


//--------------------- .nv.info._ZN2at6native40_GLOBAL__N__2351210d_8_Shape_cu_49f7391c30CatArrayBatchedCopy_vectorizedINS1_10OpaqueTypeILj16EEEjLi3ELi128ELi1ELi16ELi1EEEvPcNS1_25CatArrInputTensorMetadataIT_T0_XT2_EXT3_EEENS1_16TensorSizeStrideIS8_Lj4EEEiS8_ --------------------------
	.section	.nv.info._ZN2at6native40_GLOBAL__N__2351210d_8_Shape_cu_49f7391c30CatArrayBatchedCopy_vectorizedINS1_10OpaqueTypeILj16EEEjLi3ELi128ELi1ELi16ELi1EEEvPcNS1_25CatArrInputTensorMetadataIT_T0_XT2_EXT3_EEENS1_16TensorSizeStrideIS8_Lj4EEEiS8_,"",@"SHT_CUDA_INFO"
	.sectionflags	@""
	.align	4


	//----- nvinfo : EIATTR_CUDA_API_VERSION
	.align		4
        /*0000*/ 	.byte	0x04, 0x37
        /*0002*/ 	.short	(.L_3409 - .L_3408)
.L_3408:
        /*0004*/ 	.word	0x00000082


	//----- nvinfo : EIATTR_KPARAM_INFO
	.align		4
.L_3409:
        /*0008*/ 	.byte	0x04, 0x17
        /*000a*/ 	.short	(.L_3411 - .L_3410)
.L_3410:
        /*000c*/ 	.word	0x00000000
        /*0010*/ 	.short	0x0004
        /*0012*/ 	.short	0x0acc
        /*0014*/ 	.byte	0x00, 0xf0, 0x11, 0x00


	//----- nvinfo : EIATTR_KPARAM_INFO
	.align		4
.L_3411:
        /*0018*/ 	.byte	0x04, 0x17
        /*001a*/ 	.short	(.L_3413 - .L_3412)
.L_3412:
        /*001c*/ 	.word	0x00000000
        /*0020*/ 	.short	0x0003
        /*0022*/ 	.short	0x0ac8
        /*0024*/ 	.byte	0x00, 0xf0, 0x11, 0x00


	//----- nvinfo : EIATTR_KPARAM_INFO
	.align		4
.L_3413:
        /*0028*/ 	.byte	0x04, 0x17
        /*002a*/ 	.short	(.L_3415 - .L_3414)
.L_3414:
        /*002c*/ 	.word	0x00000000
        /*0030*/ 	.short	0x0002
        /*0032*/ 	.short	0x0aa8
        /*0034*/ 	.byte	0x00, 0xf0, 0x81, 0x00


	//----- nvinfo : EIATTR_KPARAM_INFO
	.align		4
.L_3415:
        /*0038*/ 	.byte	0x04, 0x17
        /*003a*/ 	.short	(.L_3417 - .L_3416)
.L_3416:
        /*003c*/ 	.word	0x00000000
        /*0040*/ 	.short	0x0001
        /*0042*/ 	.short	0x0008
        /*0044*/ 	.byte	0x00, 0xf0, 0x81, 0x2a


	//----- nvinfo : EIATTR_KPARAM_INFO
	.align		4
.L_3417:
        /*0048*/ 	.byte	0x04, 0x17
        /*004a*/ 	.short	(.L_3419 - .L_3418)
.L_3418:
        /*004c*/ 	.word	0x00000000
        /*0050*/ 	.short	0x0000
        /*0052*/ 	.short	0x0000
        /*0054*/ 	.byte	0x00, 0xf5, 0x21, 0x00


	//----- nvinfo : EIATTR_SPARSE_MMA_MASK
	.align		4
.L_3419:
        /*0058*/ 	.byte	0x03, 0x50
        /*005a*/ 	.short	0x0000


	//----- nvinfo : EIATTR_MAXREG_COUNT
	.align		4
        /*005c*/ 	.byte	0x03, 0x1b
        /*005e*/ 	.short	0x00ff


	//----- nvinfo : EIATTR_MERCURY_ISA_VERSION
	.align		4
        /*0060*/ 	.byte	0x03, 0x5f
        /*0062*/ 	.short	0x0101


	//----- nvinfo : EIATTR_VRC_CTA_INIT_COUNT
	.align		4
        /*0064*/ 	.byte	0x02, 0x4a
	.zero		1
	.zero		1


	//----- nvinfo : EIATTR_EXIT_INSTR_OFFSETS
	.align		4
        /*0068*/ 	.byte	0x04, 0x1c
        /*006a*/ 	.short	(.L_3421 - .L_3420)


	//   ....[0]....
.L_3420:
        /*006c*/ 	.word	0x00000090


	//   ....[1]....
        /*0070*/ 	.word	0x00000550


	//----- nvinfo : EIATTR_CRS_STACK_SIZE
	.align		4
.L_3421:
        /*0074*/ 	.byte	0x04, 0x1e
        /*0076*/ 	.short	(.L_3423 - .L_3422)
.L_3422:
        /*0078*/ 	.word	0x00000000


	//----- nvinfo : EIATTR_CBANK_PARAM_SIZE
	.align		4
.L_3423:
        /*007c*/ 	.byte	0x03, 0x19
        /*007e*/ 	.short	0x0ad0


	//----- nvinfo : EIATTR_PARAM_CBANK
	.align		4
        /*0080*/ 	.byte	0x04, 0x0a
        /*0082*/ 	.short	(.L_3425 - .L_3424)
	.align		4
.L_3424:
        /*0084*/ 	.word	index@(.nv.constant0._ZN2at6native40_GLOBAL__N__2351210d_8_Shape_cu_49f7391c30CatArrayBatchedCopy_vectorizedINS1_10OpaqueTypeILj16EEEjLi3ELi128ELi1ELi16ELi1EEEvPcNS1_25CatArrInputTensorMetadataIT_T0_XT2_EXT3_EEENS1_16TensorSizeStrideIS8_Lj4EEEiS8_)
        /*0088*/ 	.short	0x0380
        /*008a*/ 	.short	0x0ad0


	//----- nvinfo : EIATTR_SW_WAR
	.align		4
.L_3425:
        /*008c*/ 	.byte	0x04, 0x36
        /*008e*/ 	.short	(.L_3427 - .L_3426)
.L_3426:
        /*0090*/ 	.word	0x00000008
.L_3427:


//--------------------- .nv.info._ZN2at6native40_GLOBAL__N__2351210d_8_Shape_cu_49f7391c19CatArrayBatchedCopyINS1_10OpaqueTypeILj16EEEjLi2ELi128ELi1EEEvPT_NS1_25CatArrInputTensorMetadataIS5_T0_XT2_EXT3_EEENS1_16TensorSizeStrideIS8_Lj4EEEiS8_ --------------------------
	.section	.nv.info._ZN2at6native40_GLOBAL__N__2351210d_8_Shape_cu_49f7391c19CatArrayBatchedCopyINS1_10OpaqueTypeILj16EEEjLi2ELi128ELi1EEEvPT_NS1_25CatArrInputTensorMetadataIS5_T0_XT2_EXT3_EEENS1_16TensorSizeStrideIS8_Lj4EEEiS8_,"",@"SHT_CUDA_INFO"
	.sectionflags	@""
	.align	4


	//----- nvinfo : EIATTR_CUDA_API_VERSION
	.align		4
        /*0000*/ 	.byte	0x04, 0x37
        /*0002*/ 	.short	(.L_3429 - .L_3428)
.L_3428:
        /*0004*/ 	.word	0x00000082


	//----- nvinfo : EIATTR_KPARAM_INFO
	.align		4
.L_3429:
        /*0008*/ 	.byte	0x04, 0x17
        /*000a*/ 	.short	(.L_3431 - .L_3430)
.L_3430:
        /*000c*/ 	.word	0x00000000
        /*0010*/ 	.short	0x0004
        /*0012*/ 	.short	0x0acc
        /*0014*/ 	.byte	0x00, 0xf0, 0x11, 0x00


	//----- nvinfo : EIATTR_KPARAM_INFO
	.align		4
.L_3431:
        /*0018*/ 	.byte	0x04, 0x17
        /*001a*/ 	.short	(.L_3433 - .L_3432)
.L_3432:
        /*001c*/ 	.word	0x00000000
        /*0020*/ 	.short	0x0003
        /*0022*/ 	.short	0x0ac8
        /*0024*/ 	.byte	0x00, 0xf0, 0x11, 0x00


	//----- nvinfo : EIATTR_KPARAM_INFO
	.align		4
.L_3433:
        /*0028*/ 	.byte	0x04, 0x17
        /*002a*/ 	.short	(.L_3435 - .L_3434)
.L_3434:
        /*002c*/ 	.word	0x00000000
        /*0030*/ 	.short	0x0002
        /*0032*/ 	.short	0x0aa8
        /*0034*/ 	.byte	0x00, 0xf0, 0x81, 0x00


	//----- nvinfo : EIATTR_KPARAM_INFO
	.align		4
.L_3435:
        /*0038*/ 	.byte	0x04, 0x17
        /*003a*/ 	.short	(.L_3437 - .L_3436)
.L_3436:
        /*003c*/ 	.word	0x00000000
        /*0040*/ 	.short	0x0001
        /*0042*/ 	.short	0x0008
        /*0044*/ 	.byte	0x00, 0xf0, 0x81, 0x2a


	//----- nvinfo : EIATTR_KPARAM_INFO
	.align		4
.L_3437:
        /*0048*/ 	.byte	0x04, 0x17
        /*004a*/ 	.short	(.L_3439 - .L_3438)
.L_3438:
        /*004c*/ 	.word	0x00000000
        /*0050*/ 	.short	0x0000
        /*0052*/ 	.short	0x0000
        /*0054*/ 	.byte	0x00, 0xf5, 0x21, 0x00


	//----- nvinfo : EIATTR_SPARSE_MMA_MASK
	.align		4
.L_3439:
        /*0058*/ 	.byte	0x03, 0x50
        /*005a*/ 	.short	0x0000


	//----- nvinfo : EIATTR_MAXREG_COUNT
	.align		4
        /*005c*/ 	.byte	0x03, 0x1b
        /*005e*/ 	.short	0x00ff


	//----- nvinfo : EIATTR_MERCURY_ISA_VERSION
	.align		4
        /*0060*/ 	.byte	0x03, 0x5f
        /*0062*/ 	.short	0x0101


	//----- nvinfo : EIATTR_VRC_CTA_INIT_COUNT
	.align		4
        /*0064*/ 	.byte	0x02, 0x4a
	.zero		1
	.zero		1


	//----- nvinfo : EIATTR_EXIT_INSTR_OFFSETS
	.align		4
        /*0068*/ 	.byte	0x04, 0x1c
        /*006a*/ 	.short	(.L_3441 - .L_3440)


	//   ....[0]....
.L_3440:
        /*006c*/ 	.word	0x000000a0


	//   ....[1]....
        /*0070*/ 	.word	0x000005c0


	//----- nvinfo : EIATTR_CRS_STACK_SIZE
	.align		4
.L_3441:
        /*0074*/ 	.byte	0x04, 0x1e
        /*0076*/ 	.short	(.L_3443 - .L_3442)
.L_3442:
        /*0078*/ 	.word	0x00000000


	//----- nvinfo : EIATTR_CBANK_PARAM_SIZE
	.align		4
.L_3443:
        /*007c*/ 	.byte	0x03, 0x19
        /*007e*/ 	.short	0x0ad0


	//----- nvinfo : EIATTR_PARAM_CBANK
	.align		4
        /*0080*/ 	.byte	0x04, 0x0a
        /*0082*/ 	.short	(.L_3445 - .L_3444)
	.align		4
.L_3444:
        /*0084*/ 	.word	index@(.nv.constant0._ZN2at6native40_GLOBAL__N__2351210d_8_Shape_cu_49f7391c19CatArrayBatchedCopyINS1_10OpaqueTypeILj16EEEjLi2ELi128ELi1EEEvPT_NS1_25CatArrInputTensorMetadataIS5_T0_XT2_EXT3_EEENS1_16TensorSizeStrideIS8_Lj4EEEiS8_)
        /*0088*/ 	.short	0x0380
        /*008a*/ 	.short	0x0ad0


	//----- nvinfo : EIATTR_SW_WAR
	.align		4
.L_3445:
        /*008c*/ 	.byte	0x04, 0x36
        /*008e*/ 	.short	(.L_3447 - .L_3446)
.L_3446:
        /*0090*/ 	.word	0x00000008
.L_3447:


//--------------------- .nv.info._ZN2at6native40_GLOBAL__N__2351210d_8_Shape_cu_49f7391c26CatArrayBatchedCopy_contigINS1_10OpaqueTypeILj16EEEjLi2ELi128ELi1EEEvPT_NS1_25CatArrInputTensorMetadataIS5_T0_XT2_EXT3_EEENS1_16TensorSizeStrideIS8_Lj4EEEiS8_ --------------------------
	.section	.nv.info._ZN2at6native40_GLOBAL__N__2351210d_8_Shape_cu_49f7391c26CatArrayBatchedCopy_contigINS1_10OpaqueTypeILj16EEEjLi2ELi128ELi1EEEvPT_NS1_25CatArrInputTensorMetadataIS5_T0_XT2_EXT3_EEENS1_16TensorSizeStrideIS8_Lj4EEEiS8_,"",@"SHT_CUDA_INFO"
	.sectionflags	@""
	.align	4


	//----- nvinfo : EIATTR_CUDA_API_VERSION
	.align		4
        /*0000*/ 	.byte	0x04, 0x37
        /*0002*/ 	.short	(.L_3449 - .L_3448)
.L_3448:
        /*0004*/ 	.word	0x00000082


	//----- nvinfo : EIATTR_KPARAM_INFO
	.align		4
.L_3449:
        /*0008*/ 	.byte	0x04, 0x17
        /*000a*/ 	.short	(.L_3451 - .L_3450)
.L_3450:
        /*000c*/ 	.word	0x00000000
        /*0010*/ 	.short	0x0004
        /*0012*/ 	.short	0x0acc
        /*0014*/ 	.byte	0x00, 0xf0, 0x11, 0x00


	//----- nvinfo : EIATTR_KPARAM_INFO
	.align		4
.L_3451:
        /*0018*/ 	.byte	0x04, 0x17
        /*001a*/ 	.short	(.L_3453 - .L_3452)
.L_3452:
        /*001c*/ 	.word	0x00000000
        /*0020*/ 	.short	0x0003
        /*0022*/ 	.short	0x0ac8
        /*0024*/ 	.byte	0x00, 0xf0, 0x11, 0x00


	//----- nvinfo : EIATTR_KPARAM_INFO
	.align		4
.L_3453:
        /*0028*/ 	.byte	0x04, 0x17
        /*002a*/ 	.short	(.L_3455 - .L_3454)
.L_3454:
        /*002c*/ 	.word	0x00000000
        /*0030*/ 	.short	0x0002
        /*0032*/ 	.short	0x0aa8
        /*0034*/ 	.byte	0x00, 0xf0, 0x81, 0x00


	//----- nvinfo : EIATTR_KPARAM_INFO
	.align		4
.L_3455:
        /*0038*/ 	.byte	0x04, 0x17
        /*003a*/ 	.short	(.L_3457 - .L_3456)
.L_3456:
        /*003c*/ 	.word	0x00000000
        /*0040*/ 	.short	0x0001
        /*0042*/ 	.short	0x0008
        /*0044*/ 	.byte	0x00, 0xf0, 0x81, 0x2a


	//----- nvinfo : EIATTR_KPARAM_INFO
	.align		4
.L_3457:
        /*0048*/ 	.byte	0x04, 0x17
        /*004a*/ 	.short	(.L_3459 - .L_3458)
.L_3458:
        /*004c*/ 	.word	0x00000000
        /*0050*/ 	.short	0x0000
        /*0052*/ 	.short	0x0000
        /*0054*/ 	.byte	0x00, 0xf5, 0x21, 0x00


	//----- nvinfo : EIATTR_SPARSE_MMA_MASK
	.align		4
.L_3459:
        /*0058*/ 	.byte	0x03, 0x50
        /*005a*/ 	.short	0x0000


	//----- nvinfo : EIATTR_MAXREG_COUNT
	.align		4
        /*005c*/ 	.byte	0x03, 0x1b
        /*005e*/ 	.short	0x00ff


	//----- nvinfo : EIATTR_MERCURY_ISA_VERSION
	.align		4
        /*0060*/ 	.byte	0x03, 0x5f
        /*0062*/ 	.short	0x0101


	//----- nvinfo : EIATTR_VRC_CTA_INIT_COUNT
	.align		4
        /*0064*/ 	.byte	0x02, 0x4a
	.zero		1
	.zero		1


	//----- nvinfo : EIATTR_EXIT_INSTR_OFFSETS
	.align		4
        /*0068*/ 	.byte	0x04, 0x1c
        /*006a*/ 	.short	(.L_3461 - .L_3460)


	//   ....[0]....
.L_3460:
        /*006c*/ 	.word	0x00000090


	//   ....[1]....
        /*0070*/ 	.word	0x00000380


	//----- nvinfo : EIATTR_CRS_STACK_SIZE
	.align		4
.L_3461:
        /*0074*/ 	.byte	0x04, 0x1e
        /*0076*/ 	.short	(.L_3463 - .L_3462)
.L_3462:
        /*0078*/ 	.word	0x00000000


	//----- nvinfo : EIATTR_CBANK_PARAM_SIZE
	.align		4
.L_3463:
        /*007c*/ 	.byte	0x03, 0x19
        /*007e*/ 	.short	0x0ad0


	//----- nvinfo : EIATTR_PARAM_CBANK
	.align		4
        /*0080*/ 	.byte	0x04, 0x0a
        /*0082*/ 	.short	(.L_3465 - .L_3464)
	.align		4
.L_3464:
        /*0084*/ 	.word	index@(.nv.constant0._ZN2at6native40_GLOBAL__N__2351210d_8_Shape_cu_49f7391c26CatArrayBatchedCopy_contigINS1_10OpaqueTypeILj16EEEjLi2ELi128ELi1EEEvPT_NS1_25CatArrInputTensorMetadataIS5_T0_XT2_EXT3_EEENS1_16TensorSizeStrideIS8_Lj4EEEiS8_)
        /*0088*/ 	.short	0x0380
        /*008a*/ 	.short	0x0ad0


	//----- nvinfo : EIATTR_SW_WAR
	.align		4
.L_3465:
        /*008c*/ 	.byte	0x04, 0x36
        /*008e*/ 	.short	(.L_3467 - .L_3466)
.L_3466:
        /*0090*/ 	.word	0x00000008
.L_3467:


//--------------------- .nv.info._ZN2at6native40_GLOBAL__N__2351210d_8_Shape_cu_49f7391c35CatArrayBatchedCopy_alignedK_contigINS1_10OpaqueTypeILj16EEEjLi2ELi128ELi1ELi8EEEvPT_NS1_25CatArrInputTensorMetadataIS5_T0_XT2_EXT3_EEENS1_16TensorSizeStrideIS8_Lj4EEEiS8_ --------------------------
	.section	.nv.info._ZN2at6native40_GLOBAL__N__2351210d_8_Shape_cu_49f7391c35CatArrayBatchedCopy_alignedK_contigINS1_10OpaqueTypeILj16EEEjLi2ELi128ELi1ELi8EEEvPT_NS1_25CatArrInputTensorMetadataIS5_T0_XT2_EXT3_EEENS1_16TensorSizeStrideIS8_Lj4EEEiS8_,"",@"SHT_CUDA_INFO"
	.sectionflags	@""
	.align	4


	//----- nvinfo : EIATTR_CUDA_API_VERSION
	.align		4
        /*0000*/ 	.byte	0x04, 0x37
        /*0002*/ 	.short	(.L_3469 - .L_3468)
.L_3468:
        /*0004*/ 	.word	0x00000082


	//----- nvinfo : EIATTR_KPARAM_INFO
	.align		4
.L_3469:
        /*0008*/ 	.byte	0x04, 0x17
        /*000a*/ 	.short	(.L_3471 - .L_3470)
.L_3470:
        /*000c*/ 	.word	0x00000000
        /*0010*/ 	.short	0x0004
        /*0012*/ 	.short	0x0acc
        /*0014*/ 	.byte	0x00, 0xf0, 0x11, 0x00


	//----- nvinfo : EIATTR_KPARAM_INFO
	.align		4
.L_3471:
        /*0018*/ 	.byte	0x04, 0x17
        /*001a*/ 	.short	(.L_3473 - .L_3472)
.L_3472:
        /*001c*/ 	.word	0x00000000
        /*0020*/ 	.short	0x0003
        /*0022*/ 	.short	0x0ac8
        /*0024*/ 	.byte	0x00, 0xf0, 0x11, 0x00


	//----- nvinfo : EIATTR_KPARAM_INFO
	.align		4
.L_3473:
        /*0028*/ 	.byte	0x04, 0x17
        /*002a*/ 	.short	(.L_3475 - .L_3474)
.L_3474:
        /*002c*/ 	.word	0x00000000
        /*0030*/ 	.short	0x0002
        /*0032*/ 	.short	0x0aa8
        /*0034*/ 	.byte	0x00, 0xf0, 0x81, 0x00


	//----- nvinfo : EIATTR_KPARAM_INFO
	.align		4
.L_3475:
        /*0038*/ 	.byte	0x04, 0x17
        /*003a*/ 	.short	(.L_3477 - .L_3476)
.L_3476:
        /*003c*/ 	.word	0x00000000
        /*0040*/ 	.short	0x0001
        /*0042*/ 	.short	0x0008
        /*0044*/ 	.byte	0x00, 0xf0, 0x81, 0x2a


	//----- nvinfo : EIATTR_KPARAM_INFO
	.align		4
.L_3477:
        /*0048*/ 	.byte	0x04, 0x17
        /*004a*/ 	.short	(.L_3479 - .L_3478)
.L_3478:
        /*004c*/ 	.word	0x00000000
        /*0050*/ 	.short	0x0000
        /*0052*/ 	.short	0x0000
        /*0054*/ 	.byte	0x00, 0xf5, 0x21, 0x00


	//----- nvinfo : EIATTR_SPARSE_MMA_MASK
	.align		4
.L_3479:
        /*0058*/ 	.byte	0x03, 0x50
        /*005a*/ 	.short	0x0000


	//----- nvinfo : EIATTR_MAXREG_COUNT
	.align		4
        /*005c*/ 	.byte	0x03, 0x1b
        /*005e*/ 	.short	0x00ff


	//----- nvinfo : EIATTR_MERCURY_ISA_VERSION
	.align		4
        /*0060*/ 	.byte	0x03, 0x5f
        /*0062*/ 	.short	0x0101


	//----- nvinfo : EIATTR_VRC_CTA_INIT_COUNT
	.align		4
        /*0064*/ 	.byte	0x02, 0x4a
	.zero		1
	.zero		1


	//----- nvinfo : EIATTR_EXIT_INSTR_OFFSETS
	.align		4
        /*0068*/ 	.byte	0x04, 0x1c
        /*006a*/ 	.short	(.L_3481 - .L_3480)


	//   ....[0]....
.L_3480:
        /*006c*/ 	.word	0x000000a0


	//   ....[1]....
        /*0070*/ 	.word	0x00000480


	//   ....[2]....
        /*0074*/ 	.word	0x000006f0


	//   ....[3]....
        /*0078*/ 	.word	0x00000be0


	//----- nvinfo : EIATTR_CRS_STACK_SIZE
	.align		4
.L_3481:
        /*007c*/ 	.byte	0x04, 0x1e
        /*007e*/ 	.short	(.L_3483 - .L_3482)
.L_3482:
        /*0080*/ 	.word	0x00000000


	//----- nvinfo : EIATTR_CBANK_PARAM_SIZE
	.align		4
.L_3483:
        /*0084*/ 	.byte	0x03, 0x19
        /*0086*/ 	.short	0x0ad0


	//----- nvinfo : EIATTR_PARAM_CBANK
	.align		4
        /*0088*/ 	.byte	0x04, 0x0a
        /*008a*/ 	.short	(.L_3485 - .L_3484)
	.align		4
.L_3484:
        /*008c*/ 	.word	index@(.nv.constant0._ZN2at6native40_GLOBAL__N__2351210d_8_Shape_cu_49f7391c35CatArrayBatchedCopy_alignedK_contigINS1_10OpaqueTypeILj16EEEjLi2ELi128ELi1ELi8EEEvPT_NS1_25CatArrInputTensorMetadataIS5_T0_XT2_EXT3_EEENS1_16TensorSizeStrideIS8_Lj4EEEiS8_)
        /*0090*/ 	.short	0x0380
        /*0092*/ 	.short	0x0ad0


	//----- nvinfo : EIATTR_SW_WAR
	.align		4
.L_3485:
        /*0094*/ 	.byte	0x04, 0x36
        /*0096*/ 	.short	(.L_3487 - .L_3486)
.L_3486:
        /*0098*/ 	.word	0x00000008
.L_3487:


//--------------------- .nv.info._ZN2at6native40_GLOBAL__N__2351210d_8_Shape_cu_49f7391c35CatArrayBatchedCopy_alignedK_contigINS1_10OpaqueTypeILj16EEEjLi2ELi128ELi1ELi16EEEvPT_NS1_25CatArrInputTensorMetadataIS5_T0_XT2_EXT3_EEENS1_16TensorSizeStrideIS8_Lj4EEEiS8_ --------------------------
	.section	.nv.info._ZN2at6native40_GLOBAL__N__2351210d_8_Shape_cu_49f7391c35CatArrayBatchedCopy_alignedK_contigINS1_10OpaqueTypeILj16EEEjLi2ELi128ELi1ELi16EEEvPT_NS1_25CatArrInputTensorMetadataIS5_T0_XT2_EXT3_EEENS1_16TensorSizeStrideIS8_Lj4EEEiS8_,"",@"SHT_CUDA_INFO"
	.sectionflags	@""
	.align	4


	//----- nvinfo : EIATTR_CUDA_API_VERSION
	.align		4
        /*0000*/ 	.byte	0x04, 0x37
        /*0002*/ 	.short	(.L_3489 - .L_3488)
.L_3488:
        /*0004*/ 	.word	0x00000082


	//----- nvinfo : EIATTR_KPARAM_INFO
	.align		4
.L_3489:
        /*0008*/ 	.byte	0x04, 0x17
        /*000a*/ 	.short	(.L_3491 - .L_3490)
.L_3490:
        /*000c*/ 	.word	0x00000000
        /*0010*/ 	.short	0x0004
        /*0012*/ 	.short	0x0acc
        /*0014*/ 	.byte	0x00, 0xf0, 0x11, 0x00


	//----- nvinfo : EIATTR_KPARAM_INFO
	.align		4
.L_3491:
        /*0018*/ 	.byte	0x04, 0x17
        /*001a*/ 	.short	(.L_3493 - .L_3492)
.L_3492:
        /*001c*/ 	.word	0x00000000
        /*0020*/ 	.short	0x0003
        /*0022*/ 	.short	0x0ac8
        /*0024*/ 	.byte	0x00, 0xf0, 0x11, 0x00


	//----- nvinfo : EIATTR_KPARAM_INFO
	.align		4
.L_3493:
        /*0028*/ 	.byte	0x04, 0x17
        /*002a*/ 	.short	(.L_3495 - .L_3494)
.L_3494:
        /*002c*/ 	.word	0x00000000
        /*0030*/ 	.short	0x0002
        /*0032*/ 	.short	0x0aa8
        /*0034*/ 	.byte	0x00, 0xf0, 0x81, 0x00


	//----- nvinfo : EIATTR_KPARAM_INFO
	.align		4
.L_3495:
        /*0038*/ 	.byte	0x04, 0x17
        /*003a*/ 	.short	(.L_3497 - .L_3496)
.L_3496:
        /*003c*/ 	.word	0x00000000
        /*0040*/ 	.short	0x0001
        /*0042*/ 	.short	0x0008
        /*0044*/ 	.byte	0x00, 0xf0, 0x81, 0x2a


	//----- nvinfo : EIATTR_KPARAM_INFO
	.align		4
.L_3497:
        /*0048*/ 	.byte	0x04, 0x17
        /*004a*/ 	.short	(.L_3499 - .L_3498)
.L_3498:
        /*004c*/ 	.word	0x00000000
        /*0050*/ 	.short	0x0000
        /*0052*/ 	.short	0x0000
        /*0054*/ 	.byte	0x00, 0xf5, 0x21, 0x00


	//----- nvinfo : EIATTR_SPARSE_MMA_MASK
	.align		4
.L_3499:
        /*0058*/ 	.byte	0x03, 0x50
        /*005a*/ 	.short	0x0000


	//----- nvinfo : EIATTR_MAXREG_COUNT
	.align		4
        /*005c*/ 	.byte	0x03, 0x1b
        /*005e*/ 	.short	0x00ff


	//----- nvinfo : EIATTR_MERCURY_ISA_VERSION
	.align		4
        /*0060*/ 	.byte	0x03, 0x5f
        /*0062*/ 	.short	0x0101


	//----- nvinfo : EIATTR_VRC_CTA_INIT_COUNT
	.align		4
        /*0064*/ 	.byte	0x02, 0x4a
	.zero		1
	.zero		1


	//----- nvinfo : EIATTR_EXIT_INSTR_OFFSETS
	.align		4
        /*0068*/ 	.byte	0x04, 0x1c
        /*006a*/ 	.short	(.L_3501 - .L_3500)


	//   ....[0]....
.L_3500:
        /*006c*/ 	.word	0x000000a0


	//   ....[1]....
        /*0070*/ 	.word	0x00000480


	//   ....[2]....
        /*0074*/ 	.word	0x000006f0


	//   ....[3]....
        /*0078*/ 	.word	0x00000be0


	//----- nvinfo : EIATTR_CRS_STACK_SIZE
	.align		4
.L_3501:
        /*007c*/ 	.byte	0x04, 0x1e
        /*007e*/ 	.short	(.L_3503 - .L_3502)
.L_3502:
        /*0080*/ 	.word	0x00000000


	//----- nvinfo : EIATTR_CBANK_PARAM_SIZE
	.align		4
.L_3503:
        /*0084*/ 	.byte	0x03, 0x19
        /*0086*/ 	.short	0x0ad0


	//----- nvinfo : EIATTR_PARAM_CBANK
	.align		4
        /*0088*/ 	.byte	0x04, 0x0a
        /*008a*/ 	.short	(.L_3505 - .L_3504)
	.align		4
.L_3504:
        /*008c*/ 	.word	index@(.nv.constant0._ZN2at6native40_GLOBAL__N__2351210d_8_Shape_cu_49f7391c35CatArrayBatchedCopy_alignedK_contigINS1_10OpaqueTypeILj16EEEjLi2ELi128ELi1ELi16EEEvPT_NS1_25CatArrInputTensorMetadataIS5_T0_XT2_EXT3_EEENS1_16TensorSizeStrideIS8_Lj4EEEiS8_)
        /*0090*/ 	.short	0x0380
        /*0092*/ 	.short	0x0ad0


	//----- nvinfo : EIATTR_SW_WAR
	.align		4
.L_3505:
        /*0094*/ 	.byte	0x04, 0x36
        /*0096*/ 	.short	(.L_3507 - .L_3506)
.L_3506:
        /*0098*/ 	.word	0x00000008
.L_3507:


//--------------------- .nv.info._ZN2at6native40_GLOBAL__N__2351210d_8_Shape_cu_49f7391c30CatArrayBatchedCopy_vectorizedINS1_10OpaqueTypeILj16EEEjLi2ELi128ELi1ELi16ELi1EEEvPcNS1_25CatArrInputTensorMetadataIT_T0_XT2_EXT3_EEENS1_16TensorSizeStrideIS8_Lj4EEEiS8_ --------------------------
	.section	.nv.info._ZN2at6native40_GLOBAL__N__2351210d_8_Shape_cu_49f7391c30CatArrayBatchedCopy_vectorizedINS1_10OpaqueTypeILj16EEEjLi2ELi128ELi1ELi16ELi1EEEvPcNS1_25CatArrInputTensorMetadataIT_T0_XT2_EXT3_EEENS1_16TensorSizeStrideIS8_Lj4EEEiS8_,"",@"SHT_CUDA_INFO"
	.sectionflags	@""
	.align	4


	//----- nvinfo : EIATTR_CUDA_API_VERSION
	.align		4
        /*0000*/ 	.byte	0x04, 0x37
        /*0002*/ 	.short	(.L_3509 - .L_3508)
.L_3508:
        /*0004*/ 	.word	0x00000082


	//----- nvinfo : EIATTR_KPARAM_INFO
	.align		4
.L_3509:
        /*0008*/ 	.byte	0x04, 0x17
        /*000a*/ 	.short	(.L_3511 - .L_3510)
.L_3510:
        /*000c*/ 	.word	0x00000000
        /*0010*/ 	.short	0x0004
        /*0012*/ 	.short	0x0acc
        /*0014*/ 	.byte	0x00, 0xf0, 0x11, 0x00


	//----- nvinfo : EIATTR_KPARAM_INFO
	.align		4
.L_3511:
        /*0018*/ 	.byte	0x04, 0x17
        /*001a*/ 	.short	(.L_3513 - .L_3512)
.L_3512:
        /*001c*/ 	.word	0x00000000
        /*0020*/ 	.short	0x0003
        /*0022*/ 	.short	0x0ac8
        /*0024*/ 	.byte	0x00, 0xf0, 0x11, 0x00


	//----- nvinfo : EIATTR_KPARAM_INFO
	.align		4
.L_3513:
        /*0028*/ 	.byte	0x04, 0x17
        /*002a*/ 	.short	(.L_3515 - .L_3514)
.L_3514:
        /*002c*/ 	.word	0x00000000
        /*0030*/ 	.short	0x0002
        /*0032*/ 	.short	0x0aa8
        /*0034*/ 	.byte	0x00, 0xf0, 0x81, 0x00


	//----- nvinfo : EIATTR_KPARAM_INFO
	.align		4
.L_3515:
        /*0038*/ 	.byte	0x04, 0x17
        /*003a*/ 	.short	(.L_3517 - .L_3516)
.L_3516:
        /*003c*/ 	.word	0x00000000
        /*0040*/ 	.short	0x0001
        /*0042*/ 	.short	0x0008
        /*0044*/ 	.byte	0x00, 0xf0, 0x81, 0x2a


	//----- nvinfo : EIATTR_KPARAM_INFO
	.align		4
.L_3517:
        /*0048*/ 	.byte	0x04, 0x17
        /*004a*/ 	.short	(.L_3519 - .L_3518)
.L_3518:
        /*004c*/ 	.word	0x00000000
        /*0050*/ 	.short	0x0000
        /*0052*/ 	.short	0x0000
        /*0054*/ 	.byte	0x00, 0xf5, 0x21, 0x00


	//----- nvinfo : EIATTR_SPARSE_MMA_MASK
	.align		4
.L_3519:
        /*0058*/ 	.byte	0x03, 0x50
        /*005a*/ 	.short	0x0000


	//----- nvinfo : EIATTR_MAXREG_COUNT
	.align		4
        /*005c*/ 	.byte	0x03, 0x1b
        /*005e*/ 	.short	0x00ff


	//----- nvinfo : EIATTR_MERCURY_ISA_VERSION
	.align		4
        /*0060*/ 	.byte	0x03, 0x5f
        /*0062*/ 	.short	0x0101


	//----- nvinfo : EIATTR_VRC_CTA_INIT_COUNT
	.align		4
        /*0064*/ 	.byte	0x02, 0x4a
	.zero		1
	.zero		1


	//----- nvinfo : EIATTR_EXIT_INSTR_OFFSETS
	.align		4
        /*0068*/ 	.byte	0x04, 0x1c
        /*006a*/ 	.short	(.L_3521 - .L_3520)


	//   ....[0]....
.L_3520:
        /*006c*/ 	.word	0x00000090


	//   ....[1]....
        /*0070*/ 	.word	0x000003b0


	//----- nvinfo : EIATTR_CRS_STACK_SIZE
	.align		4
.L_3521:
        /*0074*/ 	.byte	0x04, 0x1e
        /*0076*/ 	.short	(.L_3523 - .L_3522)
.L_3522:
        /*0078*/ 	.word	0x00000000


	//----- nvinfo : EIATTR_CBANK_PARAM_SIZE
	.align		4
.L_3523:
        /*007c*/ 	.byte	0x03, 0x19
        /*007e*/ 	.short	0x0ad0


	//----- nvinfo : EIATTR_PARAM_CBANK
	.align		4
        /*0080*/ 	.byte	0x04, 0x0a
        /*0082*/ 	.short	(.L_3525 - .L_3524)
	.align		4
.L_3524:
        /*0084*/ 	.word	index@(.nv.constant0._ZN2at6native40_GLOBAL__N__2351210d_8_Shape_cu_49f7391c30CatArrayBatchedCopy_vectorizedINS1_10OpaqueTypeILj16EEEjLi2ELi128ELi1ELi16ELi1EEEvPcNS1_25CatArrInputTensorMetadataIT_T0_XT2_EXT3_EEENS1_16TensorSizeStrideIS8_Lj4EEEiS8_)
        /*0088*/ 	.short	0x0380
        /*008a*/ 	.short	0x0ad0


	//----- nvinfo : EIATTR_SW_WAR
	.align		4
.L_3525:
        /*008c*/ 	.byte	0x04, 0x36
        /*008e*/ 	.short	(.L_3527 - .L_3526)
.L_3526:
        /*0090*/ 	.word	0x00000008
.L_3527:


//--------------------- .nv.info._ZN2at6native40_GLOBAL__N__2351210d_8_Shape_cu_49f7391c19CatArrayBatchedCopyINS1_10OpaqueTypeILj16EEEjLi1ELi128ELi1EEEvPT_NS1_25CatArrInputTensorMetadataIS5_T0_XT2_EXT3_EEENS1_16TensorSizeStrideIS8_Lj4EEEiS8_ --------------------------
	.section	.nv.info._ZN2at6native40_GLOBAL__N__2351210d_8_Shape_cu_49f7391c19CatArrayBatchedCopyINS1_10OpaqueTypeILj16EEEjLi1ELi128ELi1EEEvPT_NS1_25CatArrInputTensorMetadataIS5_T0_XT2_EXT3_EEENS1_16TensorSizeStrideIS8_Lj4EEEiS8_,"",@"SHT_CUDA_INFO"
	.sectionflags	@""
	.align	4


	//----- nvinfo : EIATTR_CUDA_API_VERSION
	.align		4
        /*0000*/ 	.byte	0x04, 0x37
        /*0002*/ 	.short	(.L_3529 - .L_3528)
.L_3528:
        /*0004*/ 	.word	0x00000082


	//----- nvinfo : EIATTR_KPARAM_INFO
	.align		4
.L_3529:
        /*0008*/ 	.byte	0x04, 0x17
        /*000a*/ 	.short	(.L_3531 - .L_3530)
.L_3530:
        /*000c*/ 	.word	0x00000000
        /*0010*/ 	.short	0x0004
        /*0012*/ 	.short	0x0acc
        /*0014*/ 	.byte	0x00, 0xf0, 0x11, 0x00


	//----- nvinfo : EIATTR_KPARAM_INFO
	.align		4
.L_3531:
        /*0018*/ 	.byte	0x04, 0x17
        /*001a*/ 	.short	(.L_3533 - .L_3532)
.L_3532:
        /*001c*/ 	.word	0x00000000
        /*0020*/ 	.short	0x0003
        /*0022*/ 	.short	0x0ac8
        /*0024*/ 	.byte	0x00, 0xf0, 0x11, 0x00


	//----- nvinfo : EIATTR_KPARAM_INFO
	.align		4
.L_3533:
        /*0028*/ 	.byte	0x04, 0x17
        /*002a*/ 	.short	(.L_3535 - .L_3534)
.L_3534:
        /*002c*/ 	.word	0x00000000
        /*0030*/ 	.short	0x0002
        /*0032*/ 	.short	0x0aa8
        /*0034*/ 	.byte	0x00, 0xf0, 0x81, 0x00


	//----- nvinfo : EIATTR_KPARAM_INFO
	.align		4
.L_3535:
        /*0038*/ 	.byte	0x04, 0x17
        /*003a*/ 	.short	(.L_3537 - .L_3536)
.L_3536:
        /*003c*/ 	.word	0x00000000
        /*0040*/ 	.short	0x0001
        /*0042*/ 	.short	0x0008
        /*0044*/ 	.byte	0x00, 0xf0, 0x81, 0x2a


	//----- nvinfo : EIATTR_KPARAM_INFO
	.align		4
.L_3537:
        /*0048*/ 	.byte	0x04, 0x17
        /*004a*/ 	.short	(.L_3539 - .L_3538)
.L_3538:
        /*004c*/ 	.word	0x00000000
        /*0050*/ 	.short	0x0000
        /*0052*/ 	.short	0x0000
        /*0054*/ 	.byte	0x00, 0xf5, 0x21, 0x00


	//----- nvinfo : EIATTR_SPARSE_MMA_MASK
	.align		4
.L_3539:
        /*0058*/ 	.byte	0x03, 0x50
        /*005a*/ 	.short	0x0000


	//----- nvinfo : EIATTR_MAXREG_COUNT
	.align		4
        /*005c*/ 	.byte	0x03, 0x1b
        /*005e*/ 	.short	0x00ff


	//----- nvinfo : EIATTR_MERCURY_ISA_VERSION
	.align		4
        /*0060*/ 	.byte	0x03, 0x5f
        /*0062*/ 	.short	0x0101


	//----- nvinfo : EIATTR_VRC_CTA_INIT_COUNT
	.align		4
        /*0064*/ 	.byte	0x02, 0x4a
	.zero		1
	.zero		1


	//----- nvinfo : EIATTR_EXIT_INSTR_OFFSETS
	.align		4
        /*0068*/ 	.byte	0x04, 0x1c
        /*006a*/ 	.short	(.L_3541 - .L_3540)


	//   ....[0]....
.L_3540:
        /*006c*/ 	.word	0x000000a0


	//   ....[1]....
        /*0070*/ 	.word	0x00000270


	//----- nvinfo : EIATTR_CRS_STACK_SIZE
	.align		4
.L_3541:
        /*0074*/ 	.byte	0x04, 0x1e
        /*0076*/ 	.short	(.L_3543 - .L_3542)
.L_3542:
        /*0078*/ 	.word	0x00000000


	//----- nvinfo : EIATTR_CBANK_PARAM_SIZE
	.align		4
.L_3543:
        /*007c*/ 	.byte	0x03, 0x19
        /*007e*/ 	.short	0x0ad0


	//----- nvinfo : EIATTR_PARAM_CBANK
	.align		4
        /*0080*/ 	.byte	0x04, 0x0a
        /*0082*/ 	.short	(.L_3545 - .L_3544)
	.align		4
.L_3544:
        /*0084*/ 	.word	index@(.nv.constant0._ZN2at6native40_GLOBAL__N__2351210d_8_Shape_cu_49f7391c19CatArrayBatchedCopyINS1_10OpaqueTypeILj16EEEjLi1ELi128ELi1EEEvPT_NS1_25CatArrInputTensorMetadataIS5_T0_XT2_EXT3_EEENS1_16TensorSizeStrideIS8_Lj4EEEiS8_)
        /*0088*/ 	.short	0x0380
        /*008a*/ 	.short	0x0ad0


	//----- nvinfo : EIATTR_SW_WAR
	.align		4
.L_3545:
        /*008c*/ 	.byte	0x04, 0x36
        /*008e*/ 	.short	(.L_3547 - .L_3546)
.L_3546:
        /*0090*/ 	.word	0x00000008
.L_3547:


//--------------------- .nv.info._ZN2at6native40_GLOBAL__N__2351210d_8_Shape_cu_49f7391c26CatArrayBatchedCopy_contigINS1_10OpaqueTypeILj16EEEjLi1ELi128ELi1EEEvPT_NS1_25CatArrInputTensorMetadataIS5_T0_XT2_EXT3_EEENS1_16TensorSizeStrideIS8_Lj4EEEiS8_ --------------------------
	.section	.nv.info._ZN2at6native40_GLOBAL__N__2351210d_8_Shape_cu_49f7391c26CatArrayBatchedCopy_contigINS1_10OpaqueTypeILj16EEEjLi1ELi128ELi1EEEvPT_NS1_25CatArrInputTensorMetadataIS5_T0_XT2_EXT3_EEENS1_16TensorSizeStrideIS8_Lj4EEEiS8_,"",@"SHT_CUDA_INFO"
	.sectionflags	@""
	.align	4


	//----- nvinfo : EIATTR_CUDA_API_VERSION
	.align		4
        /*0000*/ 	.byte	0x04, 0x37
        /*0002*/ 	.short	(.L_3549 - .L_3548)
.L_3548:
        /*0004*/ 	.word	0x00000082


	//----- nvinfo : EIATTR_KPARAM_INFO
	.align		4
.L_3549:
        /*0008*/ 	.byte	0x04, 0x17
        /*000a*/ 	.short	(.L_3551 - .L_3550)
.L_3550:
        /*000c*/ 	.word	0x00000000
        /*0010*/ 	.short	0x0004
        /*0012*/ 	.short	0x0acc
        /*0014*/ 	.byte	0x00, 0xf0, 0x11, 0x00


	//----- nvinfo : EIATTR_KPARAM_INFO
	.align		4
.L_3551:
        /*0018*/ 	.byte	0x04, 0x17
        /*001a*/ 	.short	(.L_3553 - .L_3552)
.L_3552:
        /*001c*/ 	.word	0x00000000
        /*0020*/ 	.short	0x0003
        /*0022*/ 	.short	0x0ac8
        /*0024*/ 	.byte	0x00, 0xf0, 0x11, 0x00


	//----- nvinfo : EIATTR_KPARAM_INFO
	.align		4
.L_3553:
        /*0028*/ 	.byte	0x04, 0x17
        /*002a*/ 	.short	(.L_3555 - .L_3554)
.L_3554:
        /*002c*/ 	.word	0x00000000
        /*0030*/ 	.short	0x0002
        /*0032*/ 	.short	0x0aa8
        /*0034*/ 	.byte	0x00, 0xf0, 0x81, 0x00


	//----- nvinfo : EIATTR_KPARAM_INFO
	.align		4
.L_3555:
        /*0038*/ 	.byte	0x04, 0x17
        /*003a*/ 	.short	(.L_3557 - .L_3556)
.L_3556:
        /*003c*/ 	.word	0x00000000
        /*0040*/ 	.short	0x0001
        /*0042*/ 	.short	0x0008
        /*0044*/ 	.byte	0x00, 0xf0, 0x81, 0x2a


	//----- nvinfo : EIATTR_KPARAM_INFO
	.align		4
.L_3557:
        /*0048*/ 	.byte	0x04, 0x17
        /*004a*/ 	.short	(.L_3559 - .L_3558)
.L_3558:
        /*004c*/ 	.word	0x00000000
        /*0050*/ 	.short	0x0000
        /*0052*/ 	.short	0x0000
        /*0054*/ 	.byte	0x00, 0xf5, 0x21, 0x00


	//----- nvinfo : EIATTR_SPARSE_MMA_MASK
	.align		4
.L_3559:
        /*0058*/ 	.byte	0x03, 0x50
        /*005a*/ 	.short	0x0000


	//----- nvinfo : EIATTR_MAXREG_COUNT
	.align		4
        /*005c*/ 	.byte	0x03, 0x1b
        /*005e*/ 	.short	0x00ff


	//----- nvinfo : EIATTR_MERCURY_ISA_VERSION
	.align		4
        /*0060*/ 	.byte	0x03, 0x5f
        /*0062*/ 	.short	0x0101


	//----- nvinfo : EIATTR_VRC_CTA_INIT_COUNT
	.align		4
        /*0064*/ 	.byte	0x02, 0x4a
	.zero		1
	.zero		1


	//----- nvinfo : EIATTR_EXIT_INSTR_OFFSETS
	.align		4
        /*0068*/ 	.byte	0x04, 0x1c
        /*006a*/ 	.short	(.L_3561 - .L_3560)


	//   ....[0]....
.L_3560:
        /*006c*/ 	.word	0x00000090


	//   ....[1]....
        /*0070*/ 	.word	0x000001e0


	//----- nvinfo : EIATTR_CRS_STACK_SIZE
	.align		4
.L_3561:
        /*0074*/ 	.byte	0x04, 0x1e
        /*0076*/ 	.short	(.L_3563 - .L_3562)
.L_3562:
        /*0078*/ 	.word	0x00000000


	//----- nvinfo : EIATTR_CBANK_PARAM_SIZE
	.align		4
.L_3563:
        /*007c*/ 	.byte	0x03, 0x19
        /*007e*/ 	.short	0x0ad0


	//----- nvinfo : EIATTR_PARAM_CBANK
	.align		4
        /*0080*/ 	.byte	0x04, 0x0a
        /*0082*/ 	.short	(.L_3565 - .L_3564)
	.align		4
.L_3564:
        /*0084*/ 	.word	index@(.nv.constant0._ZN2at6native40_GLOBAL__N__2351210d_8_Shape_cu_49f7391c26CatArrayBatchedCopy_contigINS1_10OpaqueTypeILj16EEEjLi1ELi128ELi1EEEvPT_NS1_25CatArrInputTensorMetadataIS5_T0_XT2_EXT3_EEENS1_16TensorSizeStrideIS8_Lj4EEEiS8_)
        /*0088*/ 	.short	0x0380
        /*008a*/ 	.short	0x0ad0


	//----- nvinfo : EIATTR_SW_WAR
	.align		4
.L_3565:
        /*008c*/ 	.byte	0x04, 0x36
        /*008e*/ 	.short	(.L_3567 - .L_3566)
.L_3566:
        /*0090*/ 	.word	0x00000008
.L_3567:


//--------------------- .nv.info._ZN2at6native40_GLOBAL__N__2351210d_8_Shape_cu_49f7391c35CatArrayBatchedCopy_alignedK_contigINS1_10OpaqueTypeILj16EEEjLi1ELi128ELi1ELi8EEEvPT_NS1_25CatArrInputTensorMetadataIS5_T0_XT2_EXT3_EEENS1_16TensorSizeStrideIS8_Lj4EEEiS8_ --------------------------
	.section	.nv.info._ZN2at6native40_GLOBAL__N__2351210d_8_Shape_cu_49f7391c35CatArrayBatchedCopy_alignedK_contigINS1_10OpaqueTypeILj16EEEjLi1ELi128ELi1ELi8EEEvPT_NS1_25CatArrInputTensorMetadataIS5_T0_XT2_EXT3_EEENS1_16TensorSizeStrideIS8_Lj4EEEiS8_,"",@"SHT_CUDA_INFO"
	.sectionflags	@""
	.align	4


	//----- nvinfo : EIATTR_CUDA_API_VERSION
	.align		4
        /*0000*/ 	.byte	0x04, 0x37
        /*0002*/ 	.short	(.L_3569 - .L_3568)
.L_3568:
        /*0004*/ 	.word	0x00000082


	//----- nvinfo : EIATTR_KPARAM_INFO
	.align		4
.L_3569:
        /*0008*/ 	.byte	0x04, 0x17
        /*000a*/ 	.short	(.L_3571 - .L_3570)
.L_3570:
        /*000c*/ 	.word	0x00000000
        /*0010*/ 	.short	0x0004
        /*0012*/ 	.short	0x0acc
        /*0014*/ 	.byte	0x00, 0xf0, 0x11, 0x00


	//----- nvinfo : EIATTR_KPARAM_INFO
	.align		4
.L_3571:
        /*0018*/ 	.byte	0x04, 0x17
        /*001a*/ 	.short	(.L_3573 - .L_3572)
.L_3572:
        /*001c*/ 	.word	0x00000000
        /*0020*/ 	.short	0x0003
        /*0022*/ 	.short	0x0ac8
        /*0024*/ 	.byte	0x00, 0xf0, 0x11, 0x00


	//----- nvinfo : EIATTR_KPARAM_INFO
	.align		4
.L_3573:
        /*0028*/ 	.byte	0x04, 0x17
        /*002a*/ 	.short	(.L_3575 - .L_3574)
.L_3574:
        /*002c*/ 	.word	0x00000000
        /*0030*/ 	.short	0x0002
        /*0032*/ 	.short	0x0aa8
        /*0034*/ 	.byte	0x00, 0xf0, 0x81, 0x00


	//----- nvinfo : EIATTR_KPARAM_INFO
	.align		4
.L_3575:
        /*0038*/ 	.byte	0x04, 0x17
        /*003a*/ 	.short	(.L_3577 - .L_3576)
.L_3576:
        /*003c*/ 	.word	0x00000000
        /*0040*/ 	.short	0x0001
        /*0042*/ 	.short	0x0008
        /*0044*/ 	.byte	0x00, 0xf0, 0x81, 0x2a


	//----- nvinfo : EIATTR_KPARAM_INFO
	.align		4
.L_3577:
        /*0048*/ 	.byte	0x04, 0x17
        /*004a*/ 	.short	(.L_3579 - .L_3578)
.L_3578:
        /*004c*/ 	.word	0x00000000
        /*0050*/ 	.short	0x0000
        /*0052*/ 	.short	0x0000
        /*0054*/ 	.byte	0x00, 0xf5, 0x21, 0x00


	//----- nvinfo : EIATTR_SPARSE_MMA_MASK
	.align		4
.L_3579:
        /*0058*/ 	.byte	0x03, 0x50
        /*005a*/ 	.short	0x0000


	//----- nvinfo : EIATTR_MAXREG_COUNT
	.align		4
        /*005c*/ 	.byte	0x03, 0x1b
        /*005e*/ 	.short	0x00ff


	//----- nvinfo : EIATTR_MERCURY_ISA_VERSION
	.align		4
        /*0060*/ 	.byte	0x03, 0x5f
        /*0062*/ 	.short	0x0101


	//----- nvinfo : EIATTR_VRC_CTA_INIT_COUNT
	.align		4
        /*0064*/ 	.byte	0x02, 0x4a
	.zero		1
	.zero		1


	//----- nvinfo : EIATTR_EXIT_INSTR_OFFSETS
	.align		4
        /*0068*/ 	.byte	0x04, 0x1c
        /*006a*/ 	.short	(.L_3581 - .L_3580)


	//   ....[0]....
.L_3580:
        /*006c*/ 	.word	0x000000a0


	//   ....[1]....
        /*0070*/ 	.word	0x00000370


	//   ....[2]....
        /*0074*/ 	.word	0x00000520


	//   ....[3]....
        /*0078*/ 	.word	0x000006f0


	//----- nvinfo : EIATTR_CRS_STACK_SIZE
	.align		4
.L_3581:
        /*007c*/ 	.byte	0x04, 0x1e
        /*007e*/ 	.short	(.L_3583 - .L_3582)
.L_3582:
        /*0080*/ 	.word	0x00000000


	//----- nvinfo : EIATTR_CBANK_PARAM_SIZE
	.align		4
.L_3583:
        /*0084*/ 	.byte	0x03, 0x19
        /*0086*/ 	.short	0x0ad0


	//----- nvinfo : EIATTR_PARAM_CBANK
	.align		4
        /*0088*/ 	.byte	0x04, 0x0a
        /*008a*/ 	.short	(.L_3585 - .L_3584)
	.align		4
.L_3584:
        /*008c*/ 	.word	index@(.nv.constant0._ZN2at6native40_GLOBAL__N__2351210d_8_Shape_cu_49f7391c35CatArrayBatchedCopy_alignedK_contigINS1_10OpaqueTypeILj16EEEjLi1ELi128ELi1ELi8EEEvPT_NS1_25CatArrInputTensorMetadataIS5_T0_XT2_EXT3_EEENS1_16TensorSizeStrideIS8_Lj4EEEiS8_)
        /*0090*/ 	.short	0x0380
        /*0092*/ 	.short	0x0ad0


	//----- nvinfo : EIATTR_SW_WAR
	.align		4
.L_3585:
        /*0094*/ 	.byte	0x04, 0x36
        /*0096*/ 	.short	(.L_3587 - .L_3586)
.L_3586:
        /*0098*/ 	.word	0x00000008
.L_3587:


//--------------------- .nv.info._ZN2at6native40_GLOBAL__N__2351210d_8_Shape_cu_49f7391c35CatArrayBatchedCopy_alignedK_contigINS1_10OpaqueTypeILj16EEEjLi1ELi128ELi1ELi16EEEvPT_NS1_25CatArrInputTensorMetadataIS5_T0_XT2_EXT3_EEENS1_16TensorSizeStrideIS8_Lj4EEEiS8_ --------------------------
	.section	.nv.info._ZN2at6native40_GLOBAL__N__2351210d_8_Shape_cu_49f7391c35CatArrayBatchedCopy_alignedK_contigINS1_10OpaqueTypeILj16EEEjLi1ELi128ELi1ELi16EEEvPT_NS1_25CatArrInputTensorMetadataIS5_T0_XT2_EXT3_EEENS1_16TensorSizeStrideIS8_Lj4EEEiS8_,"",@"SHT_CUDA_INFO"
	.sectionflags	@""
	.align	4


	//----- nvinfo : EIATTR_CUDA_API_VERSION
	.align		4
        /*0000*/ 	.byte	0x04, 0x37
        /*0002*/ 	.short	(.L_3589 - .L_3588)
.L_3588:
        /*0004*/ 	.word	0x00000082


	//----- nvinfo : EIATTR_KPARAM_INFO
	.align		4
.L_3589:
        /*0008*/ 	.byte	0x04, 0x17
        /*000a*/ 	.short	(.L_3591 - .L_3590)
.L_3590:
        /*000c*/ 	.word	0x00000000
        /*0010*/ 	.short	0x0004
        /*0012*/ 	.short	0x0acc
        /*0014*/ 	.byte	0x00, 0xf0, 0x11, 0x00


	//----- nvinfo : EIATTR_KPARAM_INFO
	.align		4
.L_3591:
        /*0018*/ 	.byte	0x04, 0x17
        /*001a*/ 	.short	(.L_3593 - .L_3592)
.L_3592:
        /*001c*/ 	.word	0x00000000
        /*0020*/ 	.short	0x0003
        /*0022*/ 	.short	0x0ac8
        /*0024*/ 	.byte	0x00, 0xf0, 0x11, 0x00


	//----- nvinfo : EIATTR_KPARAM_INFO
	.align		4
.L_3593:
        /*0028*/ 	.byte	0x04, 0x17
        /*002a*/ 	.short	(.L_3595 - .L_3594)
.L_3594:
        /*002c*/ 	.word	0x00000000
        /*0030*/ 	.short	0x0002
        /*0032*/ 	.short	0x0aa8
        /*0034*/ 	.byte	0x00, 0xf0, 0x81, 0x00


	//----- nvinfo : EIATTR_KPARAM_INFO
	.align		4
.L_3595:
        /*0038*/ 	.byte	0x04, 0x17
        /*003a*/ 	.short	(.L_3597 - .L_3596)
.L_3596:
        /*003c*/ 	.word	0x00000000
        /*0040*/ 	.short	0x0001
        /*0042*/ 	.short	0x0008
        /*0044*/ 	.byte	0x00, 0xf0, 0x81, 0x2a


	//----- nvinfo : EIATTR_KPARAM_INFO
	.align		4
.L_3597:
        /*0048*/ 	.byte	0x04, 0x17
        /*004a*/ 	.short	(.L_3599 - .L_3598)
.L_3598:
        /*004c*/ 	.word	0x00000000
        /*0050*/ 	.short	0x0000
        /*0052*/ 	.short	0x0000
        /*0054*/ 	.byte	0x00, 0xf5, 0x21, 0x00


	//----- nvinfo : EIATTR_SPARSE_MMA_MASK
	.align		4
.L_3599:
        /*0058*/ 	.byte	0x03, 0x50
        /*005a*/ 	.short	0x0000


	//----- nvinfo : EIATTR_MAXREG_COUNT
	.align		4
        /*005c*/ 	.byte	0x03, 0x1b
        /*005e*/ 	.short	0x00ff


	//----- nvinfo : EIATTR_MERCURY_ISA_VERSION
	.align		4
        /*0060*/ 	.byte	0x03, 0x5f
        /*0062*/ 	.short	0x0101


	//----- nvinfo : EIATTR_VRC_CTA_INIT_COUNT
	.align		4
        /*0064*/ 	.byte	0x02, 0x4a
	.zero		1
	.zero		1


	//----- nvinfo : EIATTR_EXIT_INSTR_OFFSETS
	.align		4
        /*0068*/ 	.byte	0x04, 0x1c
        /*006a*/ 	.short	(.L_3601 - .L_3600)


	//   ....[0]....
.L_3600:
        /*006c*/ 	.word	0x000000a0


	//   ....[1]....
        /*0070*/ 	.word	0x00000370


	//   ....[2]....
        /*0074*/ 	.word	0x00000520


	//   ....[3]....
        /*0078*/ 	.word	0x000006f0


	//----- nvinfo : EIATTR_CRS_STACK_SIZE
	.align		4
.L_3601:
        /*007c*/ 	.byte	0x04, 0x1e
        /*007e*/ 	.short	(.L_3603 - .L_3602)
.L_3602:
        /*0080*/ 	.word	0x00000000


	//----- nvinfo : EIATTR_CBANK_PARAM_SIZE
	.align		4
.L_3603:
        /*0084*/ 	.byte	0x03, 0x19
        /*0086*/ 	.short	0x0ad0


	//----- nvinfo : EIATTR_PARAM_CBANK
	.align		4
        /*0088*/ 	.byte	0x04, 0x0a
        /*008a*/ 	.short	(.L_3605 - .L_3604)
	.align		4
.L_3604:
        /*008c*/ 	.word	index@(.nv.constant0._ZN2at6native40_GLOBAL__N__2351210d_8_Shape_cu_49f7391c35CatArrayBatchedCopy_alignedK_contigINS1_10OpaqueTypeILj16EEEjLi1ELi128ELi1ELi16EEEvPT_NS1_25CatArrInputTensorMetadataIS5_T0_XT2_EXT3_EEENS1_16TensorSizeStrideIS8_Lj4EEEiS8_)
        /*0090*/ 	.short	0x0380
        /*0092*/ 	.short	0x0ad0


	//----- nvinfo : EIATTR_SW_WAR
	.align		4
.L_3605:
        /*0094*/ 	.byte	0x04, 0x36
        /*0096*/ 	.short	(.L_3607 - .L_3606)
.L_3606:
        /*0098*/ 	.word	0x00000008
.L_3607:


//--------------------- .nv.info._ZN2at6native40_GLOBAL__N__2351210d_8_Shape_cu_49f7391c30CatArrayBatchedCopy_vectorizedINS1_10OpaqueTypeILj16EEEjLi1ELi128ELi1ELi16ELi1EEEvPcNS1_25CatArrInputTensorMetadataIT_T0_XT2_EXT3_EEENS1_16TensorSizeStrideIS8_Lj4EEEiS8_ --------------------------
	.section	.nv.info._ZN2at6native40_GLOBAL__N__2351210d_8_Shape_cu_49f7391c30CatArrayBatchedCopy_vectorizedINS1_10OpaqueTypeILj16EEEjLi1ELi128ELi1ELi16ELi1EEEvPcNS1_25CatArrInputTensorMetadataIT_T0_XT2_EXT3_EEENS1_16TensorSizeStrideIS8_Lj4EEEiS8_,"",@"SHT_CUDA_INFO"
	.sectionflags	@""
	.align	4


	//----- nvinfo : EIATTR_CUDA_API_VERSION
	.align		4
        /*0000*/ 	.byte	0x04, 0x37
        /*0002*/ 	.short	(.L_3609 - .L_3608)
.L_3608:
        /*0004*/ 	.word	0x00000082


	//----- nvinfo : EIATTR_KPARAM_INFO
	.align		4
.L_3609:
        /*0008*/ 	.byte	0x04, 0x17
        /*000a*/ 	.short	(.L_3611 - .L_3610)
.L_3610:
        /*000c*/ 	.word	0x00000000
        /*0010*/ 	.short	0x0004
        /*0012*/ 	.short	0x0acc
        /*0014*/ 	.byte	0x00, 0xf0, 0x11, 0x00


	//----- nvinfo : EIATTR_KPARAM_INFO
	.align		4
.L_3611:
        /*0018*/ 	.byte	0x04, 0x17
        /*001a*/ 	.short	(.L_3613 - .L_3612)
.L_3612:
        /*001c*/ 	.word	0x00000000
        /*0020*/ 	.short	0x0003
        /*0022*/ 	.short	0x0ac8
        /*0024*/ 	.byte	0x00, 0xf0, 0x11, 0x00


	//----- nvinfo : EIATTR_KPARAM_INFO
	.align		4
.L_3613:
        /*0028*/ 	.byte	0x04, 0x17
        /*002a*/ 	.short	(.L_3615 - .L_3614)
.L_3614:
        /*002c*/ 	.word	0x00000000
        /*0030*/ 	.short	0x0002
        /*0032*/ 	.short	0x0aa8
        /*0034*/ 	.byte	0x00, 0xf0, 0x81, 0x00


	//----- nvinfo : EIATTR_KPARAM_INFO
	.align		4
.L_3615:
        /*0038*/ 	.byte	0x04, 0x17
        /*003a*/ 	.short	(.L_3617 - .L_3616)
.L_3616:
        /*003c*/ 	.word	0x00000000
        /*0040*/ 	.short	0x0001
        /*0042*/ 	.short	0x0008
        /*0044*/ 	.byte	0x00, 0xf0, 0x81, 0x2a


	//----- nvinfo : EIATTR_KPARAM_INFO
	.align		4
.L_3617:
        /*0048*/ 	.byte	0x04, 0x17
        /*004a*/ 	.short	(.L_3619 - .L_3618)
.L_3618:
        /*004c*/ 	.word	0x00000000
        /*0050*/ 	.short	0x0000
        /*0052*/ 	.short	0x0000
        /*0054*/ 	.byte	0x00, 0xf5, 0x21, 0x00


	//----- nvinfo : EIATTR_SPARSE_MMA_MASK
	.align		4
.L_3619:
        /*0058*/ 	.byte	0x03, 0x50
        /*005a*/ 	.short	0x0000


	//----- nvinfo : EIATTR_MAXREG_COUNT
	.align		4
        /*005c*/ 	.byte	0x03, 0x1b
        /*005e*/ 	.short	0x00ff


	//----- nvinfo : EIATTR_MERCURY_ISA_VERSION
	.align		4
        /*0060*/ 	.byte	0x03, 0x5f
        /*0062*/ 	.short	0x0101


	//----- nvinfo : EIATTR_VRC_CTA_INIT_COUNT
	.align		4
        /*0064*/ 	.byte	0x02, 0x4a
	.zero		1
	.zero		1


	//----- nvinfo : EIATTR_EXIT_INSTR_OFFSETS
	.align		4
        /*0068*/ 	.byte	0x04, 0x1c
        /*006a*/ 	.short	(.L_3621 - .L_3620)


	//   ....[0]....
.L_3620:
        /*006c*/ 	.word	0x00000090


	//   ....[1]....
        /*0070*/ 	.word	0x00000210


	//----- nvinfo : EIATTR_CRS_STACK_SIZE
	.align		4
.L_3621:
        /*0074*/ 	.byte	0x04, 0x1e
        /*0076*/ 	.short	(.L_3623 - .L_3622)
.L_3622:
        /*0078*/ 	.word	0x00000000


	//----- nvinfo : EIATTR_CBANK_PARAM_SIZE
	.align		4
.L_3623:
        /*007c*/ 	.byte	0x03, 0x19
        /*007e*/ 	.short	0x0ad0


	//----- nvinfo : EIATTR_PARAM_CBANK
	.align		4
        /*0080*/ 	.byte	0x04, 0x0a
        /*0082*/ 	.short	(.L_3625 - .L_3624)
	.align		4
.L_3624:
        /*0084*/ 	.word	index@(.nv.constant0._ZN2at6native40_GLOBAL__N__2351210d_8_Shape_cu_49f7391c30CatArrayBatchedCopy_vectorizedINS1_10OpaqueTypeILj16EEEjLi1ELi128ELi1ELi16ELi1EEEvPcNS1_25CatArrInputTensorMetadataIT_T0_XT2_EXT3_EEENS1_16TensorSizeStrideIS8_Lj4EEEiS8_)
        /*0088*/ 	.short	0x0380
        /*008a*/ 	.short	0x0ad0


	//----- nvinfo : EIATTR_SW_WAR
	.align		4
.L_3625:
        /*008c*/ 	.byte	0x04, 0x36
        /*008e*/ 	.short	(.L_3627 - .L_3626)
.L_3626:
        /*0090*/ 	.word	0x00000008
.L_3627:


//--------------------- .nv.info._ZN2at6native40_GLOBAL__N__2351210d_8_Shape_cu_49f7391c19CatArrayBatchedCopyINS1_10OpaqueTypeILj8EEEjLi4ELi128ELi1EEEvPT_NS1_25CatArrInputTensorMetadataIS5_T0_XT2_EXT3_EEENS1_16TensorSizeStrideIS8_Lj4EEEiS8_ --------------------------
	.section	.nv.info._ZN2at6native40_GLOBAL__N__2351210d_8_Shape_cu_49f7391c19CatArrayBatchedCopyINS1_10OpaqueTypeILj8EEEjLi4ELi128ELi1EEEvPT_NS1_25CatArrInputTensorMetadataIS5_T0_XT2_EXT3_EEENS1_16TensorSizeStrideIS8_Lj4EEEiS8_,"",@"SHT_CUDA_INFO"
	.sectionflags	@""
	.align	4


	//----- nvinfo : EIATTR_CUDA_API_VERSION
	.align		4
        /*0000*/ 	.byte	0x04, 0x37
        /*0002*/ 	.short	(.L_3629 - .L_3628)
.L_3628:
        /*0004*/ 	.word	0x00000082


	//----- nvinfo : EIATTR_KPARAM_INFO
	.align		4
.L_3629:
        /*0008*/ 	.byte	0x04, 0x17
        /*000a*/ 	.short	(.L_3631 - .L_3630)
.L_3630:
        /*000c*/ 	.word	0x00000000
        /*0010*/ 	.short	0x0004
        /*0012*/ 	.short	0x0acc
        /*0014*/ 	.byte	0x00, 0xf0, 0x11, 0x00


	//----- nvinfo : EIATTR_KPARAM_INFO
	.align		4
.L_3631:
        /*0018*/ 	.byte	0x04, 0x17
        /*001a*/ 	.short	(.L_3633 - .L_3632)
.L_3632:
        /*001c*/ 	.word	0x00000000
        /*0020*/ 	.short	0x0003
        /*0022*/ 	.short	0x0ac8
        /*0024*/ 	.byte	0x00, 0xf0, 0x11, 0x00


	//----- nvinfo : EIATTR_KPARAM_INFO
	.align		4
.L_3633:
        /*0028*/ 	.byte	0x04, 0x17
        /*002a*/ 	.short	(.L_3635 - .L_3634)
.L_3634:
        /*002c*/ 	.word	0x00000000
        /*0030*/ 	.short	0x0002
        /*0032*/ 	.short	0x0aa8
        /*0034*/ 	.byte	0x00, 0xf0, 0x81, 0x00


	//----- nvinfo : EIATTR_KPARAM_INFO
	.align		4
.L_3635:
        /*0038*/ 	.byte	0x04, 0x17
        /*003a*/ 	.short	(.L_3637 - .L_3636)
.L_3636:
        /*003c*/ 	.word	0x00000000
        /*0040*/ 	.short	0x0001
        /*0042*/ 	.short	0x0008
        /*0044*/ 	.byte	0x00, 0xf0, 0x81, 0x2a


	//----- nvinfo : EIATTR_KPARAM_INFO
	.align		4
.L_3637:
        /*0048*/ 	.byte	0x04, 0x17
        /*004a*/ 	.short	(.L_3639 - .L_3638)
.L_3638:
        /*004c*/ 	.word	0x00000000
        /*0050*/ 	.short	0x0000
        /*0052*/ 	.short	0x0000
        /*0054*/ 	.byte	0x00, 0xf5, 0x21, 0x00


	//----- nvinfo : EIATTR_SPARSE_MMA_MASK
	.align		4
.L_3639:
        /*0058*/ 	.byte	0x03, 0x50
        /*005a*/ 	.short	0x0000


	//----- nvinfo : EIATTR_MAXREG_COUNT
	.align		4
        /*005c*/ 	.byte	0x03, 0x1b
        /*005e*/ 	.short	0x00ff


	//----- nvinfo : EIATTR_MERCURY_ISA_VERSION
	.align		4
        /*0060*/ 	.byte	0x03, 0x5f
        /*0062*/ 	.short	0x0101


	//----- nvinfo : EIATTR_VRC_CTA_INIT_COUNT
	.align		4
        /*0064*/ 	.byte	0x02, 0x4a
	.zero		1
	.zero		1


	//----- nvinfo : EIATTR_EXIT_INSTR_OFFSETS
	.align		4
        /*0068*/ 	.byte	0x04, 0x1c
        /*006a*/ 	.short	(.L_3641 - .L_3640)


	//   ....[0]....
.L_3640:
        /*006c*/ 	.word	0x000000a0


	//   ....[1]....
        /*0070*/ 	.word	0x00000bc0


	//----- nvinfo : EIATTR_CRS_STACK_SIZE
	.align		4
.L_3641:
        /*0074*/ 	.byte	0x04, 0x1e
        /*0076*/ 	.short	(.L_3643 - .L_3642)
.L_3642:
        /*0078*/ 	.word	0x00000000


	//----- nvinfo : EIATTR_CBANK_PARAM_SIZE
	.align		4
.L_3643:
        /*007c*/ 	.byte	0x03, 0x19
        /*007e*/ 	.short	0x0ad0


	//----- nvinfo : EIATTR_PARAM_CBANK
	.align		4
        /*0080*/ 	.byte	0x04, 0x0a
        /*0082*/ 	.short	(.L_3645 - .L_3644)
	.align		4
.L_3644:
        /*0084*/ 	.word	index@(.nv.constant0._ZN2at6native40_GLOBAL__N__2351210d_8_Shape_cu_49f7391c19CatArrayBatchedCopyINS1_10OpaqueTypeILj8EEEjLi4ELi128ELi1EEEvPT_NS1_25CatArrInputTensorMetadataIS5_T0_XT2_EXT3_EEENS1_16TensorSizeStrideIS8_Lj4EEEiS8_)
        /*0088*/ 	.short	0x0380
        /*008a*/ 	.short	0x0ad0


	//----- nvinfo : EIATTR_SW_WAR
	.align		4
.L_3645:
        /*008c*/ 	.byte	0x04, 0x36
        /*008e*/ 	.short	(.L_3647 - .L_3646)
.L_3646:
        /*0090*/ 	.word	0x00000008
.L_3647:


//--------------------- .nv.info._ZN2at6native40_GLOBAL__N__2351210d_8_Shape_cu_49f7391c26CatArrayBatchedCopy_contigINS1_10OpaqueTypeILj8EEEjLi4ELi128ELi1EEEvPT_NS1_25CatArrInputTensorMetadataIS5_T0_XT2_EXT3_EEENS1_16TensorSizeStrideIS8_Lj4EEEiS8_ --------------------------
	.section	.nv.info._ZN2at6native40_GLOBAL__N__2351210d_8_Shape_cu_49f7391c26CatArrayBatchedCopy_contigINS1_10OpaqueTypeILj8EEEjLi4ELi128ELi1EEEvPT_NS1_25CatArrInputTensorMetadataIS5_T0_XT2_EXT3_EEENS1_16TensorSizeStrideIS8_Lj4EEEiS8_,"",@"SHT_CUDA_INFO"
	.sectionflags	@""
	.align	4


	//----- nvinfo : EIATTR_CUDA_API_VERSION
	.align		4
        /*0000*/ 	.byte	0x04, 0x37
        /*0002*/ 	.short	(.L_3649 - .L_3648)
.L_3648:
        /*0004*/ 	.word	0x00000082


	//----- nvinfo : EIATTR_KPARAM_INFO
	.align		4
.L_3649:
        /*0008*/ 	.byte	0x04, 0x17
        /*000a*/ 	.short	(.L_3651 - .L_3650)
.L_3650:
        /*000c*/ 	.word	0x00000000
        /*0010*/ 	.short	0x0004
        /*0012*/ 	.short	0x0acc
        /*0014*/ 	.byte	0x00, 0xf0, 0x11, 0x00


	//----- nvinfo : EIATTR_KPARAM_INFO
	.align		4
.L_3651:
        /*0018*/ 	.byte	0x04, 0x17
        /*001a*/ 	.short	(.L_3653 - .L_3652)
.L_3652:
        /*001c*/ 	.word	0x00000000
        /*0020*/ 	.short	0x0003
        /*0022*/ 	.short	0x0ac8
        /*0024*/ 	.byte	0x00, 0xf0, 0x11, 0x00


	//----- nvinfo : EIATTR_KPARAM_INFO
	.align		4
.L_3653:
        /*0028*/ 	.byte	0x04, 0x17
        /*002a*/ 	.short	(.L_3655 - .L_3654)
.L_3654:
        /*002c*/ 	.word	0x00000000
        /*0030*/ 	.short	0x0002
        /*0032*/ 	.short	0x0aa8
        /*0034*/ 	.byte	0x00, 0xf0, 0x81, 0x00


	//----- nvinfo : EIATTR_KPARAM_INFO
	.align		4
.L_3655:
        /*0038*/ 	.byte	0x04, 0x17
        /*003a*/ 	.short	(.L_3657 - .L_3656)
.L_3656:
        /*003c*/ 	.word	0x00000000
        /*0040*/ 	.short	0x0001
        /*0042*/ 	.short	0x0008
        /*0044*/ 	.byte	0x00, 0xf0, 0x81, 0x2a


	//----- nvinfo : EIATTR_KPARAM_INFO
	.align		4
.L_3657:
        /*0048*/ 	.byte	0x04, 0x17
        /*004a*/ 	.short	(.L_3659 - .L_3658)
.L_3658:
        /*004c*/ 	.word	0x00000000
        /*0050*/ 	.short	0x0000
        /*0052*/ 	.short	0x0000
        /*0054*/ 	.byte	0x00, 0xf5, 0x21, 0x00


	//----- nvinfo : EIATTR_SPARSE_MMA_MASK
	.align		4
.L_3659:
        /*0058*/ 	.byte	0x03, 0x50
        /*005a*/ 	.short	0x0000


	//----- nvinfo : EIATTR_MAXREG_COUNT
	.align		4
        /*005c*/ 	.byte	0x03, 0x1b
        /*005e*/ 	.short	0x00ff


	//----- nvinfo : EIATTR_MERCURY_ISA_VERSION
	.align		4
        /*0060*/ 	.byte	0x03, 0x5f
        /*0062*/ 	.short	0x0101


	//----- nvinfo : EIATTR_VRC_CTA_INIT_COUNT
	.align		4
        /*0064*/ 	.byte	0x02, 0x4a
	.zero		1
	.zero		1


	//----- nvinfo : EIATTR_EXIT_INSTR_OFFSETS
	.align		4
        /*0068*/ 	.byte	0x04, 0x1c
        /*006a*/ 	.short	(.L_3661 - .L_3660)


	//   ....[0]....
.L_3660:
        /*006c*/ 	.word	0x00000090


	//   ....[1]....
        /*0070*/ 	.word	0x000006a0


	//----- nvinfo : EIATTR_CRS_STACK_SIZE
	.align		4
.L_3661:
        /*0074*/ 	.byte	0x04, 0x1e
        /*0076*/ 	.short	(.L_3663 - .L_3662)
.L_3662:
        /*0078*/ 	.word	0x00000000


	//----- nvinfo : EIATTR_CBANK_PARAM_SIZE
	.align		4
.L_3663:
        /*007c*/ 	.byte	0x03, 0x19
        /*007e*/ 	.short	0x0ad0


	//----- nvinfo : EIATTR_PARAM_CBANK
	.align		4
        /*0080*/ 	.byte	0x04, 0x0a
        /*0082*/ 	.short	(.L_3665 - .L_3664)
	.align		4
.L_3664:
        /*0084*/ 	.word	index@(.nv.constant0._ZN2at6native40_GLOBAL__N__2351210d_8_Shape_cu_49f7391c26CatArrayBatchedCopy_contigINS1_10OpaqueTypeILj8EEEjLi4ELi128ELi1EEEvPT_NS1_25CatArrInputTensorMetadataIS5_T0_XT2_EXT3_EEENS1_16TensorSizeStrideIS8_Lj4EEEiS8_)
        /*0088*/ 	.short	0x0380
        /*008a*/ 	.short	0x0ad0


	//----- nvinfo : EIATTR_SW_WAR
	.align		4
.L_3665:
        /*008c*/ 	.byte	0x04, 0x36
        /*008e*/ 	.short	(.L_3667 - .L_3666)
.L_3666:
        /*0090*/ 	.word	0x00000008
.L_3667:


//--------------------- .nv.info._ZN2at6native40_GLOBAL__N__2351210d_8_Shape_cu_49f7391c35CatArrayBatchedCopy_alignedK_contigINS1_10OpaqueTypeILj8EEEjLi4ELi128ELi1ELi8EEEvPT_NS1_25CatArrInputTensorMetadataIS5_T0_XT2_EXT3_EEENS1_16TensorSizeStrideIS8_Lj4EEEiS8_ --------------------------
	.section	.nv.info._ZN2at6native40_GLOBAL__N__2351210d_8_Shape_cu_49f7391c35CatArrayBatchedCopy_alignedK_contigINS1_10OpaqueTypeILj8EEEjLi4ELi128ELi1ELi8EEEvPT_NS1_25CatArrInputTensorMetadataIS5_T0_XT2_EXT3_EEENS1_16TensorSizeStrideIS8_Lj4EEEiS8_,"",@"SHT_CUDA_INFO"
	.sectionflags	@""
	.align	4


	//----- nvinfo : EIATTR_CUDA_API_VERSION
	.align		4
        /*0000*/ 	.byte	0x04, 0x37
        /*0002*/ 	.short	(.L_3669 - .L_3668)
.L_3668:
        /*0004*/ 	.word	0x00000082


	//----- nvinfo : EIATTR_KPARAM_INFO
	.align		4
.L_3669:
        /*0008*/ 	.byte	0x04, 0x17
        /*000a*/ 	.short	(.L_3671 - .L_3670)
.L_3670:
        /*000c*/ 	.word	0x00000000
        /*0010*/ 	.short	0x0004
        /*0012*/ 	.short	0x0acc
        /*0014*/ 	.byte	0x00, 0xf0, 0x11, 0x00


	//----- nvinfo : EIATTR_KPARAM_INFO
	.align		4
.L_3671:
        /*0018*/ 	.byte	0x04, 0x17
        /*001a*/ 	.short	(.L_3673 - .L_3672)
.L_3672:
        /*001c*/ 	.word	0x00000000
        /*0020*/ 	.short	0x0003
        /*0022*/ 	.short	0x0ac8
        /*0024*/ 	.byte	0x00, 0xf0, 0x11, 0x00


	//----- nvinfo : EIATTR_KPARAM_INFO
	.align		4
.L_3673:
        /*0028*/ 	.byte	0x04, 0x17
        /*002a*/ 	.short	(.L_3675 - .L_3674)
.L_3674:
        /*002c*/ 	.word	0x00000000
        /*0030*/ 	.short	0x0002
        /*0032*/ 	.short	0x0aa8
        /*0034*/ 	.byte	0x00, 0xf0, 0x81, 0x00


	//----- nvinfo : EIATTR_KPARAM_INFO
	.align		4
.L_3675:
        /*0038*/ 	.byte	0x04, 0x17
        /*003a*/ 	.short	(.L_3677 - .L_3676)
.L_3676:
        /*003c*/ 	.word	0x00000000
        /*0040*/ 	.short	0x0001
        /*0042*/ 	.short	0x0008
        /*0044*/ 	.byte	0x00, 0xf0, 0x81, 0x2a


	//----- nvinfo : EIATTR_KPARAM_INFO
	.align		4
.L_3677:
        /*0048*/ 	.byte	0x04, 0x17
        /*004a*/ 	.short	(.L_3679 - .L_3678)
.L_3678:
        /*004c*/ 	.word	0x00000000
        /*0050*/ 	.short	0x0000
        /*0052*/ 	.short	0x0000
        /*0054*/ 	.byte	0x00, 0xf5, 0x21, 0x00


	//----- nvinfo : EIATTR_SPARSE_MMA_MASK
	.align		4
.L_3679:
        /*0058*/ 	.byte	0x03, 0x50
        /*005a*/ 	.short	0x0000


	//----- nvinfo : EIATTR_MAXREG_COUNT
	.align		4
        /*005c*/ 	.byte	0x03, 0x1b
        /*005e*/ 	.short	0x00ff


	//----- nvinfo : EIATTR_MERCURY_ISA_VERSION
	.align		4
        /*0060*/ 	.byte	0x03, 0x5f
        /*0062*/ 	.short	0x0101


	//----- nvinfo : EIATTR_VRC_CTA_INIT_COUNT
	.align		4
        /*0064*/ 	.byte	0x02, 0x4a
	.zero		1
	.zero		1


	//----- nvinfo : EIATTR_EXIT_INSTR_OFFSETS
	.align		4
        /*0068*/ 	.byte	0x04, 0x1c
        /*006a*/ 	.short	(.L_3681 - .L_3680)


	//   ....[0]....
.L_3680:
        /*006c*/ 	.word	0x00000090


	//   ....[1]....
        /*0070*/ 	.word	0x00000750


	//   ....[2]....
        /*0074*/ 	.word	0x00000bf0


	//   ....[3]....
        /*0078*/ 	.word	0x00001280


	//----- nvinfo : EIATTR_CRS_STACK_SIZE
	.align		4
.L_3681:
        /*007c*/ 	.byte	0x04, 0x1e
        /*007e*/ 	.short	(.L_3683 - .L_3682)
.L_3682:
        /*0080*/ 	.word	0x00000000


	//----- nvinfo : EIATTR_CBANK_PARAM_SIZE
	.align		4
.L_3683:
        /*0084*/ 	.byte	0x03, 0x19
        /*0086*/ 	.short	0x0ad0


	//----- nvinfo : EIATTR_PARAM_CBANK
	.align		4
        /*0088*/ 	.byte	0x04, 0x0a
        /*008a*/ 	.short	(.L_3685 - .L_3684)
	.align		4
.L_3684:
        /*008c*/ 	.word	index@(.nv.constant0._ZN2at6native40_GLOBAL__N__2351210d_8_Shape_cu_49f7391c35CatArrayBatchedCopy_alignedK_contigINS1_10OpaqueTypeILj8EEEjLi4ELi128ELi1ELi8EEEvPT_NS1_25CatArrInputTensorMetadataIS5_T0_XT2_EXT3_EEENS1_16TensorSizeStrideIS8_Lj4EEEiS8_)
        /*0090*/ 	.short	0x0380
        /*0092*/ 	.short	0x0ad0


	//----- nvinfo : EIATTR_SW_WAR
	.align		4
.L_3685:
        /*0094*/ 	.byte	0x04, 0x36
        /*0096*/ 	.short	(.L_3687 - .L_3686)
.L_3686:
        /*0098*/ 	.word	0x00000008
.L_3687:


//--------------------- .nv.info._ZN2at6native40_GLOBAL__N__2351210d_8_Shape_cu_49f7391c35CatArrayBatchedCopy_alignedK_contigINS1_10OpaqueTypeILj8EEEjLi4ELi128ELi1ELi16EEEvPT_NS1_25CatArrInputTensorMetadataIS5_T0_XT2_EXT3_EEENS1_16TensorSizeStrideIS8_Lj4EEEiS8_ --------------------------
	.section	.nv.info._ZN2at6native40_GLOBAL__N__2351210d_8_Shape_cu_49f7391c35CatArrayBatchedCopy_alignedK_contigINS1_10OpaqueTypeILj8EEEjLi4ELi128ELi1ELi16EEEvPT_NS1_25CatArrInputTensorMetadataIS5_T0_XT2_EXT3_EEENS1_16TensorSizeStrideIS8_Lj4EEEiS8_,"",@"SHT_CUDA_INFO"
	.sectionflags	@""
	.align	4


	//----- nvinfo : EIATTR_CUDA_API_VERSION
	.align		4
        /*0000*/ 	.byte	0x04, 0x37
        /*0002*/ 	.short	(.L_3689 - .L_3688)
.L_3688:
        /*0004*/ 	.word	0x00000082


	//----- nvinfo : EIATTR_KPARAM_INFO
	.align		4
.L_3689:
        /*0008*/ 	.byte	0x04, 0x17
        /*000a*/ 	.short	(.L_3691 - .L_3690)
.L_3690:
        /*000c*/ 	.word	0x00000000
        /*0010*/ 	.short	0x0004
        /*0012*/ 	.short	0x0acc
        /*0014*/ 	.byte	0x00, 0xf0, 0x11, 0x00


	//----- nvinfo : EIATTR_KPARAM_INFO
	.align		4
.L_3691:
        /*0018*/ 	.byte	0x04, 0x17
        /*001a*/ 	.short	(.L_3693 - .L_3692)
.L_3692:
        /*001c*/ 	.word	0x00000000
        /*0020*/ 	.short	0x0003
        /*0022*/ 	.short	0x0ac8
        /*0024*/ 	.byte	0x00, 0xf0, 0x11, 0x00


	//----- nvinfo : EIATTR_KPARAM_INFO
	.align		4
.L_3693:
        /*0028*/ 	.byte	0x04, 0x17
        /*002a*/ 	.short	(.L_3695 - .L_3694)
.L_3694:
        /*002c*/ 	.word	0x00000000
        /*0030*/ 	.short	0x0002
        /*0032*/ 	.short	0x0aa8
        /*0034*/ 	.byte	0x00, 0xf0, 0x81, 0x00


	//----- nvinfo : EIATTR_KPARAM_INFO
	.align		4
.L_3695:
        /*0038*/ 	.byte	0x04, 0x17
        /*003a*/ 	.short	(.L_3697 - .L_3696)
.L_3696:
        /*003c*/ 	.word	0x00000000
        /*0040*/ 	.short	0x0001
        /*0042*/ 	.short	0x0008
        /*0044*/ 	.byte	0x00, 0xf0, 0x81, 0x2a


	//----- nvinfo : EIATTR_KPARAM_INFO
	.align		4
.L_3697:
        /*0048*/ 	.byte	0x04, 0x17
        /*004a*/ 	.short	(.L_3699 - .L_3698)
.L_3698:
        /*004c*/ 	.word	0x00000000
        /*0050*/ 	.short	0x0000
        /*0052*/ 	.short	0x0000
        /*0054*/ 	.byte	0x00, 0xf5, 0x21, 0x00


	//----- nvinfo : EIATTR_SPARSE_MMA_MASK
	.align		4
.L_3699:
        /*0058*/ 	.byte	0x03, 0x50
        /*005a*/ 	.short	0x0000


	//----- nvinfo : EIATTR_MAXREG_COUNT
	.align		4
        /*005c*/ 	.byte	0x03, 0x1b
        /*005e*/ 	.short	0x00ff


	//----- nvinfo : EIATTR_MERCURY_ISA_VERSION
	.align		4
        /*0060*/ 	.byte	0x03, 0x5f
        /*0062*/ 	.short	0x0101


	//----- nvinfo : EIATTR_VRC_CTA_INIT_COUNT
	.align		4
        /*0064*/ 	.byte	0x02, 0x4a
	.zero		1
	.zero		1


	//----- nvinfo : EIATTR_EXIT_INSTR_OFFSETS
	.align		4
        /*0068*/ 	.byte	0x04, 0x1c
        /*006a*/ 	.short	(.L_3701 - .L_3700)


	//   ....[0]....
.L_3700:
        /*006c*/ 	.word	0x000000a0


	//   ....[1]....
        /*0070*/ 	.word	0x000009c0


	//   ....[2]....
        /*0074*/ 	.word	0x00000f70


	//   ....[3]....
        /*0078*/ 	.word	0x000017d0


	//----- nvinfo : EIATTR_CRS_STACK_SIZE
	.align		4
.L_3701:
        /*007c*/ 	.byte	0x04, 0x1e
        /*007e*/ 	.short	(.L_3703 - .L_3702)
.L_3702:
        /*0080*/ 	.word	0x00000000


	//----- nvinfo : EIATTR_CBANK_PARAM_SIZE
	.align		4
.L_3703:
        /*0084*/ 	.byte	0x03, 0x19
        /*0086*/ 	.short	0x0ad0


	//----- nvinfo : EIATTR_PARAM_CBANK
	.align		4
        /*0088*/ 	.byte	0x04, 0x0a
        /*008a*/ 	.short	(.L_3705 - .L_3704)
	.align		4
.L_3704:
        /*008c*/ 	.word	index@(.nv.constant0._ZN2at6native40_GLOBAL__N__2351210d_8_Shape_cu_49f7391c35CatArrayBatchedCopy_alignedK_contigINS1_10OpaqueTypeILj8EEEjLi4ELi128ELi1ELi16EEEvPT_NS1_25CatArrInputTensorMetadataIS5_T0_XT2_EXT3_EEENS1_16TensorSizeStrideIS8_Lj4EEEiS8_)
        /*0090*/ 	.short	0x0380
        /*0092*/ 	.short	0x0ad0


	//----- nvinfo : EIATTR_SW_WAR
	.align		4
.L_3705:
        /*0094*/ 	.byte	0x04, 0x36
        /*0096*/ 	.short	(.L_3707 - .L_3706)
.L_3706:
        /*0098*/ 	.word	0x00000008
.L_3707:


//--------------------- .nv.info._ZN2at6native40_GLOBAL__N__2351210d_8_Shape_cu_49f7391c30CatArrayBatchedCopy_vectorizedINS1_10OpaqueTypeILj8EEEjLi4ELi128ELi1ELi16ELi2EEEvPcNS1_25CatArrInputTensorMetadataIT_T0_XT2_EXT3_EEENS1_16TensorSizeStrideIS8_Lj4EEEiS8_ --------------------------
	.section	.nv.info._ZN2at6native40_GLOBAL__N__2351210d_8_Shape_cu_49f7391c30CatArrayBatchedCopy_vectorizedINS1_10OpaqueTypeILj8EEEjLi4ELi128ELi1ELi16ELi2EEEvPcNS1_25CatArrInputTensorMetadataIT_T0_XT2_EXT3_EEENS1_16TensorSizeStrideIS8_Lj4EEEiS8_,"",@"SHT_CUDA_INFO"
	.sectionflags	@""
	.align	4


	//----- nvinfo : EIATTR_CUDA_API_VERSION
	.align		4
        /*0000*/ 	.byte	0x04, 0x37
        /*0002*/ 	.short	(.L_3709 - .L_3708)
.L_3708:
        /*0004*/ 	.word	0x00000082


	//----- nvinfo : EIATTR_KPARAM_INFO
	.align		4
.L_3709:
        /*0008*/ 	.byte	0x04, 0x17
        /*000a*/ 	.short	(.L_3711 - .L_3710)
.L_3710:
        /*000c*/ 	.word	0x00000000
        /*0010*/ 	.short	0x0004
        /*0012*/ 	.short	0x0acc
        /*0014*/ 	.byte	0x00, 0xf0, 0x11, 0x00


	//----- nvinfo : EIATTR_KPARAM_INFO
	.align		4
.L_3711:
        /*0018*/ 	.byte	0x04, 0x17
        /*001a*/ 	.short	(.L_3713 - .L_3712)
.L_3712:
        /*001c*/ 	.word	0x00000000
        /*0020*/ 	.short	0x0003
        /*0022*/ 	.short	0x0ac8
        /*0024*/ 	.byte	0x00, 0xf0, 0x11, 0x00


	//----- nvinfo : EIATTR_KPARAM_INFO
	.align		4
.L_3713:
        /*0028*/ 	.byte	0x04, 0x17
        /*002a*/ 	.short	(.L_3715 - .L_3714)
.L_3714:
        /*002c*/ 	.word	0x00000000
        /*0030*/ 	.short	0x0002
        /*0032*/ 	.short	0x0aa8
        /*0034*/ 	.byte	0x00, 0xf0, 0x81, 0x00


	//----- nvinfo : EIATTR_KPARAM_INFO
	.align		4
.L_3715:
        /*0038*/ 	.byte	0x04, 0x17
        /*003a*/ 	.short	(.L_3717 - .L_3716)
.L_3716:
        /*003c*/ 	.word	0x00000000
        /*0040*/ 	.short	0x0001
        /*0042*/ 	.short	0x0008
        /*0044*/ 	.byte	0x00, 0xf0, 0x81, 0x2a


	//----- nvinfo : EIATTR_KPARAM_INFO
	.align		4
.L_3717:
        /*0048*/ 	.byte	0x04, 0x17
        /*004a*/ 	.short	(.L_3719 - .L_3718)
.L_3718:
        /*004c*/ 	.word	0x00000000
        /*0050*/ 	.short	0x0000
        /*0052*/ 	.short	0x0000
        /*0054*/ 	.byte	0x00, 0xf5, 0x21, 0x00


	//----- nvinfo : EIATTR_SPARSE_MMA_MASK
	.align		4
.L_3719:
        /*0058*/ 	.byte	0x03, 0x50
        /*005a*/ 	.short	0x0000


	//----- nvinfo : EIATTR_MAXREG_COUNT
	.align		4
        /*005c*/ 	.byte	0x03, 0x1b
        /*005e*/ 	.short	0x00ff


	//----- nvinfo : EIATTR_MERCURY_ISA_VERSION
	.align		4
        /*0060*/ 	.byte	0x03, 0x5f
        /*0062*/ 	.short	0x0101


	//----- nvinfo : EIATTR_VRC_CTA_INIT_COUNT
	.align		4
        /*0064*/ 	.byte	0x02, 0x4a
	.zero		1
	.zero		1


	//----- nvinfo : EIATTR_EXIT_INSTR_OFFSETS
	.align		4
        /*0068*/ 	.byte	0x04, 0x1c
        /*006a*/ 	.short	(.L_3721 - .L_3720)


	//   ....[0]....
.L_3720:
        /*006c*/ 	.word	0x000000a0


	//   ....[1]....
        /*0070*/ 	.word	0x00000710


	//----- nvinfo : EIATTR_CRS_STACK_SIZE
	.align		4
.L_3721:
        /*0074*/ 	.byte	0x04, 0x1e
        /*0076*/ 	.short	(.L_3723 - .L_3722)
.L_3722:
        /*0078*/ 	.word	0x00000000


	//----- nvinfo : EIATTR_CBANK_PARAM_SIZE
	.align		4
.L_3723:
        /*007c*/ 	.byte	0x03, 0x19
        /*007e*/ 	.short	0x0ad0


	//----- nvinfo : EIATTR_PARAM_CBANK
	.align		4
        /*0080*/ 	.byte	0x04, 0x0a
        /*0082*/ 	.short	(.L_3725 - .L_3724)
	.align		4
.L_3724:
        /*0084*/ 	.word	index@(.nv.constant0._ZN2at6native40_GLOBAL__N__2351210d_8_Shape_cu_49f7391c30CatArrayBatchedCopy_vectorizedINS1_10OpaqueTypeILj8EEEjLi4ELi128ELi1ELi16ELi2EEEvPcNS1_25CatArrInputTensorMetadataIT_T0_XT2_EXT3_EEENS1_16TensorSizeStrideIS8_Lj4EEEiS8_)
        /*0088*/ 	.short	0x0380
        /*008a*/ 	.short	0x0ad0


	//----- nvinfo : EIATTR_SW_WAR
	.align		4
.L_3725:
        /*008c*/ 	.byte	0x04, 0x36
        /*008e*/ 	.short	(.L_3727 - .L_3726)
.L_3726:
        /*0090*/ 	.word	0x00000008
.L_3727:


//--------------------- .nv.info._ZN2at6native40_GLOBAL__N__2351210d_8_Shape_cu_49f7391c19CatArrayBatchedCopyINS1_10OpaqueTypeILj8EEEjLi3ELi128ELi1EEEvPT_NS1_25CatArrInputTensorMetadataIS5_T0_XT2_EXT3_EEENS1_16TensorSizeStrideIS8_Lj4EEEiS8_ --------------------------
	.section	.nv.info._ZN2at6native40_GLOBAL__N__2351210d_8_Shape_cu_49f7391c19CatArrayBatchedCopyINS1_10OpaqueTypeILj8EEEjLi3ELi128ELi1EEEvPT_NS1_25CatArrInputTensorMetadataIS5_T0_XT2_EXT3_EEENS1_16TensorSizeStrideIS8_Lj4EEEiS8_,"",@"SHT_CUDA_INFO"
	.sectionflags	@""
	.align	4


	//----- nvinfo : EIATTR_CUDA_API_VERSION
	.align		4
        /*0000*/ 	.byte	0x04, 0x37
        /*0002*/ 	.short	(.L_3729 - .L_3728)
.L_3728:
        /*0004*/ 	.word	0x00000082


	//----- nvinfo : EIATTR_KPARAM_INFO
	.align		4
.L_3729:
        /*0008*/ 	.byte	0x04, 0x17
        /*000a*/ 	.short	(.L_3731 - .L_3730)
.L_3730:
        /*000c*/ 	.word	0x00000000
        /*0010*/ 	.short	0x0004
        /*0012*/ 	.short	0x0acc
        /*0014*/ 	.byte	0x00, 0xf0, 0x11, 0x00


	//----- nvinfo : EIATTR_KPARAM_INFO
	.align		4
.L_3731:
        /*0018*/ 	.byte	0x04, 0x17
        /*001a*/ 	.short	(.L_3733 - .L_3732)
.L_3732:
        /*001c*/ 	.word	0x00000000
        /*0020*/ 	.short	0x0003
        /*0022*/ 	.short	0x0ac8
        /*0024*/ 	.byte	0x00, 0xf0, 0x11, 0x00


	//----- nvinfo : EIATTR_KPARAM_INFO
	.align		4
.L_3733:
        /*0028*/ 	.byte	0x04, 0x17
        /*002a*/ 	.short	(.L_3735 - .L_3734)
.L_3734:
        /*002c*/ 	.word	0x00000000
        /*0030*/ 	.short	0x0002
        /*0032*/ 	.short	0x0aa8
        /*0034*/ 	.byte	0x00, 0xf0, 0x81, 0x00


	//----- nvinfo : EIATTR_KPARAM_INFO
	.align		4
.L_3735:
        /*0038*/ 	.byte	0x04, 0x17
        /*003a*/ 	.short	(.L_3737 - .L_3736)
.L_3736:
        /*003c*/ 	.word	0x00000000
        /*0040*/ 	.short	0x0001
        /*0042*/ 	.short	0x0008
        /*0044*/ 	.byte	0x00, 0xf0, 0x81, 0x2a


	//----- nvinfo : EIATTR_KPARAM_INFO
	.align		4
.L_3737:
        /*0048*/ 	.byte	0x04, 0x17
        /*004a*/ 	.short	(.L_3739 - .L_3738)
.L_3738:
        /*004c*/ 	.word	0x00000000
        /*0050*/ 	.short	0x0000
        /*0052*/ 	.short	0x0000
        /*0054*/ 	.byte	0x00, 0xf5, 0x21, 0x00


	//----- nvinfo : EIATTR_SPARSE_MMA_MASK
	.align		4
.L_3739:
        /*0058*/ 	.byte	0x03, 0x50
        /*005a*/ 	.short	0x0000


	//----- nvinfo : EIATTR_MAXREG_COUNT
	.align		4
        /*005c*/ 	.byte	0x03, 0x1b
        /*005e*/ 	.short	0x00ff


	//----- nvinfo : EIATTR_MERCURY_ISA_VERSION
	.align		4
        /*0060*/ 	.byte	0x03, 0x5f
        /*0062*/ 	.short	0x0101


	//----- nvinfo : EIATTR_VRC_CTA_INIT_COUNT
	.align		4
        /*0064*/ 	.byte	0x02, 0x4a
	.zero		1
	.zero		1


	//----- nvinfo : EIATTR_EXIT_INSTR_OFFSETS
	.align		4
        /*0068*/ 	.byte	0x04, 0x1c
        /*006a*/ 	.short	(.L_3741 - .L_3740)


	//   ....[0]....
.L_3740:
        /*006c*/ 	.word	0x000000a0


	//   ....[1]....
        /*0070*/ 	.word	0x00000900


	//----- nvinfo : EIATTR_CRS_STACK_SIZE
	.align		4
.L_3741:
        /*0074*/ 	.byte	0x04, 0x1e
        /*0076*/ 	.short	(.L_3743 - .L_3742)
.L_3742:
        /*0078*/ 	.word	0x00000000


	//----- nvinfo : EIATTR_CBANK_PARAM_SIZE
	.align		4
.L_3743:
        /*007c*/ 	.byte	0x03, 0x19
        /*007e*/ 	.short	0x0ad0


	//----- nvinfo : EIATTR_PARAM_CBANK
	.align		4
        /*0080*/ 	.byte	0x04, 0x0a
        /*0082*/ 	.short	(.L_3745 - .L_3744)
	.align		4
.L_3744:
        /*0084*/ 	.word	index@(.nv.constant0._ZN2at6native40_GLOBAL__N__2351210d_8_Shape_cu_49f7391c19CatArrayBatchedCopyINS1_10OpaqueTypeILj8EEEjLi3ELi128ELi1EEEvPT_NS1_25CatArrInputTensorMetadataIS5_T0_XT2_EXT3_EEENS1_16TensorSizeStrideIS8_Lj4EEEiS8_)
        /*0088*/ 	.short	0x0380
        /*008a*/ 	.short	0x0ad0


	//----- nvinfo : EIATTR_SW_WAR
	.align		4
.L_3745:
        /*008c*/ 	.byte	0x04, 0x36
        /*008e*/ 	.short	(.L_3747 - .L_3746)
.L_3746:
        /*0090*/ 	.word	0x00000008
.L_3747:


//--------------------- .nv.info._ZN2at6native40_GLOBAL__N__2351210d_8_Shape_cu_49f7391c26CatArrayBatchedCopy_contigINS1_10OpaqueTypeILj8EEEjLi3ELi128ELi1EEEvPT_NS1_25CatArrInputTensorMetadataIS5_T0_XT2_EXT3_EEENS1_16TensorSizeStrideIS8_Lj4EEEiS8_ --------------------------
	.section	.nv.info._ZN2at6native40_GLOBAL__N__2351210d_8_Shape_cu_49f7391c26CatArrayBatchedCopy_contigINS1_10OpaqueTypeILj8EEEjLi3ELi128ELi1EEEvPT_NS1_25CatArrInputTensorMetadataIS5_T0_XT2_EXT3_EEENS1_16TensorSizeStrideIS8_Lj4EEEiS8_,"",@"SHT_CUDA_INFO"
	.sectionflags	@""
	.align	4


	//----- nvinfo : EIATTR_CUDA_API_VERSION
	.align		4
        /*0000*/ 	.byte	0x04, 0x37
        /*0002*/ 	.short	(.L_3749 - .L_3748)
.L_3748:
        /*0004*/ 	.word	0x00000082


	//----- nvinfo : EIATTR_KPARAM_INFO
	.align		4
.L_3749:
        /*0008*/ 	.byte	0x04, 0x17
        /*000a*/ 	.short	(.L_3751 - .L_3750)
.L_3750:
        /*000c*/ 	.word	0x00000000
        /*0010*/ 	.short	0x0004
        /*0012*/ 	.short	0x0acc
        /*0014*/ 	.byte	0x00, 0xf0, 0x11, 0x00


	//----- nvinfo : EIATTR_KPARAM_INFO
	.align		4
.L_3751:
        /*0018*/ 	.byte	0x04, 0x17
        /*001a*/ 	.short	(.L_3753 - .L_3752)
.L_3752:
        /*001c*/ 	.word	0x00000000
        /*0020*/ 	.short	0x0003
        /*0022*/ 	.short	0x0ac8
        /*0024*/ 	.byte	0x00, 0xf0, 0x11, 0x00


	//----- nvinfo : EIATTR_KPARAM_INFO
	.align		4
.L_3753:
        /*0028*/ 	.byte	0x04, 0x17
        /*002a*/ 	.short	(.L_3755 - .L_3754)
.L_3754:
        /*002c*/ 	.word	0x00000000
        /*0030*/ 	.short	0x0002
        /*0032*/ 	.short	0x0aa8
        /*0034*/ 	.byte	0x00, 0xf0, 0x81, 0x00


	//----- nvinfo : EIATTR_KPARAM_INFO
	.align		4
.L_3755:
        /*0038*/ 	.byte	0x04, 0x17
        /*003a*/ 	.short	(.L_3757 - .L_3756)
.L_3756:
        /*003c*/ 	.word	0x00000000
        /*0040*/ 	.short	0x0001
        /*0042*/ 	.short	0x0008
        /*0044*/ 	.byte	0x00, 0xf0, 0x81, 0x2a


	//----- nvinfo : EIATTR_KPARAM_INFO
	.align		4
.L_3757:
        /*0048*/ 	.byte	0x04, 0x17
        /*004a*/ 	.short	(.L_3759 - .L_3758)
.L_3758:
        /*004c*/ 	.word	0x00000000
        /*0050*/ 	.short	0x0000
        /*0052*/ 	.short	0x0000
        /*0054*/ 	.byte	0x00, 0xf5, 0x21, 0x00


	//----- nvinfo : EIATTR_SPARSE_MMA_MASK
	.align		4
.L_3759:
        /*0058*/ 	.byte	0x03, 0x50
        /*005a*/ 	.short	0x0000


	//----- nvinfo : EIATTR_MAXREG_COUNT
	.align		4
        /*005c*/ 	.byte	0x03, 0x1b
        /*005e*/ 	.short	0x00ff


	//----- nvinfo : EIATTR_MERCURY_ISA_VERSION
	.align		4
        /*0060*/ 	.byte	0x03, 0x5f
        /*0062*/ 	.short	0x0101


	//----- nvinfo : EIATTR_VRC_CTA_INIT_COUNT
	.align		4
        /*0064*/ 	.byte	0x02, 0x4a
	.zero		1
	.zero		1


	//----- nvinfo : EIATTR_EXIT_INSTR_OFFSETS
	.align		4
        /*0068*/ 	.byte	0x04, 0x1c
        /*006a*/ 	.short	(.L_3761 - .L_3760)


	//   ....[0]....
.L_3760:
        /*006c*/ 	.word	0x00000090


	//   ....[1]....
        /*0070*/ 	.word	0x00000520


	//----- nvinfo : EIATTR_CRS_STACK_SIZE
	.align		4
.L_3761:
        /*0074*/ 	.byte	0x04, 0x1e
        /*0076*/ 	.short	(.L_3763 - .L_3762)
.L_3762:
        /*0078*/ 	.word	0x00000000


	//----- nvinfo : EIATTR_CBANK_PARAM_SIZE
	.align		4
.L_3763:
        /*007c*/ 	.byte	0x03, 0x19
        /*007e*/ 	.short	0x0ad0


	//----- nvinfo : EIATTR_PARAM_CBANK
	.align		4
        /*0080*/ 	.byte	0x04, 0x0a
        /*0082*/ 	.short	(.L_3765 - .L_3764)
	.align		4
.L_3764:
        /*0084*/ 	.word	index@(.nv.constant0._ZN2at6native40_GLOBAL__N__2351210d_8_Shape_cu_49f7391c26CatArrayBatchedCopy_contigINS1_10OpaqueTypeILj8EEEjLi3ELi128ELi1EEEvPT_NS1_25CatArrInputTensorMetadataIS5_T0_XT2_EXT3_EEENS1_16TensorSizeStrideIS8_Lj4EEEiS8_)
        /*0088*/ 	.short	0x0380
        /*008a*/ 	.short	0x0ad0


	//----- nvinfo : EIATTR_SW_WAR
	.align		4
.L_3765:
        /*008c*/ 	.byte	0x04, 0x36
        /*008e*/ 	.short	(.L_3767 - .L_3766)
.L_3766:
        /*0090*/ 	.word	0x00000008
.L_3767:


//--------------------- .nv.info._ZN2at6native40_GLOBAL__N__2351210d_8_Shape_cu_49f7391c35CatArrayBatchedCopy_alignedK_contigINS1_10OpaqueTypeILj8EEEjLi3ELi128ELi1ELi8EEEvPT_NS1_25CatArrInputTensorMetadataIS5_T0_XT2_EXT3_EEENS1_16TensorSizeStrideIS8_Lj4EEEiS8_ --------------------------
	.section	.nv.info._ZN2at6native40_GLOBAL__N__2351210d_8_Shape_cu_49f7391c35CatArrayBatchedCopy_alignedK_contigINS1_10OpaqueTypeILj8EEEjLi3ELi128ELi1ELi8EEEvPT_NS1_25CatArrInputTensorMetadataIS5_T0_XT2_EXT3_EEENS1_16TensorSizeStrideIS8_Lj4EEEiS8_,"",@"SHT_CUDA_INFO"
	.sectionflags	@""
	.align	4


	//----- nvinfo : EIATTR_CUDA_API_VERSION
	.align		4
        /*0000*/ 	.byte	0x04, 0x37
        /*0002*/ 	.short	(.L_3769 - .L_3768)
.L_3768:
        /*0004*/ 	.word	0x00000082


	//----- nvinfo : EIATTR_KPARAM_INFO
	.align		4
.L_3769:
        /*0008*/ 	.byte	0x04, 0x17
        /*000a*/ 	.short	(.L_3771 - .L_3770)
.L_3770:
        /*000c*/ 	.word	0x00000000
        /*0010*/ 	.short	0x0004
        /*0012*/ 	.short	0x0acc
        /*0014*/ 	.byte	0x00, 0xf0, 0x11, 0x00


	//----- nvinfo : EIATTR_KPARAM_INFO
	.align		4
.L_3771:
        /*0018*/ 	.byte	0x04, 0x17
        /*001a*/ 	.short	(.L_3773 - .L_3772)
.L_3772:
        /*001c*/ 	.word	0x00000000
        /*0020*/ 	.short	0x0003
        /*0022*/ 	.short	0x0ac8
        /*0024*/ 	.byte	0x00, 0xf0, 0x11, 0x00


	//----- nvinfo : EIATTR_KPARAM_INFO
	.align		4
.L_3773:
        /*0028*/ 	.byte	0x04, 0x17
        /*002a*/ 	.short	(.L_3775 - .L_3774)
.L_3774:
        /*002c*/ 	.word	0x00000000
        /*0030*/ 	.short	0x0002
        /*0032*/ 	.short	0x0aa8
        /*0034*/ 	.byte	0x00, 0xf0, 0x81, 0x00


	//----- nvinfo : EIATTR_KPARAM_INFO
	.align		4
.L_3775:
        /*0038*/ 	.byte	0x04, 0x17
        /*003a*/ 	.short	(.L_3777 - .L_3776)
.L_3776:
        /*003c*/ 	.word	0x00000000
        /*0040*/ 	.short	0x0001
        /*0042*/ 	.short	0x0008
        /*0044*/ 	.byte	0x00, 0xf0, 0x81, 0x2a


	//----- nvinfo : EIATTR_KPARAM_INFO
	.align		4
.L_3777:
        /*0048*/ 	.byte	0x04, 0x17
        /*004a*/ 	.short	(.L_3779 - .L_3778)
.L_3778:
        /*004c*/ 	.word	0x00000000
        /*0050*/ 	.short	0x0000
        /*0052*/ 	.short	0x0000
        /*0054*/ 	.byte	0x00, 0xf5, 0x21, 0x00


	//----- nvinfo : EIATTR_SPARSE_MMA_MASK
	.align		4
.L_3779:
        /*0058*/ 	.byte	0x03, 0x50
        /*005a*/ 	.short	0x0000


	//----- nvinfo : EIATTR_MAXREG_COUNT
	.align		4
        /*005c*/ 	.byte	0x03, 0x1b
        /*005e*/ 	.short	0x00ff


	//----- nvinfo : EIATTR_MERCURY_ISA_VERSION
	.align		4
        /*0060*/ 	.byte	0x03, 0x5f
        /*0062*/ 	.short	0x0101


	//----- nvinfo : EIATTR_VRC_CTA_INIT_COUNT
	.align		4
        /*0064*/ 	.byte	0x02, 0x4a
	.zero		1
	.zero		1


	//----- nvinfo : EIATTR_EXIT_INSTR_OFFSETS
	.align		4
        /*0068*/ 	.byte	0x04, 0x1c
        /*006a*/ 	.short	(.L_3781 - .L_3780)


	//   ....[0]....
.L_3780:
        /*006c*/ 	.word	0x000000a0


	//   ....[1]....
        /*0070*/ 	.word	0x00000630


	//   ....[2]....
        /*0074*/ 	.word	0x000009a0


	//   ....[3]....
        /*0078*/ 	.word	0x00001200


	//----- nvinfo : EIATTR_CRS_STACK_SIZE
	.align		4
.L_3781:
        /*007c*/ 	.byte	0x04, 0x1e
        /*007e*/ 	.short	(.L_3783 - .L_3782)
.L_3782:
        /*0080*/ 	.word	0x00000000


	//----- nvinfo : EIATTR_CBANK_PARAM_SIZE
	.align		4
.L_3783:
        /*0084*/ 	.byte	0x03, 0x19
        /*0086*/ 	.short	0x0ad0


	//----- nvinfo : EIATTR_PARAM_CBANK
	.align		4
        /*0088*/ 	.byte	0x04, 0x0a
        /*008a*/ 	.short	(.L_3785 - .L_3784)
	.align		4
.L_3784:
        /*008c*/ 	.word	index@(.nv.constant0._ZN2at6native40_GLOBAL__N__2351210d_8_Shape_cu_49f7391c35CatArrayBatchedCopy_alignedK_contigINS1_10OpaqueTypeILj8EEEjLi3ELi128ELi1ELi8EEEvPT_NS1_25CatArrInputTensorMetadataIS5_T0_XT2_EXT3_EEENS1_16TensorSizeStrideIS8_Lj4EEEiS8_)
        /*0090*/ 	.short	0x0380
        /*0092*/ 	.short	0x0ad0


	//----- nvinfo : EIATTR_SW_WAR
	.align		4
.L_3785:
        /*0094*/ 	.byte	0x04, 0x36
        /*0096*/ 	.short	(.L_3787 - .L_3786)
.L_3786:
        /*0098*/ 	.word	0x00000008
.L_3787:


//--------------------- .nv.info._ZN2at6native40_GLOBAL__N__2351210d_8_Shape_cu_49f7391c35CatArrayBatchedCopy_alignedK_contigINS1_10OpaqueTypeILj8EEEjLi3ELi128ELi1ELi16EEEvPT_NS1_25CatArrInputTensorMetadataIS5_T0_XT2_EXT3_EEENS1_16TensorSizeStrideIS8_Lj4EEEiS8_ --------------------------
	.section	.nv.info._ZN2at6native40_GLOBAL__N__2351210d_8_Shape_cu_49f7391c35CatArrayBatchedCopy_alignedK_contigINS1_10OpaqueTypeILj8EEEjLi3ELi128ELi1ELi16EEEvPT_NS1_25CatArrInputTensorMetadataIS5_T0_XT2_EXT3_EEENS1_16TensorSizeStrideIS8_Lj4EEEiS8_,"",@"SHT_CUDA_INFO"
	.sectionflags	@""
	.align	4


	//----- nvinfo : EIATTR_CUDA_API_VERSION
	.align		4
        /*0000*/ 	.byte	0x04, 0x37
        /*0002*/ 	.short	(.L_3789 - .L_3788)
.L_3788:
        /*0004*/ 	.word	0x00000082


	//----- nvinfo : EIATTR_KPARAM_INFO
	.align		4
.L_3789:
        /*0008*/ 	.byte	0x04, 0x17
        /*000a*/ 	.short	(.L_3791 - .L_3790)
.L_3790:
        /*000c*/ 	.word	0x00000000
        /*0010*/ 	.short	0x0004
        /*0012*/ 	.short	0x0acc
        /*0014*/ 	.byte	0x00, 0xf0, 0x11, 0x00


	//----- nvinfo : EIATTR_KPARAM_INFO
	.align		4
.L_3791:
        /*0018*/ 	.byte	0x04, 0x17
        /*001a*/ 	.short	(.L_3793 - .L_3792)
.L_3792:
        /*001c*/ 	.word	0x00000000
        /*0020*/ 	.short	0x0003
        /*0022*/ 	.short	0x0ac8
        /*0024*/ 	.byte	0x00, 0xf0, 0x11, 0x00


	//----- nvinfo : EIATTR_KPARAM_INFO
	.align		4
.L_3793:
        /*0028*/ 	.byte	0x04, 0x17
        /*002a*/ 	.short	(.L_3795 - .L_3794)
.L_3794:
        /*002c*/ 	.word	0x00000000
        /*0030*/ 	.short	0x0002
        /*0032*/ 	.short	0x0aa8
        /*0034*/ 	.byte	0x00, 0xf0, 0x81, 0x00


	//----- nvinfo : EIATTR_KPARAM_INFO
	.align		4
.L_3795:
        /*0038*/ 	.byte	0x04, 0x17
        /*003a*/ 	.short	(.L_3797 - .L_3796)
.L_3796:
        /*003c*/ 	.word	0x00000000
        /*0040*/ 	.short	0x0001
        /*0042*/ 	.short	0x0008
        /*0044*/ 	.byte	0x00, 0xf0, 0x81, 0x2a


	//----- nvinfo : EIATTR_KPARAM_INFO
	.align		4
.L_3797:
        /*0048*/ 	.byte	0x04, 0x17
        /*004a*/ 	.short	(.L_3799 - .L_3798)
.L_3798:
        /*004c*/ 	.word	0x00000000
        /*0050*/ 	.short	0x0000
        /*0052*/ 	.short	0x0000
        /*0054*/ 	.byte	0x00, 0xf5, 0x21, 0x00


	//----- nvinfo : EIATTR_SPARSE_MMA_MASK
	.align		4
.L_3799:
        /*0058*/ 	.byte	0x03, 0x50
        /*005a*/ 	.short	0x0000


	//----- nvinfo : EIATTR_MAXREG_COUNT
	.align		4
        /*005c*/ 	.byte	0x03, 0x1b
        /*005e*/ 	.short	0x00ff


	//----- nvinfo : EIATTR_MERCURY_ISA_VERSION
	.align		4
        /*0060*/ 	.byte	0x03, 0x5f
        /*0062*/ 	.short	0x0101


	//----- nvinfo : EIATTR_VRC_CTA_INIT_COUNT
	.align		4
        /*0064*/ 	.byte	0x02, 0x4a
	.zero		1
	.zero		1


	//----- nvinfo : EIATTR_EXIT_INSTR_OFFSETS
	.align		4
        /*0068*/ 	.byte	0x04, 0x1c
        /*006a*/ 	.short	(.L_3801 - .L_3800)


	//   ....[0]....
.L_3800:
        /*006c*/ 	.word	0x000000a0


	//   ....[1]....
        /*0070*/ 	.word	0x00000780


	//   ....[2]....
        /*0074*/ 	.word	0x00000ca0


	//   ....[3]....
        /*0078*/ 	.word	0x000016a0


	//----- nvinfo : EIATTR_CRS_STACK_SIZE
	.align		4
.L_3801:
        /*007c*/ 	.byte	0x04, 0x1e
        /*007e*/ 	.short	(.L_3803 - .L_3802)
.L_3802:
        /*0080*/ 	.word	0x00000000


	//----- nvinfo : EIATTR_CBANK_PARAM_SIZE
	.align		4
.L_3803:
        /*0084*/ 	.byte	0x03, 0x19
        /*0086*/ 	.short	0x0ad0


	//----- nvinfo : EIATTR_PARAM_CBANK
	.align		4
        /*0088*/ 	.byte	0x04, 0x0a
        /*008a*/ 	.short	(.L_3805 - .L_3804)
	.align		4
.L_3804:
        /*008c*/ 	.word	index@(.nv.constant0._ZN2at6native40_GLOBAL__N__2351210d_8_Shape_cu_49f7391c35CatArrayBatchedCopy_alignedK_contigINS1_10OpaqueTypeILj8EEEjLi3ELi128ELi1ELi16EEEvPT_NS1_25CatArrInputTensorMetadataIS5_T0_XT2_EXT3_EEENS1_16TensorSizeStrideIS8_Lj4EEEiS8_)
        /*0090*/ 	.short	0x0380
        /*0092*/ 	.short	0x0ad0


	//----- nvinfo : EIATTR_SW_WAR
	.align		4
.L_3805:
        /*0094*/ 	.byte	0x04, 0x36
        /*0096*/ 	.short	(.L_3807 - .L_3806)
.L_3806:
        /*0098*/ 	.word	0x00000008
.L_3807:


//--------------------- .nv.info._ZN2at6native40_GLOBAL__N__2351210d_8_Shape_cu_49f7391c30CatArrayBatchedCopy_vectorizedINS1_10OpaqueTypeILj8EEEjLi3ELi128ELi1ELi16ELi2EEEvPcNS1_25CatArrInputTensorMetadataIT_T0_XT2_EXT3_EEENS1_16TensorSizeStrideIS8_Lj4EEEiS8_ --------------------------
	.section	.nv.info._ZN2at6native40_GLOBAL__N__2351210d_8_Shape_cu_49f7391c30CatArrayBatchedCopy_vectorizedINS1_10OpaqueTypeILj8EEEjLi3ELi128ELi1ELi16ELi2EEEvPcNS1_25CatArrInputTensorMetadataIT_T0_XT2_EXT3_EEENS1_16TensorSizeStrideIS8_Lj4EEEiS8_,"",@"SHT_CUDA_INFO"
	.sectionflags	@""
	.align	4


	//----- nvinfo : EIATTR_CUDA_API_VERSION
	.align		4
        /*0000*/ 	.byte	0x04, 0x37
        /*0002*/ 	.short	(.L_3809 - .L_3808)
.L_3808:
        /*0004*/ 	.word	0x00000082


	//----- nvinfo : EIATTR_KPARAM_INFO
	.align		4
.L_3809:
        /*0008*/ 	.byte	0x04, 0x17
        /*000a*/ 	.short	(.L_3811 - .L_3810)
.L_3810:
        /*000c*/ 	.word	0x00000000
        /*0010*/ 	.short	0x0004
        /*0012*/ 	.short	0x0acc
        /*0014*/ 	.byte	0x00, 0xf0, 0x11, 0x00


	//----- nvinfo : EIATTR_KPARAM_INFO
	.align		4
.L_3811:
        /*0018*/ 	.byte	0x04, 0x17
        /*001a*/ 	.short	(.L_3813 - .L_3812)
.L_3812:
        /*001c*/ 	.word	0x00000000
        /*0020*/ 	.short	0x0003
        /*0022*/ 	.short	0x0ac8
        /*0024*/ 	.byte	0x00, 0xf0, 0x11, 0x00


	//----- nvinfo : EIATTR_KPARAM_INFO
	.align		4
.L_3813:
        /*0028*/ 	.byte	0x04, 0x17
        /*002a*/ 	.short	(.L_3815 - .L_3814)
.L_3814:
        /*002c*/ 	.word	0x00000000
        /*0030*/ 	.short	0x0002
        /*0032*/ 	.short	0x0aa8
        /*0034*/ 	.byte	0x00, 0xf0, 0x81, 0x00


	//----- nvinfo : EIATTR_KPARAM_INFO
	.align		4
.L_3815:
        /*0038*/ 	.byte	0x04, 0x17
        /*003a*/ 	.short	(.L_3817 - .L_3816)
.L_3816:
        /*003c*/ 	.word	0x00000000
        /*0040*/ 	.short	0x0001
        /*0042*/ 	.short	0x0008
        /*0044*/ 	.byte	0x00, 0xf0, 0x81, 0x2a


	//----- nvinfo : EIATTR_KPARAM_INFO
	.align		4
.L_3817:
        /*0048*/ 	.byte	0x04, 0x17
        /*004a*/ 	.short	(.L_3819 - .L_3818)
.L_3818:
        /*004c*/ 	.word	0x00000000
        /*0050*/ 	.short	0x0000
        /*0052*/ 	.short	0x0000
        /*0054*/ 	.byte	0x00, 0xf5, 0x21, 0x00


	//----- nvinfo : EIATTR_SPARSE_MMA_MASK
	.align		4
.L_3819:
        /*0058*/ 	.byte	0x03, 0x50
        /*005a*/ 	.short	0x0000


	//----- nvinfo : EIATTR_MAXREG_COUNT
	.align		4
        /*005c*/ 	.byte	0x03, 0x1b
        /*005e*/ 	.short	0x00ff


	//----- nvinfo : EIATTR_MERCURY_ISA_VERSION
	.align		4
        /*0060*/ 	.byte	0x03, 0x5f
        /*0062*/ 	.short	0x0101


	//----- nvinfo : EIATTR_VRC_CTA_INIT_COUNT
	.align		4
        /*0064*/ 	.byte	0x02, 0x4a
	.zero		1
	.zero		1


	//----- nvinfo : EIATTR_EXIT_INSTR_OFFSETS
	.align		4
        /*0068*/ 	.byte	0x04, 0x1c
        /*006a*/ 	.short	(.L_3821 - .L_3820)


	//   ....[0]....
.L_3820:
        /*006c*/ 	.word	0x000000a0


	//   ....[1]....
        /*0070*/ 	.word	0x00000580


	//----- nvinfo : EIATTR_CRS_STACK_SIZE
	.align		4
.L_3821:
        /*0074*/ 	.byte	0x04, 0x1e
        /*0076*/ 	.short	(.L_3823 - .L_3822)
.L_3822:
        /*0078*/ 	.word	0x00000000


	//----- nvinfo : EIATTR_CBANK_PARAM_SIZE
	.align		4
.L_3823:
        /*007c*/ 	.byte	0x03, 0x19
        /*007e*/ 	.short	0x0ad0


	//----- nvinfo : EIATTR_PARAM_CBANK
	.align		4
        /*0080*/ 	.byte	0x04, 0x0a
        /*0082*/ 	.short	(.L_3825 - .L_3824)
	.align		4
.L_3824:
        /*0084*/ 	.word	index@(.nv.constant0._ZN2at6native40_GLOBAL__N__2351210d_8_Shape_cu_49f7391c30CatArrayBatchedCopy_vectorizedINS1_10OpaqueTypeILj8EEEjLi3ELi128ELi1ELi16ELi2EEEvPcNS1_25CatArrInputTensorMetadataIT_T0_XT2_EXT3_EEENS1_16TensorSizeStrideIS8_Lj4EEEiS8_)
        /*0088*/ 	.short	0x0380
        /*008a*/ 	.short	0x0ad0


	//----- nvinfo : EIATTR_SW_WAR
	.align		4
.L_3825:
        /*008c*/ 	.byte	0x04, 0x36
        /*008e*/ 	.short	(.L_3827 - .L_3826)
.L_3826:
        /*0090*/ 	.word	0x00000008
.L_3827:


//--------------------- .nv.info._ZN2at6native40_GLOBAL__N__2351210d_8_Shape_cu_49f7391c19CatArrayBatchedCopyINS1_10OpaqueTypeILj8EEEjLi2ELi128ELi1EEEvPT_NS1_25CatArrInputTensorMetadataIS5_T0_XT2_EXT3_EEENS1_16TensorSizeStrideIS8_Lj4EEEiS8_ --------------------------
	.section	.nv.info._ZN2at6native40_GLOBAL__N__2351210d_8_Shape_cu_49f7391c19CatArrayBatchedCopyINS1_10OpaqueTypeILj8EEEjLi2ELi128ELi1EEEvPT_NS1_25CatArrInputTensorMetadataIS5_T0_XT2_EXT3_EEENS1_16TensorSizeStrideIS8_Lj4EEEiS8_,"",@"SHT_CUDA_INFO"
	.sectionflags	@""
	.align	4


	//----- nvinfo : EIATTR_CUDA_API_VERSION
	.align		4
        /*0000*/ 	.byte	0x04, 0x37
        /*0002*/ 	.short	(.L_3829 - .L_3828)
.L_3828:
        /*0004*/ 	.word	0x00000082


	//----- nvinfo : EIATTR_KPARAM_INFO
	.align		4
.L_3829:
        /*0008*/ 	.byte	0x04, 0x17
        /*000a*/ 	.short	(.L_3831 - .L_3830)
.L_3830:
        /*000c*/ 	.word	0x00000000
        /*0010*/ 	.short	0x0004
        /*0012*/ 	.short	0x0acc
        /*0014*/ 	.byte	0x00, 0xf0, 0x11, 0x00


	//----- nvinfo : EIATTR_KPARAM_INFO
	.align		4
.L_3831:
        /*0018*/ 	.byte	0x04, 0x17
        /*001a*/ 	.short	(.L_3833 - .L_3832)
.L_3832:
        /*001c*/ 	.word	0x00000000
        /*0020*/ 	.short	0x0003
        /*0022*/ 	.short	0x0ac8
        /*0024*/ 	.byte	0x00, 0xf0, 0x11, 0x00


	//----- nvinfo : EIATTR_KPARAM_INFO
	.align		4
.L_3833:
        /*0028*/ 	.byte	0x04, 0x17
        /*002a*/ 	.short	(.L_3835 - .L_3834)
.L_3834:
        /*002c*/ 	.word	0x00000000
        /*0030*/ 	.short	0x0002
        /*0032*/ 	.short	0x0aa8
        /*0034*/ 	.byte	0x00, 0xf0, 0x81, 0x00


	//----- nvinfo : EIATTR_KPARAM_INFO
	.align		4
.L_3835:
        /*0038*/ 	.byte	0x04, 0x17
        /*003a*/ 	.short	(.L_3837 - .L_3836)
.L_3836:
        /*003c*/ 	.word	0x00000000
        /*0040*/ 	.short	0x0001
        /*0042*/ 	.short	0x0008
        /*0044*/ 	.byte	0x00, 0xf0, 0x81, 0x2a


	//----- nvinfo : EIATTR_KPARAM_INFO
	.align		4
.L_3837:
        /*0048*/ 	.byte	0x04, 0x17
        /*004a*/ 	.short	(.L_3839 - .L_3838)
.L_3838:
        /*004c*/ 	.word	0x00000000
        /*0050*/ 	.short	0x0000
        /*0052*/ 	.short	0x0000
        /*0054*/ 	.byte	0x00, 0xf5, 0x21, 0x00


	//----- nvinfo : EIATTR_SPARSE_MMA_MASK
	.align		4
.L_3839:
        /*0058*/ 	.byte	0x03, 0x50
        /*005a*/ 	.short	0x0000


	//----- nvinfo : EIATTR_MAXREG_COUNT
	.align		4
        /*005c*/ 	.byte	0x03, 0x1b
        /*005e*/ 	.short	0x00ff


	//----- nvinfo : EIATTR_MERCURY_ISA_VERSION
	.align		4
        /*0060*/ 	.byte	0x03, 0x5f
        /*0062*/ 	.short	0x0101


	//----- nvinfo : EIATTR_VRC_CTA_INIT_COUNT
	.align		4
        /*0064*/ 	.byte	0x02, 0x4a
	.zero		1
	.zero		1


	//----- nvinfo : EIATTR_EXIT_INSTR_OFFSETS
	.align		4
        /*0068*/ 	.byte	0x04, 0x1c
        /*006a*/ 	.short	(.L_3841 - .L_3840)


	//   ....[0]....
.L_3840:
        /*006c*/ 	.word	0x000000a0


	//   ....[1]....
        /*0070*/ 	.word	0x000005c0


	//----- nvinfo : EIATTR_CRS_STACK_SIZE
	.align		4
.L_3841:
        /*0074*/ 	.byte	0x04, 0x1e
        /*0076*/ 	.short	(.L_3843 - .L_3842)
.L_3842:
        /*0078*/ 	.word	0x00000000


	//----- nvinfo : EIATTR_CBANK_PARAM_SIZE
	.align		4
.L_3843:
        /*007c*/ 	.byte	0x03, 0x19
        /*007e*/ 	.short	0x0ad0


	//----- nvinfo : EIATTR_PARAM_CBANK
	.align		4
        /*0080*/ 	.byte	0x04, 0x0a
        /*0082*/ 	.short	(.L_3845 - .L_3844)
	.align		4
.L_3844:
        /*0084*/ 	.word	index@(.nv.constant0._ZN2at6native40_GLOBAL__N__2351210d_8_Shape_cu_49f7391c19CatArrayBatchedCopyINS1_10OpaqueTypeILj8EEEjLi2ELi128ELi1EEEvPT_NS1_25CatArrInputTensorMetadataIS5_T0_XT2_EXT3_EEENS1_16TensorSizeStrideIS8_Lj4EEEiS8_)
        /*0088*/ 	.short	0x0380
        /*008a*/ 	.short	0x0ad0


	//----- nvinfo : EIATTR_SW_WAR
	.align		4
.L_3845:
        /*008c*/ 	.byte	0x04, 0x36
        /*008e*/ 	.short	(.L_3847 - .L_3846)
.L_3846:
        /*0090*/ 	.word	0x00000008
.L_3847:


//--------------------- .nv.info._ZN2at6native40_GLOBAL__N__2351210d_8_Shape_cu_49f7391c26CatArrayBatchedCopy_contigINS1_10OpaqueTypeILj8EEEjLi2ELi128ELi1EEEvPT_NS1_25CatArrInputTensorMetadataIS5_T0_XT2_EXT3_EEENS1_16TensorSizeStrideIS8_Lj4EEEiS8_ --------------------------
	.section	.nv.info._ZN2at6native40_GLOBAL__N__2351210d_8_Shape_cu_49f7391c26CatArrayBatchedCopy_contigINS1_10OpaqueTypeILj8EEEjLi2ELi128ELi1EEEvPT_NS1_25CatArrInputTensorMetadataIS5_T0_XT2_EXT3_EEENS1_16TensorSizeStrideIS8_Lj4EEEiS8_,"",@"SHT_CUDA_INFO"
	.sectionflags	@""
	.align	4


	//----- nvinfo : EIATTR_CUDA_API_VERSION
	.align		4
        /*0000*/ 	.byte	0x04, 0x37
        /*0002*/ 	.short	(.L_3849 - .L_3848)
.L_3848:
        /*0004*/ 	.word	0x00000082


	//----- nvinfo : EIATTR_KPARAM_INFO
	.align		4
.L_3849:
        /*0008*/ 	.byte	0x04, 0x17
        /*000a*/ 	.short	(.L_3851 - .L_3850)
.L_3850:
        /*000c*/ 	.word	0x00000000
        /*0010*/ 	.short	0x0004
        /*0012*/ 	.short	0x0acc
        /*0014*/ 	.byte	0x00, 0xf0, 0x11, 0x00


	//----- nvinfo : EIATTR_KPARAM_INFO
	.align		4
.L_3851:
        /*0018*/ 	.byte	0x04, 0x17
        /*001a*/ 	.short	(.L_3853 - .L_3852)
.L_3852:
        /*001c*/ 	.word	0x00000000
        /*0020*/ 	.short	0x0003
        /*0022*/ 	.short	0x0ac8
        /*0024*/ 	.byte	0x00, 0xf0, 0x11, 0x00


	//----- nvinfo : EIATTR_KPARAM_INFO
	.align		4
.L_3853:
        /*0028*/ 	.byte	0x04, 0x17
        /*002a*/ 	.short	(.L_3855 - .L_3854)
.L_3854:
        /*002c*/ 	.word	0x00000000
        /*0030*/ 	.short	0x0002
        /*0032*/ 	.short	0x0aa8
        /*0034*/ 	.byte	0x00, 0xf0, 0x81, 0x00


	//----- nvinfo : EIATTR_KPARAM_INFO
	.align		4
.L_3855:
        /*0038*/ 	.byte	0x04, 0x17
        /*003a*/ 	.short	(.L_3857 - .L_3856)
.L_3856:
        /*003c*/ 	.word	0x00000000
        /*0040*/ 	.short	0x0001
        /*0042*/ 	.short	0x0008
        /*0044*/ 	.byte	0x00, 0xf0, 0x81, 0x2a


	//----- nvinfo : EIATTR_KPARAM_INFO
	.align		4
.L_3857:
        /*0048*/ 	.byte	0x04, 0x17
        /*004a*/ 	.short	(.L_3859 - .L_3858)
.L_3858:
        /*004c*/ 	.word	0x00000000
        /*0050*/ 	.short	0x0000
        /*0052*/ 	.short	0x0000
        /*0054*/ 	.byte	0x00, 0xf5, 0x21, 0x00


	//----- nvinfo : EIATTR_SPARSE_MMA_MASK
	.align		4
.L_3859:
        /*0058*/ 	.byte	0x03, 0x50
        /*005a*/ 	.short	0x0000


	//----- nvinfo : EIATTR_MAXREG_COUNT
	.align		4
        /*005c*/ 	.byte	0x03, 0x1b
        /*005e*/ 	.short	0x00ff


	//----- nvinfo : EIATTR_MERCURY_ISA_VERSION
	.align		4
        /*0060*/ 	.byte	0x03, 0x5f
        /*0062*/ 	.short	0x0101


	//----- nvinfo : EIATTR_VRC_CTA_INIT_COUNT
	.align		4
        /*0064*/ 	.byte	0x02, 0x4a
	.zero		1
	.zero		1


	//----- nvinfo : EIATTR_EXIT_INSTR_OFFSETS
	.align		4
        /*0068*/ 	.byte	0x04, 0x1c
        /*006a*/ 	.short	(.L_3861 - .L_3860)


	//   ....[0]....
.L_3860:
        /*006c*/ 	.word	0x00000090


	//   ....[1]....
        /*0070*/ 	.word	0x00000380


	//----- nvinfo : EIATTR_CRS_STACK_SIZE
	.align		4
.L_3861:
        /*0074*/ 	.byte	0x04, 0x1e
        /*0076*/ 	.short	(.L_3863 - .L_3862)
.L_3862:
        /*0078*/ 	.word	0x00000000


	//----- nvinfo : EIATTR_CBANK_PARAM_SIZE
	.align		4
.L_3863:
        /*007c*/ 	.byte	0x03, 0x19
        /*007e*/ 	.short	0x0ad0


	//----- nvinfo : EIATTR_PARAM_CBANK
	.align		4
        /*0080*/ 	.byte	0x04, 0x0a
        /*0082*/ 	.short	(.L_3865 - .L_3864)
	.align		4
.L_3864:
        /*0084*/ 	.word	index@(.nv.constant0._ZN2at6native40_GLOBAL__N__2351210d_8_Shape_cu_49f7391c26CatArrayBatchedCopy_contigINS1_10OpaqueTypeILj8EEEjLi2ELi128ELi1EEEvPT_NS1_25CatArrInputTensorMetadataIS5_T0_XT2_EXT3_EEENS1_16TensorSizeStrideIS8_Lj4EEEiS8_)
        /*0088*/ 	.short	0x0380
        /*008a*/ 	.short	0x0ad0


	//----- nvinfo : EIATTR_SW_WAR
	.align		4
.L_3865:
        /*008c*/ 	.byte	0x04, 0x36
        /*008e*/ 	.short	(.L_3867 - .L_3866)
.L_3866:
        /*0090*/ 	.word	0x00000008
.L_3867:


//--------------------- .nv.info._ZN2at6native40_GLOBAL__N__2351210d_8_Shape_cu_49f7391c35CatArrayBatchedCopy_alignedK_contigINS1_10OpaqueTypeILj8EEEjLi2ELi128ELi1ELi8EEEvPT_NS1_25CatArrInputTensorMetadataIS5_T0_XT2_EXT3_EEENS1_16TensorSizeStrideIS8_Lj4EEEiS8_ --------------------------
	.section	.nv.info._ZN2at6native40_GLOBAL__N__2351210d_8_Shape_cu_49f7391c35CatArrayBatchedCopy_alignedK_contigINS1_10OpaqueTypeILj8EEEjLi2ELi128ELi1ELi8EEEvPT_NS1_25CatArrInputTensorMetadataIS5_T0_XT2_EXT3_EEENS1_16TensorSizeStrideIS8_Lj4EEEiS8_,"",@"SHT_CUDA_INFO"
	.sectionflags	@""
	.align	4


	//----- nvinfo : EIATTR_CUDA_API_VERSION
	.align		4
        /*0000*/ 	.byte	0x04, 0x37
        /*0002*/ 	.short	(.L_3869 - .L_3868)
.L_3868:
        /*0004*/ 	.word	0x00000082


	//----- nvinfo : EIATTR_KPARAM_INFO
	.align		4
.L_3869:
        /*0008*/ 	.byte	0x04, 0x17
        /*000a*/ 	.short	(.L_3871 - .L_3870)
.L_3870:
        /*000c*/ 	.word	0x00000000
        /*0010*/ 	.short	0x0004
        /*0012*/ 	.short	0x0acc
        /*0014*/ 	.byte	0x00, 0xf0, 0x11, 0x00


	//----- nvinfo : EIATTR_KPARAM_INFO
	.align		4
.L_3871:
        /*0018*/ 	.byte	0x04, 0x17
        /*001a*/ 	.short	(.L_3873 - .L_3872)
.L_3872:
        /*001c*/ 	.word	0x00000000
        /*0020*/ 	.short	0x0003
        /*0022*/ 	.short	0x0ac8
        /*0024*/ 	.byte	0x00, 0xf0, 0x11, 0x00


	//----- nvinfo : EIATTR_KPARAM_INFO
	.align		4
.L_3873:
        /*0028*/ 	.byte	0x04, 0x17
        /*002a*/ 	.short	(.L_3875 - .L_3874)
.L_3874:
        /*002c*/ 	.word	0x00000000
        /*0030*/ 	.short	0x0002
        /*0032*/ 	.short	0x0aa8
        /*0034*/ 	.byte	0x00, 0xf0, 0x81, 0x00


	//----- nvinfo : EIATTR_KPARAM_INFO
	.align		4
.L_3875:
        /*0038*/ 	.byte	0x04, 0x17
        /*003a*/ 	.short	(.L_3877 - .L_3876)
.L_3876:
        /*003c*/ 	.word	0x00000000
        /*0040*/ 	.short	0x0001
        /*0042*/ 	.short	0x0008
        /*0044*/ 	.byte	0x00, 0xf0, 0x81, 0x2a


	//----- nvinfo : EIATTR_KPARAM_INFO
	.align		4
.L_3877:
        /*0048*/ 	.byte	0x04, 0x17
        /*004a*/ 	.short	(.L_3879 - .L_3878)
.L_3878:
        /*004c*/ 	.word	0x00000000
        /*0050*/ 	.short	0x0000
        /*0052*/ 	.short	0x0000
        /*0054*/ 	.byte	0x00, 0xf5, 0x21, 0x00


	//----- nvinfo : EIATTR_SPARSE_MMA_MASK
	.align		4
.L_3879:
        /*0058*/ 	.byte	0x03, 0x50
        /*005a*/ 	.short	0x0000


	//----- nvinfo : EIATTR_MAXREG_COUNT
	.align		4
        /*005c*/ 	.byte	0x03, 0x1b
        /*005e*/ 	.short	0x00ff


	//----- nvinfo : EIATTR_MERCURY_ISA_VERSION
	.align		4
        /*0060*/ 	.byte	0x03, 0x5f
        /*0062*/ 	.short	0x0101


	//----- nvinfo : EIATTR_VRC_CTA_INIT_COUNT
	.align		4
        /*0064*/ 	.byte	0x02, 0x4a
	.zero		1
	.zero		1


	//----- nvinfo : EIATTR_EXIT_INSTR_OFFSETS
	.align		4
        /*0068*/ 	.byte	0x04, 0x1c
        /*006a*/ 	.short	(.L_3881 - .L_3880)


	//   ....[0]....
.L_3880:
        /*006c*/ 	.word	0x000000a0


	//   ....[1]....
        /*0070*/ 	.word	0x00000480


	//   ....[2]....
        /*0074*/ 	.word	0x000006d0


	//   ....[3]....
        /*0078*/ 	.word	0x00000bc0


	//----- nvinfo : EIATTR_CRS_STACK_SIZE
	.align		4
.L_3881:
        /*007c*/ 	.byte	0x04, 0x1e
        /*007e*/ 	.short	(.L_3883 - .L_3882)
.L_3882:
        /*0080*/ 	.word	0x00000000


	//----- nvinfo : EIATTR_CBANK_PARAM_SIZE
	.align		4
.L_3883:
        /*0084*/ 	.byte	0x03, 0x19
        /*0086*/ 	.short	0x0ad0


	//----- nvinfo : EIATTR_PARAM_CBANK
	.align		4
        /*0088*/ 	.byte	0x04, 0x0a
        /*008a*/ 	.short	(.L_3885 - .L_3884)
	.align		4
.L_3884:
        /*008c*/ 	.word	index@(.nv.constant0._ZN2at6native40_GLOBAL__N__2351210d_8_Shape_cu_49f7391c35CatArrayBatchedCopy_alignedK_contigINS1_10OpaqueTypeILj8EEEjLi2ELi128ELi1ELi8EEEvPT_NS1_25CatArrInputTensorMetadataIS5_T0_XT2_EXT3_EEENS1_16TensorSizeStrideIS8_Lj4EEEiS8_)
        /*0090*/ 	.short	0x0380
        /*0092*/ 	.short	0x0ad0


	//----- nvinfo : EIATTR_SW_WAR
	.align		4
.L_3885:
        /*0094*/ 	.byte	0x04, 0x36
        /*0096*/ 	.short	(.L_3887 - .L_3886)
.L_3886:
        /*0098*/ 	.word	0x00000008
.L_3887:


//--------------------- .nv.info._ZN2at6native40_GLOBAL__N__2351210d_8_Shape_cu_49f7391c35CatArrayBatchedCopy_alignedK_contigINS1_10OpaqueTypeILj8EEEjLi2ELi128ELi1ELi16EEEvPT_NS1_25CatArrInputTensorMetadataIS5_T0_XT2_EXT3_EEENS1_16TensorSizeStrideIS8_Lj4EEEiS8_ --------------------------
	.section	.nv.info._ZN2at6native40_GLOBAL__N__2351210d_8_Shape_cu_49f7391c35CatArrayBatchedCopy_alignedK_contigINS1_10OpaqueTypeILj8EEEjLi2ELi128ELi1ELi16EEEvPT_NS1_25CatArrInputTensorMetadataIS5_T0_XT2_EXT3_EEENS1_16TensorSizeStrideIS8_Lj4EEEiS8_,"",@"SHT_CUDA_INFO"
	.sectionflags	@""
	.align	4


	//----- nvinfo : EIATTR_CUDA_API_VERSION
	.align		4
        /*0000*/ 	.byte	0x04, 0x37
        /*0002*/ 	.short	(.L_3889 - .L_3888)
.L_3888:
        /*0004*/ 	.word	0x00000082


	//----- nvinfo : EIATTR_KPARAM_INFO
	.align		4
.L_3889:
        /*0008*/ 	.byte	0x04, 0x17
        /*000a*/ 	.short	(.L_3891 - .L_3890)
.L_3890:
        /*000c*/ 	.word	0x00000000
        /*0010*/ 	.short	0x0004
        /*0012*/ 	.short	0x0acc
        /*0014*/ 	.byte	0x00, 0xf0, 0x11, 0x00


	//----- nvinfo : EIATTR_KPARAM_INFO
	.align		4
.L_3891:
        /*0018*/ 	.byte	0x04, 0x17
        /*001a*/ 	.short	(.L_3893 - .L_3892)
.L_3892:
        /*001c*/ 	.word	0x00000000
        /*0020*/ 	.short	0x0003
        /*0022*/ 	.short	0x0ac8
        /*0024*/ 	.byte	0x00, 0xf0, 0x11, 0x00


	//----- nvinfo : EIATTR_KPARAM_INFO
	.align		4
.L_3893:
        /*0028*/ 	.byte	0x04, 0x17
        /*002a*/ 	.short	(.L_3895 - .L_3894)
.L_3894:
        /*002c*/ 	.word	0x00000000
        /*0030*/ 	.short	0x0002
        /*0032*/ 	.short	0x0aa8
        /*0034*/ 	.byte	0x00, 0xf0, 0x81, 0x00


	//----- nvinfo : EIATTR_KPARAM_INFO
	.align		4
.L_3895:
        /*0038*/ 	.byte	0x04, 0x17
        /*003a*/ 	.short	(.L_3897 - .L_3896)
.L_3896:
        /*003c*/ 	.word	0x00000000
        /*0040*/ 	.short	0x0001
        /*0042*/ 	.short	0x0008
        /*0044*/ 	.byte	0x00, 0xf0, 0x81, 0x2a


	//----- nvinfo : EIATTR_KPARAM_INFO
	.align		4
.L_3897:
        /*0048*/ 	.byte	0x04, 0x17
        /*004a*/ 	.short	(.L_3899 - .L_3898)
.L_3898:
        /*004c*/ 	.word	0x00000000
        /*0050*/ 	.short	0x0000
        /*0052*/ 	.short	0x0000
        /*0054*/ 	.byte	0x00, 0xf5, 0x21, 0x00


	//----- nvinfo : EIATTR_SPARSE_MMA_MASK
	.align		4
.L_3899:
        /*0058*/ 	.byte	0x03, 0x50
        /*005a*/ 	.short	0x0000


	//----- nvinfo : EIATTR_MAXREG_COUNT
	.align		4
        /*005c*/ 	.byte	0x03, 0x1b
        /*005e*/ 	.short	0x00ff


	//----- nvinfo : EIATTR_MERCURY_ISA_VERSION
	.align		4
        /*0060*/ 	.byte	0x03, 0x5f
        /*0062*/ 	.short	0x0101


	//----- nvinfo : EIATTR_VRC_CTA_INIT_COUNT
	.align		4
        /*0064*/ 	.byte	0x02, 0x4a
	.zero		1
	.zero		1


	//----- nvinfo : EIATTR_EXIT_INSTR_OFFSETS
	.align		4
        /*0068*/ 	.byte	0x04, 0x1c
        /*006a*/ 	.short	(.L_3901 - .L_3900)


	//   ....[0]....
.L_3900:
        /*006c*/ 	.word	0x000000a0


	//   ....[1]....
        /*0070*/ 	.word	0x00000520


	//   ....[2]....
        /*0074*/ 	.word	0x00000850


	//   ....[3]....
        /*0078*/ 	.word	0x00000e40


	//----- nvinfo : EIATTR_CRS_STACK_SIZE
	.align		4
.L_3901:
        /*007c*/ 	.byte	0x04, 0x1e
        /*007e*/ 	.short	(.L_3903 - .L_3902)
.L_3902:
        /*0080*/ 	.word	0x00000000


	//----- nvinfo : EIATTR_CBANK_PARAM_SIZE
	.align		4
.L_3903:
        /*0084*/ 	.byte	0x03, 0x19
        /*0086*/ 	.short	0x0ad0


	//----- nvinfo : EIATTR_PARAM_CBANK
	.align		4
        /*0088*/ 	.byte	0x04, 0x0a
        /*008a*/ 	.short	(.L_3905 - .L_3904)
	.align		4
.L_3904:
        /*008c*/ 	.word	index@(.nv.constant0._ZN2at6native40_GLOBAL__N__2351210d_8_Shape_cu_49f7391c35CatArrayBatchedCopy_alignedK_contigINS1_10OpaqueTypeILj8EEEjLi2ELi128ELi1ELi16EEEvPT_NS1_25CatArrInputTensorMetadataIS5_T0_XT2_EXT3_EEENS1_16TensorSizeStrideIS8_Lj4EEEiS8_)
        /*0090*/ 	.short	0x0380
        /*0092*/ 	.short	0x0ad0


	//----- nvinfo : EIATTR_SW_WAR
	.align		4
.L_3905:
        /*0094*/ 	.byte	0x04, 0x36
        /*0096*/ 	.short	(.L_3907 - .L_3906)
.L_3906:
        /*0098*/ 	.word	0x00000008
.L_3907:


//--------------------- .nv.info._ZN2at6native40_GLOBAL__N__2351210d_8_Shape_cu_49f7391c30CatArrayBatchedCopy_vectorizedINS1_10OpaqueTypeILj8EEEjLi2ELi128ELi1ELi16ELi2EEEvPcNS1_25CatArrInputTensorMetadataIT_T0_XT2_EXT3_EEENS1_16TensorSizeStrideIS8_Lj4EEEiS8_ --------------------------
	.section	.nv.info._ZN2at6native40_GLOBAL__N__2351210d_8_Shape_cu_49f7391c30CatArrayBatchedCopy_vectorizedINS1_10OpaqueTypeILj8EEEjLi2ELi128ELi1ELi16ELi2EEEvPcNS1_25CatArrInputTensorMetadataIT_T0_XT2_EXT3_EEENS1_16TensorSizeStrideIS8_Lj4EEEiS8_,"",@"SHT_CUDA_INFO"
	.sectionflags	@""
	.align	4


	//----- nvinfo : EIATTR_CUDA_API_VERSION
	.align		4
        /*0000*/ 	.byte	0x04, 0x37
        /*0002*/ 	.short	(.L_3909 - .L_3908)
.L_3908:
        /*0004*/ 	.word	0x00000082


	//----- nvinfo : EIATTR_KPARAM_INFO
	.align		4
.L_3909:
        /*0008*/ 	.byte	0x04, 0x17
        /*000a*/ 	.short	(.L_3911 - .L_3910)
.L_3910:
        /*000c*/ 	.word	0x00000000
        /*0010*/ 	.short	0x0004
        /*0012*/ 	.short	0x0acc
        /*0014*/ 	.byte	0x00, 0xf0, 0x11, 0x00


	//----- nvinfo : EIATTR_KPARAM_INFO
	.align		4
.L_3911:
        /*0018*/ 	.byte	0x04, 0x17
        /*001a*/ 	.short	(.L_3913 - .L_3912)
.L_3912:
        /*001c*/ 	.word	0x00000000
        /*0020*/ 	.short	0x0003
        /*0022*/ 	.short	0x0ac8
        /*0024*/ 	.byte	0x00, 0xf0, 0x11, 0x00


	//----- nvinfo : EIATTR_KPARAM_INFO
	.align		4
.L_3913:
        /*0028*/ 	.byte	0x04, 0x17
        /*002a*/ 	.short	(.L_3915 - .L_3914)
.L_3914:
        /*002c*/ 	.word	0x00000000
        /*0030*/ 	.short	0x0002
        /*0032*/ 	.short	0x0aa8
        /*0034*/ 	.byte	0x00, 0xf0, 0x81, 0x00


	//----- nvinfo : EIATTR_KPARAM_INFO
	.align		4
.L_3915:
        /*0038*/ 	.byte	0x04, 0x17
        /*003a*/ 	.short	(.L_3917 - .L_3916)
.L_3916:
        /*003c*/ 	.word	0x00000000
        /*0040*/ 	.short	0x0001
        /*0042*/ 	.short	0x0008
        /*0044*/ 	.byte	0x00, 0xf0, 0x81, 0x2a


	//----- nvinfo : EIATTR_KPARAM_INFO
	.align		4
.L_3917:
        /*0048*/ 	.byte	0x04, 0x17
        /*004a*/ 	.short	(.L_3919 - .L_3918)
.L_3918:
        /*004c*/ 	.word	0x00000000
        /*0050*/ 	.short	0x0000
        /*0052*/ 	.short	0x0000
        /*0054*/ 	.byte	0x00, 0xf5, 0x21, 0x00


	//----- nvinfo : EIATTR_SPARSE_MMA_MASK
	.align		4
.L_3919:
        /*0058*/ 	.byte	0x03, 0x50
        /*005a*/ 	.short	0x0000


	//----- nvinfo : EIATTR_MAXREG_COUNT
	.align		4
        /*005c*/ 	.byte	0x03, 0x1b
        /*005e*/ 	.short	0x00ff


	//----- nvinfo : EIATTR_MERCURY_ISA_VERSION
	.align		4
        /*0060*/ 	.byte	0x03, 0x5f
        /*0062*/ 	.short	0x0101


	//----- nvinfo : EIATTR_VRC_CTA_INIT_COUNT
	.align		4
        /*0064*/ 	.byte	0x02, 0x4a
	.zero		1
	.zero		1


	//----- nvinfo : EIATTR_EXIT_INSTR_OFFSETS
	.align		4
        /*0068*/ 	.byte	0x04, 0x1c
        /*006a*/ 	.short	(.L_3921 - .L_3920)


	//   ....[0]....
.L_3920:
        /*006c*/ 	.word	0x000000a0


	//   ....[1]....
        /*0070*/ 	.word	0x000003e0


	//----- nvinfo : EIATTR_CRS_STACK_SIZE
	.align		4
.L_3921:
        /*0074*/ 	.byte	0x04, 0x1e
        /*0076*/ 	.short	(.L_3923 - .L_3922)
.L_3922:
        /*0078*/ 	.word	0x00000000


	//----- nvinfo : EIATTR_CBANK_PARAM_SIZE
	.align		4
.L_3923:
        /*007c*/ 	.byte	0x03, 0x19
        /*007e*/ 	.short	0x0ad0


	//----- nvinfo : EIATTR_PARAM_CBANK
	.align		4
        /*0080*/ 	.byte	0x04, 0x0a
        /*0082*/ 	.short	(.L_3925 - .L_3924)
	.align		4
.L_3924:
        /*0084*/ 	.word	index@(.nv.constant0._ZN2at6native40_GLOBAL__N__2351210d_8_Shape_cu_49f7391c30CatArrayBatchedCopy_vectorizedINS1_10OpaqueTypeILj8EEEjLi2ELi128ELi1ELi16ELi2EEEvPcNS1_25CatArrInputTensorMetadataIT_T0_XT2_EXT3_EEENS1_16TensorSizeStrideIS8_Lj4EEEiS8_)
        /*0088*/ 	.short	0x0380
        /*008a*/ 	.short	0x0ad0


	//----- nvinfo : EIATTR_SW_WAR
	.align		4
.L_3925:
        /*008c*/ 	.byte	0x04, 0x36
        /*008e*/ 	.short	(.L_3927 - .L_3926)
.L_3926:
        /*0090*/ 	.word	0x00000008
.L_3927:


//--------------------- .nv.info._ZN2at6native40_GLOBAL__N__2351210d_8_Shape_cu_49f7391c19CatArrayBatchedCopyINS1_10OpaqueTypeILj8EEEjLi1ELi128ELi1EEEvPT_NS1_25CatArrInputTensorMetadataIS5_T0_XT2_EXT3_EEENS1_16TensorSizeStrideIS8_Lj4EEEiS8_ --------------------------
	.section	.nv.info._ZN2at6native40_GLOBAL__N__2351210d_8_Shape_cu_49f7391c19CatArrayBatchedCopyINS1_10OpaqueTypeILj8EEEjLi1ELi128ELi1EEEvPT_NS1_25CatArrInputTensorMetadataIS5_T0_XT2_EXT3_EEENS1_16TensorSizeStrideIS8_Lj4EEEiS8_,"",@"SHT_CUDA_INFO"
	.sectionflags	@""
	.align	4


	//----- nvinfo : EIATTR_CUDA_API_VERSION
	.align		4
        /*0000*/ 	.byte	0x04, 0x37
        /*0002*/ 	.short	(.L_3929 - .L_3928)
.L_3928:
        /*0004*/ 	.word	0x00000082


	//----- nvinfo : EIATTR_KPARAM_INFO
	.align		4
.L_3929:
        /*0008*/ 	.byte	0x04, 0x17
        /*000a*/ 	.short	(.L_3931 - .L_3930)
.L_3930:
        /*000c*/ 	.word	0x00000000
        /*0010*/ 	.short	0x0004
        /*0012*/ 	.short	0x0acc
        /*0014*/ 	.byte	0x00, 0xf0, 0x11, 0x00


	//----- nvinfo : EIATTR_KPARAM_INFO
	.align		4
.L_3931:
        /*0018*/ 	.byte	0x04, 0x17
        /*001a*/ 	.short	(.L_3933 - .L_3932)
.L_3932:
        /*001c*/ 	.word	0x00000000
        /*0020*/ 	.short	0x0003
        /*0022*/ 	.short	0x0ac8
        /*0024*/ 	.byte	0x00, 0xf0, 0x11, 0x00


	//----- nvinfo : EIATTR_KPARAM_INFO
	.align		4
.L_3933:
        /*0028*/ 	.byte	0x04, 0x17
        /*002a*/ 	.short	(.L_3935 - .L_3934)
.L_3934:
        /*002c*/ 	.word	0x00000000
        /*0030*/ 	.short	0x0002
        /*0032*/ 	.short	0x0aa8
        /*0034*/ 	.byte	0x00, 0xf0, 0x81, 0x00


	//----- nvinfo : EIATTR_KPARAM_INFO
	.align		4
.L_3935:
        /*0038*/ 	.byte	0x04, 0x17
        /*003a*/ 	.short	(.L_3937 - .L_3936)
.L_3936:
        /*003c*/ 	.word	0x00000000
        /*0040*/ 	.short	0x0001
        /*0042*/ 	.short	0x0008
        /*0044*/ 	.byte	0x00, 0xf0, 0x81, 0x2a


	//----- nvinfo : EIATTR_KPARAM_INFO
	.align		4
.L_3937:
        /*0048*/ 	.byte	0x04, 0x17
        /*004a*/ 	.short	(.L_3939 - .L_3938)
.L_3938:
        /*004c*/ 	.word	0x00000000
        /*0050*/ 	.short	0x0000
        /*0052*/ 	.short	0x0000
        /*0054*/ 	.byte	0x00, 0xf5, 0x21, 0x00


	//----- nvinfo : EIATTR_SPARSE_MMA_MASK
	.align		4
.L_3939:
        /*0058*/ 	.byte	0x03, 0x50
        /*005a*/ 	.short	0x0000


	//----- nvinfo : EIATTR_MAXREG_COUNT
	.align		4
        /*005c*/ 	.byte	0x03, 0x1b
        /*005e*/ 	.short	0x00ff


	//----- nvinfo : EIATTR_MERCURY_ISA_VERSION
	.align		4
        /*0060*/ 	.byte	0x03, 0x5f
        /*0062*/ 	.short	0x0101


	//----- nvinfo : EIATTR_VRC_CTA_INIT_COUNT
	.align		4
        /*0064*/ 	.byte	0x02, 0x4a
	.zero		1
	.zero		1


	//----- nvinfo : EIATTR_EXIT_INSTR_OFFSETS
	.align		4
        /*0068*/ 	.byte	0x04, 0x1c
        /*006a*/ 	.short	(.L_3941 - .L_3940)


	//   ....[0]....
.L_3940:
        /*006c*/ 	.word	0x000000a0


	//   ....[1]....
        /*0070*/ 	.word	0x00000270


	//----- nvinfo : EIATTR_CRS_STACK_SIZE
	.align		4
.L_3941:
        /*0074*/ 	.byte	0x04, 0x1e
        /*0076*/ 	.short	(.L_3943 - .L_3942)
.L_3942:
        /*0078*/ 	.word	0x00000000


	//----- nvinfo : EIATTR_CBANK_PARAM_SIZE
	.align		4
.L_3943:
        /*007c*/ 	.byte	0x03, 0x19
        /*007e*/ 	.short	0x0ad0


	//----- nvinfo : EIATTR_PARAM_CBANK
	.align		4
        /*0080*/ 	.byte	0x04, 0x0a
        /*0082*/ 	.short	(.L_3945 - .L_3944)
	.align		4
.L_3944:
        /*0084*/ 	.word	index@(.nv.constant0._ZN2at6native40_GLOBAL__N__2351210d_8_Shape_cu_49f7391c19CatArrayBatchedCopyINS1_10OpaqueTypeILj8EEEjLi1ELi128ELi1EEEvPT_NS1_25CatArrInputTensorMetadataIS5_T0_XT2_EXT3_EEENS1_16TensorSizeStrideIS8_Lj4EEEiS8_)
        /*0088*/ 	.short	0x0380
        /*008a*/ 	.short	0x0ad0


	//----- nvinfo : EIATTR_SW_WAR
	.align		4
.L_3945:
        /*008c*/ 	.byte	0x04, 0x36
        /*008e*/ 	.short	(.L_3947 - .L_3946)
.L_3946:
        /*0090*/ 	.word	0x00000008
.L_3947:


//--------------------- .nv.info._ZN2at6native40_GLOBAL__N__2351210d_8_Shape_cu_49f7391c26CatArrayBatchedCopy_contigINS1_10OpaqueTypeILj8EEEjLi1ELi128ELi1EEEvPT_NS1_25CatArrInputTensorMetadataIS5_T0_XT2_EXT3_EEENS1_16TensorSizeStrideIS8_Lj4EEEiS8_ --------------------------
	.section	.nv.info._ZN2at6native40_GLOBAL__N__2351210d_8_Shape_cu_49f7391c26CatArrayBatchedCopy_contigINS1_10OpaqueTypeILj8EEEjLi1ELi128ELi1EEEvPT_NS1_25CatArrInputTensorMetadataIS5_T0_XT2_EXT3_EEENS1_16TensorSizeStrideIS8_Lj4EEEiS8_,"",@"SHT_CUDA_INFO"
	.sectionflags	@""
	.align	4


	//----- nvinfo : EIATTR_CUDA_API_VERSION
	.align		4
        /*0000*/ 	.byte	0x04, 0x37
        /*0002*/ 	.short	(.L_3949 - .L_3948)
.L_3948:
        /*0004*/ 	.word	0x00000082


	//----- nvinfo : EIATTR_KPARAM_INFO
	.align		4
.L_3949:
        /*0008*/ 	.byte	0x04, 0x17
        /*000a*/ 	.short	(.L_3951 - .L_3950)
.L_3950:
        /*000c*/ 	.word	0x00000000
        /*0010*/ 	.short	0x0004
        /*0012*/ 	.short	0x0acc
        /*0014*/ 	.byte	0x00, 0xf0, 0x11, 0x00


	//----- nvinfo : EIATTR_KPARAM_INFO
	.align		4
.L_3951:
        /*0018*/ 	.byte	0x04, 0x17
        /*001a*/ 	.short	(.L_3953 - .L_3952)
.L_3952:
        /*001c*/ 	.word	0x00000000
        /*0020*/ 	.short	0x0003
        /*0022*/ 	.short	0x0ac8
        /*0024*/ 	.byte	0x00, 0xf0, 0x11, 0x00


	//----- nvinfo : EIATTR_KPARAM_INFO
	.align		4
.L_3953:
        /*0028*/ 	.byte	0x04, 0x17
        /*002a*/ 	.short	(.L_3955 - .L_3954)
.L_3954:
        /*002c*/ 	.word	0x00000000
        /*0030*/ 	.short	0x0002
        /*0032*/ 	.short	0x0aa8
        /*0034*/ 	.byte	0x00, 0xf0, 0x81, 0x00


	//----- nvinfo : EIATTR_KPARAM_INFO
	.align		4
.L_3955:
        /*0038*/ 	.byte	0x04, 0x17
        /*003a*/ 	.short	(.L_3957 - .L_3956)
.L_3956:
        /*003c*/ 	.word	0x00000000
        /*0040*/ 	.short	0x0001
        /*0042*/ 	.short	0x0008
        /*0044*/ 	.byte	0x00, 0xf0, 0x81, 0x2a


	//----- nvinfo : EIATTR_KPARAM_INFO
	.align		4
.L_3957:
        /*0048*/ 	.byte	0x04, 0x17
        /*004a*/ 	.short	(.L_3959 - .L_3958)
.L_3958:
        /*004c*/ 	.word	0x00000000
        /*0050*/ 	.short	0x0000
        /*0052*/ 	.short	0x0000
        /*0054*/ 	.byte	0x00, 0xf5, 0x21, 0x00


	//----- nvinfo : EIATTR_SPARSE_MMA_MASK
	.align		4
.L_3959:
        /*0058*/ 	.byte	0x03, 0x50
        /*005a*/ 	.short	0x0000


	//----- nvinfo : EIATTR_MAXREG_COUNT
	.align		4
        /*005c*/ 	.byte	0x03, 0x1b
        /*005e*/ 	.short	0x00ff


	//----- nvinfo : EIATTR_MERCURY_ISA_VERSION
	.align		4
        /*0060*/ 	.byte	0x03, 0x5f
        /*0062*/ 	.short	0x0101


	//----- nvinfo : EIATTR_VRC_CTA_INIT_COUNT
	.align		4
        /*0064*/ 	.byte	0x02, 0x4a
	.zero		1
	.zero		1


	//----- nvinfo : EIATTR_EXIT_INSTR_OFFSETS
	.align		4
        /*0068*/ 	.byte	0x04, 0x1c
        /*006a*/ 	.short	(.L_3961 - .L_3960)


	//   ....[0]....
.L_3960:
        /*006c*/ 	.word	0x00000090


	//   ....[1]....
        /*0070*/ 	.word	0x000001e0


	//----- nvinfo : EIATTR_CRS_STACK_SIZE
	.align		4
.L_3961:
        /*0074*/ 	.byte	0x04, 0x1e
        /*0076*/ 	.short	(.L_3963 - .L_3962)
.L_3962:
        /*0078*/ 	.word	0x00000000


	//----- nvinfo : EIATTR_CBANK_PARAM_SIZE
	.align		4
.L_3963:
        /*007c*/ 	.byte	0x03, 0x19
        /*007e*/ 	.short	0x0ad0


	//----- nvinfo : EIATTR_PARAM_CBANK
	.align		4
        /*0080*/ 	.byte	0x04, 0x0a
        /*0082*/ 	.short	(.L_3965 - .L_3964)
	.align		4
.L_3964:
        /*0084*/ 	.word	index@(.nv.constant0._ZN2at6native40_GLOBAL__N__2351210d_8_Shape_cu_49f7391c26CatArrayBatchedCopy_contigINS1_10OpaqueTypeILj8EEEjLi1ELi128ELi1EEEvPT_NS1_25CatArrInputTensorMetadataIS5_T0_XT2_EXT3_EEENS1_16TensorSizeStrideIS8_Lj4EEEiS8_)
        /*0088*/ 	.short	0x0380
        /*008a*/ 	.short	0x0ad0


	//----- nvinfo : EIATTR_SW_WAR
	.align		4
.L_3965:
        /*008c*/ 	.byte	0x04, 0x36
        /*008e*/ 	.short	(.L_3967 - .L_3966)
.L_3966:
        /*0090*/ 	.word	0x00000008
.L_3967:


//--------------------- .nv.info._ZN2at6native40_GLOBAL__N__2351210d_8_Shape_cu_49f7391c35CatArrayBatchedCopy_alignedK_contigINS1_10OpaqueTypeILj8EEEjLi1ELi128ELi1ELi8EEEvPT_NS1_25CatArrInputTensorMetadataIS5_T0_XT2_EXT3_EEENS1_16TensorSizeStrideIS8_Lj4EEEiS8_ --------------------------
	.section	.nv.info._ZN2at6native40_GLOBAL__N__2351210d_8_Shape_cu_49f7391c35CatArrayBatchedCopy_alignedK_contigINS1_10OpaqueTypeILj8EEEjLi1ELi128ELi1ELi8EEEvPT_NS1_25CatArrInputTensorMetadataIS5_T0_XT2_EXT3_EEENS1_16TensorSizeStrideIS8_Lj4EEEiS8_,"",@"SHT_CUDA_INFO"
	.sectionflags	@""
	.align	4


	//----- nvinfo : EIATTR_CUDA_API_VERSION
	.align		4
        /*0000*/ 	.byte	0x04, 0x37
        /*0002*/ 	.short	(.L_3969 - .L_3968)
.L_3968:
        /*0004*/ 	.word	0x00000082


	//----- nvinfo : EIATTR_KPARAM_INFO
	.align		4
.L_3969:
        /*0008*/ 	.byte	0x04, 0x17
        /*000a*/ 	.short	(.L_3971 - .L_3970)
.L_3970:
        /*000c*/ 	.word	0x00000000
        /*0010*/ 	.short	0x0004
        /*0012*/ 	.short	0x0acc
        /*0014*/ 	.byte	0x00, 0xf0, 0x11, 0x00


	//----- nvinfo : EIATTR_KPARAM_INFO
	.align		4
.L_3971:
        /*0018*/ 	.byte	0x04, 0x17
        /*001a*/ 	.short	(.L_3973 - .L_3972)
.L_3972:
        /*001c*/ 	.word	0x00000000
        /*0020*/ 	.short	0x0003
        /*0022*/ 	.short	0x0ac8
        /*0024*/ 	.byte	0x00, 0xf0, 0x11, 0x00


	//----- nvinfo : EIATTR_KPARAM_INFO
	.align		4
.L_3973:
        /*0028*/ 	.byte	0x04, 0x17
        /*002a*/ 	.short	(.L_3975 - .L_3974)
.L_3974:
        /*002c*/ 	.word	0x00000000
        /*0030*/ 	.short	0x0002
        /*0032*/ 	.short	0x0aa8
        /*0034*/ 	.byte	0x00, 0xf0, 0x81, 0x00


	//----- nvinfo : EIATTR_KPARAM_INFO
	.align		4
.L_3975:
        /*0038*/ 	.byte	0x04, 0x17
        /*003a*/ 	.short	(.L_3977 - .L_3976)
.L_3976:
        /*003c*/ 	.word	0x00000000
        /*0040*/ 	.short	0x0001
        /*0042*/ 	.short	0x0008
        /*0044*/ 	.byte	0x00, 0xf0, 0x81, 0x2a


	//----- nvinfo : EIATTR_KPARAM_INFO
	.align		4
.L_3977:
        /*0048*/ 	.byte	0x04, 0x17
        /*004a*/ 	.short	(.L_3979 - .L_3978)
.L_3978:
        /*004c*/ 	.word	0x00000000
        /*0050*/ 	.short	0x0000
        /*0052*/ 	.short	0x0000
        /*0054*/ 	.byte	0x00, 0xf5, 0x21, 0x00


	//----- nvinfo : EIATTR_SPARSE_MMA_MASK
	.align		4
.L_3979:
        /*0058*/ 	.byte	0x03, 0x50
        /*005a*/ 	.short	0x0000


	//----- nvinfo : EIATTR_MAXREG_COUNT
	.align		4
        /*005c*/ 	.byte	0x03, 0x1b
        /*005e*/ 	.short	0x00ff


	//----- nvinfo : EIATTR_MERCURY_ISA_VERSION
	.align		4
        /*0060*/ 	.byte	0x03, 0x5f
        /*0062*/ 	.short	0x0101


	//----- nvinfo : EIATTR_VRC_CTA_INIT_COUNT
	.align		4
        /*0064*/ 	.byte	0x02, 0x4a
	.zero		1
	.zero		1


	//----- nvinfo : EIATTR_EXIT_INSTR_OFFSETS
	.align		4
        /*0068*/ 	.byte	0x04, 0x1c
        /*006a*/ 	.short	(.L_3981 - .L_3980)


	//   ....[0]....
.L_3980:
        /*006c*/ 	.word	0x000000a0


	//   ....[1]....
        /*0070*/ 	.word	0x00000380


	//   ....[2]....
        /*0074*/ 	.word	0x00000530


	//   ....[3]....
        /*0078*/ 	.word	0x00000700


	//----- nvinfo : EIATTR_CRS_STACK_SIZE
	.align		4
.L_3981:
        /*007c*/ 	.byte	0x04, 0x1e
        /*007e*/ 	.short	(.L_3983 - .L_3982)
.L_3982:
        /*0080*/ 	.word	0x00000000


	//----- nvinfo : EIATTR_CBANK_PARAM_SIZE
	.align		4
.L_3983:
        /*0084*/ 	.byte	0x03, 0x19
        /*0086*/ 	.short	0x0ad0


	//----- nvinfo : EIATTR_PARAM_CBANK
	.align		4
        /*0088*/ 	.byte	0x04, 0x0a
        /*008a*/ 	.short	(.L_3985 - .L_3984)
	.align		4
.L_3984:
        /*008c*/ 	.word	index@(.nv.constant0._ZN2at6native40_GLOBAL__N__2351210d_8_Shape_cu_49f7391c35CatArrayBatchedCopy_alignedK_contigINS1_10OpaqueTypeILj8EEEjLi1ELi128ELi1ELi8EEEvPT_NS1_25CatArrInputTensorMetadataIS5_T0_XT2_EXT3_EEENS1_16TensorSizeStrideIS8_Lj4EEEiS8_)
        /*0090*/ 	.short	0x0380
        /*0092*/ 	.short	0x0ad0


	//----- nvinfo : EIATTR_SW_WAR
	.align		4
.L_3985:
        /*0094*/ 	.byte	0x04, 0x36
        /*0096*/ 	.short	(.L_3987 - .L_3986)
.L_3986:
        /*0098*/ 	.word	0x00000008
.L_3987:


//--------------------- .nv.info._ZN2at6native40_GLOBAL__N__2351210d_8_Shape_cu_49f7391c35CatArrayBatchedCopy_alignedK_contigINS1_10OpaqueTypeILj8EEEjLi1ELi128ELi1ELi16EEEvPT_NS1_25CatArrInputTensorMetadataIS5_T0_XT2_EXT3_EEENS1_16TensorSizeStrideIS8_Lj4EEEiS8_ --------------------------
	.section	.nv.info._ZN2at6native40_GLOBAL__N__2351210d_8_Shape_cu_49f7391c35CatArrayBatchedCopy_alignedK_contigINS1_10OpaqueTypeILj8EEEjLi1ELi128ELi1ELi16EEEvPT_NS1_25CatArrInputTensorMetadataIS5_T0_XT2_EXT3_EEENS1_16TensorSizeStrideIS8_Lj4EEEiS8_,"",@"SHT_CUDA_INFO"
	.sectionflags	@""
	.align	4


	//----- nvinfo : EIATTR_CUDA_API_VERSION
	.align		4
        /*0000*/ 	.byte	0x04, 0x37
        /*0002*/ 	.short	(.L_3989 - .L_3988)
.L_3988:
        /*0004*/ 	.word	0x00000082


	//----- nvinfo : EIATTR_KPARAM_INFO
	.align		4
.L_3989:
        /*0008*/ 	.byte	0x04, 0x17
        /*000a*/ 	.short	(.L_3991 - .L_3990)
.L_3990:
        /*000c*/ 	.word	0x00000000
        /*0010*/ 	.short	0x0004
        /*0012*/ 	.short	0x0acc
        /*0014*/ 	.byte	0x00, 0xf0, 0x11, 0x00


	//----- nvinfo : EIATTR_KPARAM_INFO
	.align		4
.L_3991:
        /*0018*/ 	.byte	0x04, 0x17
        /*001a*/ 	.short	(.L_3993 - .L_3992)
.L_3992:
        /*001c*/ 	.word	0x00000000
        /*0020*/ 	.short	0x0003
        /*0022*/ 	.short	0x0ac8
        /*0024*/ 	.byte	0x00, 0xf0, 0x11, 0x00


	//----- nvinfo : EIATTR_KPARAM_INFO
	.align		4
.L_3993:
        /*0028*/ 	.byte	0x04, 0x17
        /*002a*/ 	.short	(.L_3995 - .L_3994)
.L_3994:
        /*002c*/ 	.word	0x00000000
        /*0030*/ 	.short	0x0002
        /*0032*/ 	.short	0x0aa8
        /*0034*/ 	.byte	0x00, 0xf0, 0x81, 0x00


	//----- nvinfo : EIATTR_KPARAM_INFO
	.align		4
.L_3995:
        /*0038*/ 	.byte	0x04, 0x17
        /*003a*/ 	.short	(.L_3997 - .L_3996)
.L_3996:
        /*003c*/ 	.word	0x00000000
        /*0040*/ 	.short	0x0001
        /*0042*/ 	.short	0x0008
        /*0044*/ 	.byte	0x00, 0xf0, 0x81, 0x2a


	//----- nvinfo : EIATTR_KPARAM_INFO
	.align		4
.L_3997:
        /*0048*/ 	.byte	0x04, 0x17
        /*004a*/ 	.short	(.L_3999 - .L_3998)
.L_3998:
        /*004c*/ 	.word	0x00000000
        /*0050*/ 	.short	0x0000
        /*0052*/ 	.short	0x0000
        /*0054*/ 	.byte	0x00, 0xf5, 0x21, 0x00


	//----- nvinfo : EIATTR_SPARSE_MMA_MASK
	.align		4
.L_3999:
        /*0058*/ 	.byte	0x03, 0x50
        /*005a*/ 	.short	0x0000


	//----- nvinfo : EIATTR_MAXREG_COUNT
	.align		4
        /*005c*/ 	.byte	0x03, 0x1b
        /*005e*/ 	.short	0x00ff


	//----- nvinfo : EIATTR_MERCURY_ISA_VERSION
	.align		4
        /*0060*/ 	.byte	0x03, 0x5f
        /*0062*/ 	.short	0x0101


	//----- nvinfo : EIATTR_VRC_CTA_INIT_COUNT
	.align		4
        /*0064*/ 	.byte	0x02, 0x4a
	.zero		1
	.zero		1


	//----- nvinfo : EIATTR_EXIT_INSTR_OFFSETS
	.align		4
        /*0068*/ 	.byte	0x04, 0x1c
        /*006a*/ 	.short	(.L_4001 - .L_4000)


	//   ....[0]....
.L_4000:
        /*006c*/ 	.word	0x000000a0


	//   ....[1]....
        /*0070*/ 	.word	0x00000290


	//   ....[2]....
        /*0074*/ 	.word	0x00000450


	//   ....[3]....
        /*0078*/ 	.word	0x00000640


	//----- nvinfo : EIATTR_CRS_STACK_SIZE
	.align		4
.L_4001:
        /*007c*/ 	.byte	0x04, 0x1e
        /*007e*/ 	.short	(.L_4003 - .L_4002)
.L_4002:
        /*0080*/ 	.word	0x00000000


	//----- nvinfo : EIATTR_CBANK_PARAM_SIZE
	.align		4
.L_4003:
        /*0084*/ 	.byte	0x03, 0x19
        /*0086*/ 	.short	0x0ad0


	//----- nvinfo : EIATTR_PARAM_CBANK
	.align		4
        /*0088*/ 	.byte	0x04, 0x0a
        /*008a*/ 	.short	(.L_4005 - .L_4004)
	.align		4
.L_4004:
        /*008c*/ 	.word	index@(.nv.constant0._ZN2at6native40_GLOBAL__N__2351210d_8_Shape_cu_49f7391c35CatArrayBatchedCopy_alignedK_contigINS1_10OpaqueTypeILj8EEEjLi1ELi128ELi1ELi16EEEvPT_NS1_25CatArrInputTensorMetadataIS5_T0_XT2_EXT3_EEENS1_16TensorSizeStrideIS8_Lj4EEEiS8_)
        /*0090*/ 	.short	0x0380
        /*0092*/ 	.short	0x0ad0


	//----- nvinfo : EIATTR_SW_WAR
	.align		4
.L_4005:
        /*0094*/ 	.byte	0x04, 0x36
        /*0096*/ 	.short	(.L_4007 - .L_4006)
.L_4006:
        /*0098*/ 	.word	0x00000008
.L_4007:


//--------------------- .nv.info._ZN2at6native40_GLOBAL__N__2351210d_8_Shape_cu_49f7391c30CatArrayBatchedCopy_vectorizedINS1_10OpaqueTypeILj8EEEjLi1ELi128ELi1ELi16ELi2EEEvPcNS1_25CatArrInputTensorMetadataIT_T0_XT2_EXT3_EEENS1_16TensorSizeStrideIS8_Lj4EEEiS8_ --------------------------
	.section	.nv.info._ZN2at6native40_GLOBAL__N__2351210d_8_Shape_cu_49f7391c30CatArrayBatchedCopy_vectorizedINS1_10OpaqueTypeILj8EEEjLi1ELi128ELi1ELi16ELi2EEEvPcNS1_25CatArrInputTensorMetadataIT_T0_XT2_EXT3_EEENS1_16TensorSizeStrideIS8_Lj4EEEiS8_,"",@"SHT_CUDA_INFO"
	.sectionflags	@""
	.align	4


	//----- nvinfo : EIATTR_CUDA_API_VERSION
	.align		4
        /*0000*/ 	.byte	0x04, 0x37
        /*0002*/ 	.short	(.L_4009 - .L_4008)
.L_4008:
        /*0004*/ 	.word	0x00000082


	//----- nvinfo : EIATTR_KPARAM_INFO
	.align		4
.L_4009:
        /*0008*/ 	.byte	0x04, 0x17
        /*000a*/ 	.short	(.L_4011 - .L_4010)
.L_4010:
        /*000c*/ 	.word	0x00000000
        /*0010*/ 	.short	0x0004
        /*0012*/ 	.short	0x0acc
        /*0014*/ 	.byte	0x00, 0xf0, 0x11, 0x00


	//----- nvinfo : EIATTR_KPARAM_INFO
	.align		4
.L_4011:
        /*0018*/ 	.byte	0x04, 0x17
        /*001a*/ 	.short	(.L_4013 - .L_4012)
.L_4012:
        /*001c*/ 	.word	0x00000000
        /*0020*/ 	.short	0x0003
        /*0022*/ 	.short	0x0ac8
        /*0024*/ 	.byte	0x00, 0xf0, 0x11, 0x00


	//----- nvinfo : EIATTR_KPARAM_INFO
	.align		4
.L_4013:
        /*0028*/ 	.byte	0x04, 0x17
        /*002a*/ 	.short	(.L_4015 - .L_4014)
.L_4014:
        /*002c*/ 	.word	0x00000000
        /*0030*/ 	.short	0x0002
        /*0032*/ 	.short	0x0aa8
        /*0034*/ 	.byte	0x00, 0xf0, 0x81, 0x00


	//----- nvinfo : EIATTR_KPARAM_INFO
	.align		4
.L_4015:
        /*0038*/ 	.byte	0x04, 0x17
        /*003a*/ 	.short	(.L_4017 - .L_4016)
.L_4016:
        /*003c*/ 	.word	0x00000000
        /*0040*/ 	.short	0x0001
        /*0042*/ 	.short	0x0008
        /*0044*/ 	.byte	0x00, 0xf0, 0x81, 0x2a


	//----- nvinfo : EIATTR_KPARAM_INFO
	.align		4
.L_4017:
        /*0048*/ 	.byte	0x04, 0x17
        /*004a*/ 	.short	(.L_4019 - .L_4018)
.L_4018:
        /*004c*/ 	.word	0x00000000
        /*0050*/ 	.short	0x0000
        /*0052*/ 	.short	0x0000
        /*0054*/ 	.byte	0x00, 0xf5, 0x21, 0x00


	//----- nvinfo : EIATTR_SPARSE_MMA_MASK
	.align		4
.L_4019:
        /*0058*/ 	.byte	0x03, 0x50
        /*005a*/ 	.short	0x0000


	//----- nvinfo : EIATTR_MAXREG_COUNT
	.align		4
        /*005c*/ 	.byte	0x03, 0x1b
        /*005e*/ 	.short	0x00ff


	//----- nvinfo : EIATTR_MERCURY_ISA_VERSION
	.align		4
        /*0060*/ 	.byte	0x03, 0x5f
        /*0062*/ 	.short	0x0101


	//----- nvinfo : EIATTR_VRC_CTA_INIT_COUNT
	.align		4
        /*0064*/ 	.byte	0x02, 0x4a
	.zero		1
	.zero		1


	//----- nvinfo : EIATTR_EXIT_INSTR_OFFSETS
	.align		4
        /*0068*/ 	.byte	0x04, 0x1c
        /*006a*/ 	.short	(.L_4021 - .L_4020)


	//   ....[0]....
.L_4020:
        /*006c*/ 	.word	0x000000a0


	//   ....[1]....
        /*0070*/ 	.word	0x00000230


	//----- nvinfo : EIATTR_CRS_STACK_SIZE
	.align		4
.L_4021:
        /*0074*/ 	.byte	0x04, 0x1e
        /*0076*/ 	.short	(.L_4023 - .L_4022)
.L_4022:
        /*0078*/ 	.word	0x00000000


	//----- nvinfo : EIATTR_CBANK_PARAM_SIZE
	.align		4
.L_4023:
        /*007c*/ 	.byte	0x03, 0x19
        /*007e*/ 	.short	0x0ad0


	//----- nvinfo : EIATTR_PARAM_CBANK
	.align		4
        /*0080*/ 	.byte	0x04, 0x0a
        /*0082*/ 	.short	(.L_4025 - .L_4024)
	.align		4
.L_4024:
        /*0084*/ 	.word	index@(.nv.constant0._ZN2at6native40_GLOBAL__N__2351210d_8_Shape_cu_49f7391c30CatArrayBatchedCopy_vectorizedINS1_10OpaqueTypeILj8EEEjLi1ELi128ELi1ELi16ELi2EEEvPcNS1_25CatArrInputTensorMetadataIT_T0_XT2_EXT3_EEENS1_16TensorSizeStrideIS8_Lj4EEEiS8_)
        /*0088*/ 	.short	0x0380
        /*008a*/ 	.short	0x0ad0


	//----- nvinfo : EIATTR_SW_WAR
	.align		4
.L_4025:
        /*008c*/ 	.byte	0x04, 0x36
        /*008e*/ 	.short	(.L_4027 - .L_4026)
.L_4026:
        /*0090*/ 	.word	0x00000008
.L_4027:


//--------------------- .nv.info._ZN2at6native40_GLOBAL__N__2351210d_8_Shape_cu_49f7391c19CatArrayBatchedCopyINS1_10OpaqueTypeILj4EEEjLi4ELi128ELi1EEEvPT_NS1_25CatArrInputTensorMetadataIS5_T0_XT2_EXT3_EEENS1_16TensorSizeStrideIS8_Lj4EEEiS8_ --------------------------
	.section	.nv.info._ZN2at6native40_GLOBAL__N__2351210d_8_Shape_cu_49f7391c19CatArrayBatchedCopyINS1_10OpaqueTypeILj4EEEjLi4ELi128ELi1EEEvPT_NS1_25CatArrInputTensorMetadataIS5_T0_XT2_EXT3_EEENS1_16TensorSizeStrideIS8_Lj4EEEiS8_,"",@"SHT_CUDA_INFO"
	.sectionflags	@""
	.align	4


	//----- nvinfo : EIATTR_CUDA_API_VERSION
	.align		4
        /*0000*/ 	.byte	0x04, 0x37
        /*0002*/ 	.short	(.L_4029 - .L_4028)
.L_4028:
        /*0004*/ 	.word	0x00000082


	//----- nvinfo : EIATTR_KPARAM_INFO
	.align		4
.L_4029:
        /*0008*/ 	.byte	0x04, 0x17
        /*000a*/ 	.short	(.L_4031 - .L_4030)
.L_4030:
        /*000c*/ 	.word	0x00000000
        /*0010*/ 	.short	0x0004
        /*0012*/ 	.short	0x0acc
        /*0014*/ 	.byte	0x00, 0xf0, 0x11, 0x00


	//----- nvinfo : EIATTR_KPARAM_INFO
	.align		4
.L_4031:
        /*0018*/ 	.byte	0x04, 0x17
        /*001a*/ 	.short	(.L_4033 - .L_4032)
.L_4032:
        /*001c*/ 	.word	0x00000000
        /*0020*/ 	.short	0x0003
        /*0022*/ 	.short	0x0ac8
        /*0024*/ 	.byte	0x00, 0xf0, 0x11, 0x00


	//----- nvinfo : EIATTR_KPARAM_INFO
	.align		4
.L_4033:
        /*0028*/ 	.byte	0x04, 0x17
        /*002a*/ 	.short	(.L_4035 - .L_4034)
.L_4034:
        /*002c*/ 	.word	0x00000000
        /*0030*/ 	.short	0x0002
        /*0032*/ 	.short	0x0aa8
        /*0034*/ 	.byte	0x00, 0xf0, 0x81, 0x00


	//----- nvinfo : EIATTR_KPARAM_INFO
	.align		4
.L_4035:
        /*0038*/ 	.byte	0x04, 0x17
        /*003a*/ 	.short	(.L_4037 - .L_4036)
.L_4036:
        /*003c*/ 	.word	0x00000000
        /*0040*/ 	.short	0x0001
        /*0042*/ 	.short	0x0008
        /*0044*/ 	.byte	0x00, 0xf0, 0x81, 0x2a


	//----- nvinfo : EIATTR_KPARAM_INFO
	.align		4
.L_4037:
        /*0048*/ 	.byte	0x04, 0x17
        /*004a*/ 	.short	(.L_4039 - .L_4038)
.L_4038:
        /*004c*/ 	.word	0x00000000
        /*0050*/ 	.short	0x0000
        /*0052*/ 	.short	0x0000
        /*0054*/ 	.byte	0x00, 0xf5, 0x21, 0x00


	//----- nvinfo : EIATTR_SPARSE_MMA_MASK
	.align		4
.L_4039:
        /*0058*/ 	.byte	0x03, 0x50
        /*005a*/ 	.short	0x0000


	//----- nvinfo : EIATTR_MAXREG_COUNT
	.align		4
        /*005c*/ 	.byte	0x03, 0x1b
        /*005e*/ 	.short	0x00ff


	//----- nvinfo : EIATTR_MERCURY_ISA_VERSION
	.align		4
        /*0060*/ 	.byte	0x03, 0x5f
        /*0062*/ 	.short	0x0101


	//----- nvinfo : EIATTR_VRC_CTA_INIT_COUNT
	.align		4
        /*0064*/ 	.byte	0x02, 0x4a
	.zero		1
	.zero		1


	//----- nvinfo : EIATTR_EXIT_INSTR_OFFSETS
	.align		4
        /*0068*/ 	.byte	0x04, 0x1c
        /*006a*/ 	.short	(.L_4041 - .L_4040)


	//   ....[0]....
.L_4040:
        /*006c*/ 	.word	0x000000a0


	//   ....[1]....
        /*0070*/ 	.word	0x00000bd0


	//----- nvinfo : EIATTR_CRS_STACK_SIZE
	.align		4
.L_4041:
        /*0074*/ 	.byte	0x04, 0x1e
        /*0076*/ 	.short	(.L_4043 - .L_4042)
.L_4042:
        /*0078*/ 	.word	0x00000000


	//----- nvinfo : EIATTR_CBANK_PARAM_SIZE
	.align		4
.L_4043:
        /*007c*/ 	.byte	0x03, 0x19
        /*007e*/ 	.short	0x0ad0


	//----- nvinfo : EIATTR_PARAM_CBANK
	.align		4
        /*0080*/ 	.byte	0x04, 0x0a
        /*0082*/ 	.short	(.L_4045 - .L_4044)
	.align		4
.L_4044:
        /*0084*/ 	.word	index@(.nv.constant0._ZN2at6native40_GLOBAL__N__2351210d_8_Shape_cu_49f7391c19CatArrayBatchedCopyINS1_10OpaqueTypeILj4EEEjLi4ELi128ELi1EEEvPT_NS1_25CatArrInputTensorMetadataIS5_T0_XT2_EXT3_EEENS1_16TensorSizeStrideIS8_Lj4EEEiS8_)
        /*0088*/ 	.short	0x0380
        /*008a*/ 	.short	0x0ad0


	//----- nvinfo : EIATTR_SW_WAR
	.align		4
.L_4045:
        /*008c*/ 	.byte	0x04, 0x36
        /*008e*/ 	.short	(.L_4047 - .L_4046)
.L_4046:
        /*0090*/ 	.word	0x00000008
.L_4047:


//--------------------- .nv.info._ZN2at6native40_GLOBAL__N__2351210d_8_Shape_cu_49f7391c26CatArrayBatchedCopy_contigINS1_10OpaqueTypeILj4EEEjLi4ELi128ELi1EEEvPT_NS1_25CatArrInputTensorMetadataIS5_T0_XT2_EXT3_EEENS1_16TensorSizeStrideIS8_Lj4EEEiS8_ --------------------------
	.section	.nv.info._ZN2at6native40_GLOBAL__N__2351210d_8_Shape_cu_49f7391c26CatArrayBatchedCopy_contigINS1_10OpaqueTypeILj4EEEjLi4ELi128ELi1EEEvPT_NS1_25CatArrInputTensorMetadataIS5_T0_XT2_EXT3_EEENS1_16TensorSizeStrideIS8_Lj4EEEiS8_,"",@"SHT_CUDA_INFO"
	.sectionflags	@""
	.align	4


	//----- nvinfo : EIATTR_CUDA_API_VERSION
	.align		4
        /*0000*/ 	.byte	0x04, 0x37
        /*0002*/ 	.short	(.L_4049 - .L_4048)
.L_4048:
        /*0004*/ 	.word	0x00000082


	//----- nvinfo : EIATTR_KPARAM_INFO
	.align		4
.L_4049:
        /*0008*/ 	.byte	0x04, 0x17
        /*000a*/ 	.short	(.L_4051 - .L_4050)
.L_4050:
        /*000c*/ 	.word	0x00000000
        /*0010*/ 	.short	0x0004
        /*0012*/ 	.short	0x0acc
        /*0014*/ 	.byte	0x00, 0xf0, 0x11, 0x00


	//----- nvinfo : EIATTR_KPARAM_INFO
	.align		4
.L_4051:
        /*0018*/ 	.byte	0x04, 0x17
        /*001a*/ 	.short	(.L_4053 - .L_4052)
.L_4052:
        /*001c*/ 	.word	0x00000000
        /*0020*/ 	.short	0x0003
        /*0022*/ 	.short	0x0ac8
        /*0024*/ 	.byte	0x00, 0xf0, 0x11, 0x00


	//----- nvinfo : EIATTR_KPARAM_INFO
	.align		4
.L_4053:
        /*0028*/ 	.byte	0x04, 0x17
        /*002a*/ 	.short	(.L_4055 - .L_4054)
.L_4054:
        /*002c*/ 	.word	0x00000000
        /*0030*/ 	.short	0x0002
        /*0032*/ 	.short	0x0aa8
        /*0034*/ 	.byte	0x00, 0xf0, 0x81, 0x00


	//----- nvinfo : EIATTR_KPARAM_INFO
	.align		4
.L_4055:
        /*0038*/ 	.byte	0x04, 0x17
        /*003a*/ 	.short	(.L_4057 - .L_4056)
.L_4056:
        /*003c*/ 	.word	0x00000000
        /*0040*/ 	.short	0x0001
        /*0042*/ 	.short	0x0008
        /*0044*/ 	.byte	0x00, 0xf0, 0x81, 0x2a


	//----- nvinfo : EIATTR_KPARAM_INFO
	.align		4
.L_4057:
        /*0048*/ 	.byte	0x04, 0x17
        /*004a*/ 	.short	(.L_4059 - .L_4058)
.L_4058:
        /*004c*/ 	.word	0x00000000
        /*0050*/ 	.short	0x0000
        /*0052*/ 	.short	0x0000
        /*0054*/ 	.byte	0x00, 0xf5, 0x21, 0x00


	//----- nvinfo : EIATTR_SPARSE_MMA_MASK
	.align		4
.L_4059:
        /*0058*/ 	.byte	0x03, 0x50
        /*005a*/ 	.short	0x0000


	//----- nvinfo : EIATTR_MAXREG_COUNT
	.align		4
        /*005c*/ 	.byte	0x03, 0x1b
        /*005e*/ 	.short	0x00ff


	//----- nvinfo : EIATTR_MERCURY_ISA_VERSION
	.align		4
        /*0060*/ 	.byte	0x03, 0x5f
        /*0062*/ 	.short	0x0101


	//----- nvinfo : EIATTR_VRC_CTA_INIT_COUNT
	.align		4
        /*0064*/ 	.byte	0x02, 0x4a
	.zero		1
	.zero		1


	//----- nvinfo : EIATTR_EXIT_INSTR_OFFSETS
	.align		4
        /*0068*/ 	.byte	0x04, 0x1c
        /*006a*/ 	.short	(.L_4061 - .L_4060)


	//   ....[0]....
.L_4060:
        /*006c*/ 	.word	0x00000090


	//   ....[1]....
        /*0070*/ 	.word	0x000006b0


	//----- nvinfo : EIATTR_CRS_STACK_SIZE
	.align		4
.L_4061:
        /*0074*/ 	.byte	0x04, 0x1e
        /*0076*/ 	.short	(.L_4063 - .L_4062)
.L_4062:
        /*0078*/ 	.word	0x00000000


	//----- nvinfo : EIATTR_CBANK_PARAM_SIZE
	.align		4
.L_4063:
        /*007c*/ 	.byte	0x03, 0x19
        /*007e*/ 	.short	0x0ad0


	//----- nvinfo : EIATTR_PARAM_CBANK
	.align		4
        /*0080*/ 	.byte	0x04, 0x0a
        /*0082*/ 	.short	(.L_4065 - .L_4064)
	.align		4
.L_4064:
        /*0084*/ 	.word	index@(.nv.constant0._ZN2at6native40_GLOBAL__N__2351210d_8_Shape_cu_49f7391c26CatArrayBatchedCopy_contigINS1_10OpaqueTypeILj4EEEjLi4ELi128ELi1EEEvPT_NS1_25CatArrInputTensorMetadataIS5_T0_XT2_EXT3_EEENS1_16TensorSizeStrideIS8_Lj4EEEiS8_)
        /*0088*/ 	.short	0x0380
        /*008a*/ 	.short	0x0ad0


	//----- nvinfo : EIATTR_SW_WAR
	.align		4
.L_4065:
        /*008c*/ 	.byte	0x04, 0x36
        /*008e*/ 	.short	(.L_4067 - .L_4066)
.L_4066:
        /*0090*/ 	.word	0x00000008
.L_4067:


//--------------------- .nv.info._ZN2at6native40_GLOBAL__N__2351210d_8_Shape_cu_49f7391c35CatArrayBatchedCopy_alignedK_contigINS1_10OpaqueTypeILj4EEEjLi4ELi128ELi1ELi8EEEvPT_NS1_25CatArrInputTensorMetadataIS5_T0_XT2_EXT3_EEENS1_16TensorSizeStrideIS8_Lj4EEEiS8_ --------------------------
	.section	.nv.info._ZN2at6native40_GLOBAL__N__2351210d_8_Shape_cu_49f7391c35CatArrayBatchedCopy_alignedK_contigINS1_10OpaqueTypeILj4EEEjLi4ELi128ELi1ELi8EEEvPT_NS1_25CatArrInputTensorMetadataIS5_T0_XT2_EXT3_EEENS1_16TensorSizeStrideIS8_Lj4EEEiS8_,"",@"SHT_CUDA_INFO"
	.sectionflags	@""
	.align	4


	//----- nvinfo : EIATTR_CUDA_API_VERSION
	.align		4
        /*0000*/ 	.byte	0x04, 0x37
        /*0002*/ 	.short	(.L_4069 - .L_4068)
.L_4068:
        /*0004*/ 	.word	0x00000082


	//----- nvinfo : EIATTR_KPARAM_INFO
	.align		4
.L_4069:
        /*0008*/ 	.byte	0x04, 0x17
        /*000a*/ 	.short	(.L_4071 - .L_4070)
.L_4070:
        /*000c*/ 	.word	0x00000000
        /*0010*/ 	.short	0x0004
        /*0012*/ 	.short	0x0acc
        /*0014*/ 	.byte	0x00, 0xf0, 0x11, 0x00


	//----- nvinfo : EIATTR_KPARAM_INFO
	.align		4
.L_4071:
        /*0018*/ 	.byte	0x04, 0x17
        /*001a*/ 	.short	(.L_4073 - .L_4072)
.L_4072:
        /*001c*/ 	.word	0x00000000
        /*0020*/ 	.short	0x0003
        /*0022*/ 	.short	0x0ac8
        /*0024*/ 	.byte	0x00, 0xf0, 0x11, 0x00


	//----- nvinfo : EIATTR_KPARAM_INFO
	.align		4
.L_4073:
        /*0028*/ 	.byte	0x04, 0x17
        /*002a*/ 	.short	(.L_4075 - .L_4074)
.L_4074:
        /*002c*/ 	.word	0x00000000
        /*0030*/ 	.short	0x0002
        /*0032*/ 	.short	0x0aa8
        /*0034*/ 	.byte	0x00, 0xf0, 0x81, 0x00


	//----- nvinfo : EIATTR_KPARAM_INFO
	.align		4
.L_4075:
        /*0038*/ 	.byte	0x04, 0x17
        /*003a*/ 	.short	(.L_4077 - .L_4076)
.L_4076:
        /*003c*/ 	.word	0x00000000
        /*0040*/ 	.short	0x0001
        /*0042*/ 	.short	0x0008
        /*0044*/ 	.byte	0x00, 0xf0, 0x81, 0x2a


	//----- nvinfo : EIATTR_KPARAM_INFO
	.align		4
.L_4077:
        /*0048*/ 	.byte	0x04, 0x17
        /*004a*/ 	.short	(.L_4079 - .L_4078)
.L_4078:
        /*004c*/ 	.word	0x00000000
        /*0050*/ 	.short	0x0000
        /*0052*/ 	.short	0x0000
        /*0054*/ 	.byte	0x00, 0xf5, 0x21, 0x00


	//----- nvinfo : EIATTR_SPARSE_MMA_MASK
	.align		4
.L_4079:
        /*0058*/ 	.byte	0x03, 0x50
        /*005a*/ 	.short	0x0000


	//----- nvinfo : EIATTR_MAXREG_COUNT
	.align		4
        /*005c*/ 	.byte	0x03, 0x1b
        /*005e*/ 	.short	0x00ff


	//----- nvinfo : EIATTR_MERCURY_ISA_VERSION
	.align		4
        /*0060*/ 	.byte	0x03, 0x5f
        /*0062*/ 	.short	0x0101


	//----- nvinfo : EIATTR_VRC_CTA_INIT_COUNT
	.align		4
        /*0064*/ 	.byte	0x02, 0x4a
	.zero		1
	.zero		1


	//----- nvinfo : EIATTR_EXIT_INSTR_OFFSETS
	.align		4
        /*0068*/ 	.byte	0x04, 0x1c
        /*006a*/ 	.short	(.L_4081 - .L_4080)


	//   ....[0]....
.L_4080:
        /*006c*/ 	.word	0x000000a0


	//   ....[1]....
        /*0070*/ 	.word	0x000009c0


	//   ....[2]....
        /*0074*/ 	.word	0x00001040


	//   ....[3]....
        /*0078*/ 	.word	0x00001e00


	//----- nvinfo : EIATTR_CRS_STACK_SIZE
	.align		4
.L_4081:
        /*007c*/ 	.byte	0x04, 0x1e
        /*007e*/ 	.short	(.L_4083 - .L_4082)
.L_4082:
        /*0080*/ 	.word	0x00000000


	//----- nvinfo : EIATTR_CBANK_PARAM_SIZE
	.align		4
.L_4083:
        /*0084*/ 	.byte	0x03, 0x19
        /*0086*/ 	.short	0x0ad0


	//----- nvinfo : EIATTR_PARAM_CBANK
	.align		4
        /*0088*/ 	.byte	0x04, 0x0a
        /*008a*/ 	.short	(.L_4085 - .L_4084)
	.align		4
.L_4084:
        /*008c*/ 	.word	index@(.nv.constant0._ZN2at6native40_GLOBAL__N__2351210d_8_Shape_cu_49f7391c35CatArrayBatchedCopy_alignedK_contigINS1_10OpaqueTypeILj4EEEjLi4ELi128ELi1ELi8EEEvPT_NS1_25CatArrInputTensorMetadataIS5_T0_XT2_EXT3_EEENS1_16TensorSizeStrideIS8_Lj4EEEiS8_)
        /*0090*/ 	.short	0x0380
        /*0092*/ 	.short	0x0ad0


	//----- nvinfo : EIATTR_SW_WAR
	.align		4
.L_4085:
        /*0094*/ 	.byte	0x04, 0x36
        /*0096*/ 	.short	(.L_4087 - .L_4086)
.L_4086:
        /*0098*/ 	.word	0x00000008
.L_4087:


//--------------------- .nv.info._ZN2at6native40_GLOBAL__N__2351210d_8_Shape_cu_49f7391c35CatArrayBatchedCopy_alignedK_contigINS1_10OpaqueTypeILj4EEEjLi4ELi128ELi1ELi16EEEvPT_NS1_25CatArrInputTensorMetadataIS5_T0_XT2_EXT3_EEENS1_16TensorSizeStrideIS8_Lj4EEEiS8_ --------------------------
	.section	.nv.info._ZN2at6native40_GLOBAL__N__2351210d_8_Shape_cu_49f7391c35CatArrayBatchedCopy_alignedK_contigINS1_10OpaqueTypeILj4EEEjLi4ELi128ELi1ELi16EEEvPT_NS1_25CatArrInputTensorMetadataIS5_T0_XT2_EXT3_EEENS1_16TensorSizeStrideIS8_Lj4EEEiS8_,"",@"SHT_CUDA_INFO"
	.sectionflags	@""
	.align	4


	//----- nvinfo : EIATTR_CUDA_API_VERSION
	.align		4
        /*0000*/ 	.byte	0x04, 0x37
        /*0002*/ 	.short	(.L_4089 - .L_4088)
.L_4088:
        /*0004*/ 	.word	0x00000082


	//----- nvinfo : EIATTR_KPARAM_INFO
	.align		4
.L_4089:
        /*0008*/ 	.byte	0x04, 0x17
        /*000a*/ 	.short	(.L_4091 - .L_4090)
.L_4090:
        /*000c*/ 	.word	0x00000000
        /*0010*/ 	.short	0x0004
        /*0012*/ 	.short	0x0acc
        /*0014*/ 	.byte	0x00, 0xf0, 0x11, 0x00


	//----- nvinfo : EIATTR_KPARAM_INFO
	.align		4
.L_4091:
        /*0018*/ 	.byte	0x04, 0x17
        /*001a*/ 	.short	(.L_4093 - .L_4092)
.L_4092:
        /*001c*/ 	.word	0x00000000
        /*0020*/ 	.short	0x0003
        /*0022*/ 	.short	0x0ac8
        /*0024*/ 	.byte	0x00, 0xf0, 0x11, 0x00


	//----- nvinfo : EIATTR_KPARAM_INFO
	.align		4
.L_4093:
        /*0028*/ 	.byte	0x04, 0x17
        /*002a*/ 	.short	(.L_4095 - .L_4094)
.L_4094:
        /*002c*/ 	.word	0x00000000
        /*0030*/ 	.short	0x0002
        /*0032*/ 	.short	0x0aa8
        /*0034*/ 	.byte	0x00, 0xf0, 0x81, 0x00


	//----- nvinfo : EIATTR_KPARAM_INFO
	.align		4
.L_4095:
        /*0038*/ 	.byte	0x04, 0x17
        /*003a*/ 	.short	(.L_4097 - .L_4096)
.L_4096:
        /*003c*/ 	.word	0x00000000
        /*0040*/ 	.short	0x0001
        /*0042*/ 	.short	0x0008
        /*0044*/ 	.byte	0x00, 0xf0, 0x81, 0x2a


	//----- nvinfo : EIATTR_KPARAM_INFO
	.align		4
.L_4097:
        /*0048*/ 	.byte	0x04, 0x17
        /*004a*/ 	.short	(.L_4099 - .L_4098)
.L_4098:
        /*004c*/ 	.word	0x00000000
        /*0050*/ 	.short	0x0000
        /*0052*/ 	.short	0x0000
        /*0054*/ 	.byte	0x00, 0xf5, 0x21, 0x00


	//----- nvinfo : EIATTR_SPARSE_MMA_MASK
	.align		4
.L_4099:
        /*0058*/ 	.byte	0x03, 0x50
        /*005a*/ 	.short	0x0000


	//----- nvinfo : EIATTR_MAXREG_COUNT
	.align		4
        /*005c*/ 	.byte	0x03, 0x1b
        /*005e*/ 	.short	0x00ff


	//----- nvinfo : EIATTR_MERCURY_ISA_VERSION
	.align		4
        /*0060*/ 	.byte	0x03, 0x5f
        /*0062*/ 	.short	0x0101


	//----- nvinfo : EIATTR_VRC_CTA_INIT_COUNT
	.align		4
        /*0064*/ 	.byte	0x02, 0x4a
	.zero		1
	.zero		1


	//----- nvinfo : EIATTR_EXIT_INSTR_OFFSETS
	.align		4
        /*0068*/ 	.byte	0x04, 0x1c
        /*006a*/ 	.short	(.L_4101 - .L_4100)


	//   ....[0]....
.L_4100:
        /*006c*/ 	.word	0x000000a0


	//   ....[1]....
        /*0070*/ 	.word	0x00000ee0


	//   ....[2]....
        /*0074*/ 	.word	0x00001560


	//   ....[3]....
        /*0078*/ 	.word	0x00002320


	//----- nvinfo : EIATTR_CRS_STACK_SIZE
	.align		4
.L_4101:
        /*007c*/ 	.byte	0x04, 0x1e
        /*007e*/ 	.short	(.L_4103 - .L_4102)
.L_4102:
        /*0080*/ 	.word	0x00000000


	//----- nvinfo : EIATTR_CBANK_PARAM_SIZE
	.align		4
.L_4103:
        /*0084*/ 	.byte	0x03, 0x19
        /*0086*/ 	.short	0x0ad0


	//----- nvinfo : EIATTR_PARAM_CBANK
	.align		4
        /*0088*/ 	.byte	0x04, 0x0a
        /*008a*/ 	.short	(.L_4105 - .L_4104)
	.align		4
.L_4104:
        /*008c*/ 	.word	index@(.nv.constant0._ZN2at6native40_GLOBAL__N__2351210d_8_Shape_cu_49f7391c35CatArrayBatchedCopy_alignedK_contigINS1_10OpaqueTypeILj4EEEjLi4ELi128ELi1ELi16EEEvPT_NS1_25CatArrInputTensorMetadataIS5_T0_XT2_EXT3_EEENS1_16TensorSizeStrideIS8_Lj4EEEiS8_)
        /*0090*/ 	.short	0x0380
        /*0092*/ 	.short	0x0ad0


	//----- nvinfo : EIATTR_SW_WAR
	.align		4
.L_4105:
        /*0094*/ 	.byte	0x04, 0x36
        /*0096*/ 	.short	(.L_4107 - .L_4106)
.L_4106:
        /*0098*/ 	.word	0x00000008
.L_4107:


//--------------------- .nv.info._ZN2at6native40_GLOBAL__N__2351210d_8_Shape_cu_49f7391c30CatArrayBatchedCopy_vectorizedINS1_10OpaqueTypeILj4EEEjLi4ELi128ELi1ELi16ELi4EEEvPcNS1_25CatArrInputTensorMetadataIT_T0_XT2_EXT3_EEENS1_16TensorSizeStrideIS8_Lj4EEEiS8_ --------------------------
	.section	.nv.info._ZN2at6native40_GLOBAL__N__2351210d_8_Shape_cu_49f7391c30CatArrayBatchedCopy_vectorizedINS1_10OpaqueTypeILj4EEEjLi4ELi128ELi1ELi16ELi4EEEvPcNS1_25CatArrInputTensorMetadataIT_T0_XT2_EXT3_EEENS1_16TensorSizeStrideIS8_Lj4EEEiS8_,"",@"SHT_CUDA_INFO"
	.sectionflags	@""
	.align	4


	//----- nvinfo : EIATTR_CUDA_API_VERSION
	.align		4
        /*0000*/ 	.byte	0x04, 0x37
        /*0002*/ 	.short	(.L_4109 - .L_4108)
.L_4108:
        /*0004*/ 	.word	0x00000082


	//----- nvinfo : EIATTR_KPARAM_INFO
	.align		4
.L_4109:
        /*0008*/ 	.byte	0x04, 0x17
        /*000a*/ 	.short	(.L_4111 - .L_4110)
.L_4110:
        /*000c*/ 	.word	0x00000000
        /*0010*/ 	.short	0x0004
        /*0012*/ 	.short	0x0acc
        /*0014*/ 	.byte	0x00, 0xf0, 0x11, 0x00


	//----- nvinfo : EIATTR_KPARAM_INFO
	.align		4
.L_4111:
        /*0018*/ 	.byte	0x04, 0x17
        /*001a*/ 	.short	(.L_4113 - .L_4112)
.L_4112:
        /*001c*/ 	.word	0x00000000
        /*0020*/ 	.short	0x0003
        /*0022*/ 	.short	0x0ac8
        /*0024*/ 	.byte	0x00, 0xf0, 0x11, 0x00


	//----- nvinfo : EIATTR_KPARAM_INFO
	.align		4
.L_4113:
        /*0028*/ 	.byte	0x04, 0x17
        /*002a*/ 	.short	(.L_4115 - .L_4114)
.L_4114:
        /*002c*/ 	.word	0x00000000
        /*0030*/ 	.short	0x0002
        /*0032*/ 	.short	0x0aa8
        /*0034*/ 	.byte	0x00, 0xf0, 0x81, 0x00


	//----- nvinfo : EIATTR_KPARAM_INFO
	.align		4
.L_4115:
        /*0038*/ 	.byte	0x04, 0x17
        /*003a*/ 	.short	(.L_4117 - .L_4116)
.L_4116:
        /*003c*/ 	.word	0x00000000
        /*0040*/ 	.short	0x0001
        /*0042*/ 	.short	0x0008
        /*0044*/ 	.byte	0x00, 0xf0, 0x81, 0x2a


	//----- nvinfo : EIATTR_KPARAM_INFO
	.align		4
.L_4117:
        /*0048*/ 	.byte	0x04, 0x17
        /*004a*/ 	.short	(.L_4119 - .L_4118)
.L_4118:
        /*004c*/ 	.word	0x00000000
        /*0050*/ 	.short	0x0000
        /*0052*/ 	.short	0x0000
        /*0054*/ 	.byte	0x00, 0xf5, 0x21, 0x00


	//----- nvinfo : EIATTR_SPARSE_MMA_MASK
	.align		4
.L_4119:
        /*0058*/ 	.byte	0x03, 0x50
        /*005a*/ 	.short	0x0000


	//----- nvinfo : EIATTR_MAXREG_COUNT
	.align		4
        /*005c*/ 	.byte	0x03, 0x1b
        /*005e*/ 	.short	0x00ff


	//----- nvinfo : EIATTR_MERCURY_ISA_VERSION
	.align		4
        /*0060*/ 	.byte	0x03, 0x5f
        /*0062*/ 	.short	0x0101


	//----- nvinfo : EIATTR_VRC_CTA_INIT_COUNT
	.align		4
        /*0064*/ 	.byte	0x02, 0x4a
	.zero		1
	.zero		1


	//----- nvinfo : EIATTR_EXIT_INSTR_OFFSETS
	.align		4
        /*0068*/ 	.byte	0x04, 0x1c
        /*006a*/ 	.short	(.L_4121 - .L_4120)


	//   ....[0]....
.L_4120:
        /*006c*/ 	.word	0x000000a0


	//   ....[1]....
        /*0070*/ 	.word	0x00000710


	//----- nvinfo : EIATTR_CRS_STACK_SIZE
	.align		4
.L_4121:
        /*0074*/ 	.byte	0x04, 0x1e
        /*0076*/ 	.short	(.L_4123 - .L_4122)
.L_4122:
        /*0078*/ 	.word	0x00000000


	//----- nvinfo : EIATTR_CBANK_PARAM_SIZE
	.align		4
.L_4123:
        /*007c*/ 	.byte	0x03, 0x19
        /*007e*/ 	.short	0x0ad0


	//----- nvinfo : EIATTR_PARAM_CBANK
	.align		4
        /*0080*/ 	.byte	0x04, 0x0a
        /*0082*/ 	.short	(.L_4125 - .L_4124)
	.align		4
.L_4124:
        /*0084*/ 	.word	index@(.nv.constant0._ZN2at6native40_GLOBAL__N__2351210d_8_Shape_cu_49f7391c30CatArrayBatchedCopy_vectorizedINS1_10OpaqueTypeILj4EEEjLi4ELi128ELi1ELi16ELi4EEEvPcNS1_25CatArrInputTensorMetadataIT_T0_XT2_EXT3_EEENS1_16TensorSizeStrideIS8_Lj4EEEiS8_)
        /*0088*/ 	.short	0x0380
        /*008a*/ 	.short	0x0ad0


	//----- nvinfo : EIATTR_SW_WAR
	.align		4
.L_4125:
        /*008c*/ 	.byte	0x04, 0x36
        /*008e*/ 	.short	(.L_4127 - .L_4126)
.L_4126:
        /*0090*/ 	.word	0x00000008
.L_4127:


//--------------------- .nv.info._ZN2at6native40_GLOBAL__N__2351210d_8_Shape_cu_49f7391c19CatArrayBatchedCopyINS1_10OpaqueTypeILj4EEEjLi3ELi128ELi1EEEvPT_NS1_25CatArrInputTensorMetadataIS5_T0_XT2_EXT3_EEENS1_16TensorSizeStrideIS8_Lj4EEEiS8_ --------------------------
	.section	.nv.info._ZN2at6native40_GLOBAL__N__2351210d_8_Shape_cu_49f7391c19CatArrayBatchedCopyINS1_10OpaqueTypeILj4EEEjLi3ELi128ELi1EEEvPT_NS1_25CatArrInputTensorMetadataIS5_T0_XT2_EXT3_EEENS1_16TensorSizeStrideIS8_Lj4EEEiS8_,"",@"SHT_CUDA_INFO"
	.sectionflags	@""
	.align	4


	//----- nvinfo : EIATTR_CUDA_API_VERSION
	.align		4
        /*0000*/ 	.byte	0x04, 0x37
        /*0002*/ 	.short	(.L_4129 - .L_4128)
.L_4128:
        /*0004*/ 	.word	0x00000082


	//----- nvinfo : EIATTR_KPARAM_INFO
	.align		4
.L_4129:
        /*0008*/ 	.byte	0x04, 0x17
        /*000a*/ 	.short	(.L_4131 - .L_4130)
.L_4130:
        /*000c*/ 	.word	0x00000000
        /*0010*/ 	.short	0x0004
        /*0012*/ 	.short	0x0acc
        /*0014*/ 	.byte	0x00, 0xf0, 0x11, 0x00


	//----- nvinfo : EIATTR_KPARAM_INFO
	.align		4
.L_4131:
        /*0018*/ 	.byte	0x04, 0x17
        /*001a*/ 	.short	(.L_4133 - .L_4132)
.L_4132:
        /*001c*/ 	.word	0x00000000
        /*0020*/ 	.short	0x0003
        /*0022*/ 	.short	0x0ac8
        /*0024*/ 	.byte	0x00, 0xf0, 0x11, 0x00


	//----- nvinfo : EIATTR_KPARAM_INFO
	.align		4
.L_4133:
        /*0028*/ 	.byte	0x04, 0x17
        /*002a*/ 	.short	(.L_4135 - .L_4134)
.L_4134:
        /*002c*/ 	.word	0x00000000
        /*0030*/ 	.short	0x0002
        /*0032*/ 	.short	0x0aa8
        /*0034*/ 	.byte	0x00, 0xf0, 0x81, 0x00


	//----- nvinfo : EIATTR_KPARAM_INFO
	.align		4
.L_4135:
        /*0038*/ 	.byte	0x04, 0x17
        /*003a*/ 	.short	(.L_4137 - .L_4136)
.L_4136:
        /*003c*/ 	.word	0x00000000
        /*0040*/ 	.short	0x0001
        /*0042*/ 	.short	0x0008
        /*0044*/ 	.byte	0x00, 0xf0, 0x81, 0x2a


	//----- nvinfo : EIATTR_KPARAM_INFO
	.align		4
.L_4137:
        /*0048*/ 	.byte	0x04, 0x17
        /*004a*/ 	.short	(.L_4139 - .L_4138)
.L_4138:
        /*004c*/ 	.word	0x00000000
        /*0050*/ 	.short	0x0000
        /*0052*/ 	.short	0x0000
        /*0054*/ 	.byte	0x00, 0xf5, 0x21, 0x00


	//----- nvinfo : EIATTR_SPARSE_MMA_MASK
	.align		4
.L_4139:
        /*0058*/ 	.byte	0x03, 0x50
        /*005a*/ 	.short	0x0000


	//----- nvinfo : EIATTR_MAXREG_COUNT
	.align		4
        /*005c*/ 	.byte	0x03, 0x1b
        /*005e*/ 	.short	0x00ff


	//----- nvinfo : EIATTR_MERCURY_ISA_VERSION
	.align		4
        /*0060*/ 	.byte	0x03, 0x5f
        /*0062*/ 	.short	0x0101


	//----- nvinfo : EIATTR_VRC_CTA_INIT_COUNT
	.align		4
        /*0064*/ 	.byte	0x02, 0x4a
	.zero		1
	.zero		1


	//----- nvinfo : EIATTR_EXIT_INSTR_OFFSETS
	.align		4
        /*0068*/ 	.byte	0x04, 0x1c
        /*006a*/ 	.short	(.L_4141 - .L_4140)


	//   ....[0]....
.L_4140:
        /*006c*/ 	.word	0x000000a0


	//   ....[1]....
        /*0070*/ 	.word	0x00000900


	//----- nvinfo : EIATTR_CRS_STACK_SIZE
	.align		4
.L_4141:
        /*0074*/ 	.byte	0x04, 0x1e
        /*0076*/ 	.short	(.L_4143 - .L_4142)
.L_4142:
        /*0078*/ 	.word	0x00000000


	//----- nvinfo : EIATTR_CBANK_PARAM_SIZE
	.align		4
.L_4143:
        /*007c*/ 	.byte	0x03, 0x19
        /*007e*/ 	.short	0x0ad0


	//----- nvinfo : EIATTR_PARAM_CBANK
	.align		4
        /*0080*/ 	.byte	0x04, 0x0a
        /*0082*/ 	.short	(.L_4145 - .L_4144)
	.align		4
.L_4144:
        /*0084*/ 	.word	index@(.nv.constant0._ZN2at6native40_GLOBAL__N__2351210d_8_Shape_cu_49f7391c19CatArrayBatchedCopyINS1_10OpaqueTypeILj4EEEjLi3ELi128ELi1EEEvPT_NS1_25CatArrInputTensorMetadataIS5_T0_XT2_EXT3_EEENS1_16TensorSizeStrideIS8_Lj4EEEiS8_)
        /*0088*/ 	.short	0x0380
        /*008a*/ 	.short	0x0ad0


	//----- nvinfo : EIATTR_SW_WAR
	.align		4
.L_4145:
        /*008c*/ 	.byte	0x04, 0x36
        /*008e*/ 	.short	(.L_4147 - .L_4146)
.L_4146:
        /*0090*/ 	.word	0x00000008
.L_4147:


//--------------------- .nv.info._ZN2at6native40_GLOBAL__N__2351210d_8_Shape_cu_49f7391c26CatArrayBatchedCopy_contigINS1_10OpaqueTypeILj4EEEjLi3ELi128ELi1EEEvPT_NS1_25CatArrInputTensorMetadataIS5_T0_XT2_EXT3_EEENS1_16TensorSizeStrideIS8_Lj4EEEiS8_ --------------------------
	.section	.nv.info._ZN2at6native40_GLOBAL__N__2351210d_8_Shape_cu_49f7391c26CatArrayBatchedCopy_contigINS1_10OpaqueTypeILj4EEEjLi3ELi128ELi1EEEvPT_NS1_25CatArrInputTensorMetadataIS5_T0_XT2_EXT3_EEENS1_16TensorSizeStrideIS8_Lj4EEEiS8_,"",@"SHT_CUDA_INFO"
	.sectionflags	@""
	.align	4


	//----- nvinfo : EIATTR_CUDA_API_VERSION
	.align		4
        /*0000*/ 	.byte	0x04, 0x37
        /*0002*/ 	.short	(.L_4149 - .L_4148)
.L_4148:
        /*0004*/ 	.word	0x00000082


	//----- nvinfo : EIATTR_KPARAM_INFO
	.align		4
.L_4149:
        /*0008*/ 	.byte	0x04, 0x17
        /*000a*/ 	.short	(.L_4151 - .L_4150)
.L_4150:
        /*000c*/ 	.word	0x00000000
        /*0010*/ 	.short	0x0004
        /*0012*/ 	.short	0x0acc
        /*0014*/ 	.byte	0x00, 0xf0, 0x11, 0x00


	//----- nvinfo : EIATTR_KPARAM_INFO
	.align		4
.L_4151:
        /*0018*/ 	.byte	0x04, 0x17
        /*001a*/ 	.short	(.L_4153 - .L_4152)
.L_4152:
        /*001c*/ 	.word	0x00000000
        /*0020*/ 	.short	0x0003
        /*0022*/ 	.short	0x0ac8
        /*0024*/ 	.byte	0x00, 0xf0, 0x11, 0x00


	//----- nvinfo : EIATTR_KPARAM_INFO
	.align		4
.L_4153:
        /*0028*/ 	.byte	0x04, 0x17
        /*002a*/ 	.short	(.L_4155 - .L_4154)
.L_4154:
        /*002c*/ 	.word	0x00000000
        /*0030*/ 	.short	0x0002
        /*0032*/ 	.short	0x0aa8
        /*0034*/ 	.byte	0x00, 0xf0, 0x81, 0x00


	//----- nvinfo : EIATTR_KPARAM_INFO
	.align		4
.L_4155:
        /*0038*/ 	.byte	0x04, 0x17
        /*003a*/ 	.short	(.L_4157 - .L_4156)
.L_4156:
        /*003c*/ 	.word	0x00000000
        /*0040*/ 	.short	0x0001
        /*0042*/ 	.short	0x0008
        /*0044*/ 	.byte	0x00, 0xf0, 0x81, 0x2a


	//----- nvinfo : EIATTR_KPARAM_INFO
	.align		4
.L_4157:
        /*0048*/ 	.byte	0x04, 0x17
        /*004a*/ 	.short	(.L_4159 - .L_4158)
.L_4158:
        /*004c*/ 	.word	0x00000000
        /*0050*/ 	.short	0x0000
        /*0052*/ 	.short	0x0000
        /*0054*/ 	.byte	0x00, 0xf5, 0x21, 0x00


	//----- nvinfo : EIATTR_SPARSE_MMA_MASK
	.align		4
.L_4159:
        /*0058*/ 	.byte	0x03, 0x50
        /*005a*/ 	.short	0x0000


	//----- nvinfo : EIATTR_MAXREG_COUNT
	.align		4
        /*005c*/ 	.byte	0x03, 0x1b
        /*005e*/ 	.short	0x00ff


	//----- nvinfo : EIATTR_MERCURY_ISA_VERSION
	.align		4
        /*0060*/ 	.byte	0x03, 0x5f
        /*0062*/ 	.short	0x0101


	//----- nvinfo : EIATTR_VRC_CTA_INIT_COUNT
	.align		4
        /*0064*/ 	.byte	0x02, 0x4a
	.zero		1
	.zero		1


	//----- nvinfo : EIATTR_EXIT_INSTR_OFFSETS
	.align		4
        /*0068*/ 	.byte	0x04, 0x1c
        /*006a*/ 	.short	(.L_4161 - .L_4160)


	//   ....[0]....
.L_4160:
        /*006c*/ 	.word	0x00000090


	//   ....[1]....
        /*0070*/ 	.word	0x00000530


	//----- nvinfo : EIATTR_CRS_STACK_SIZE
	.align		4
.L_4161:
        /*0074*/ 	.byte	0x04, 0x1e
        /*0076*/ 	.short	(.L_4163 - .L_4162)
.L_4162:
        /*0078*/ 	.word	0x00000000


	//----- nvinfo : EIATTR_CBANK_PARAM_SIZE
	.align		4
.L_4163:
        /*007c*/ 	.byte	0x03, 0x19
        /*007e*/ 	.short	0x0ad0


	//----- nvinfo : EIATTR_PARAM_CBANK
	.align		4
        /*0080*/ 	.byte	0x04, 0x0a
        /*0082*/ 	.short	(.L_4165 - .L_4164)
	.align		4
.L_4164:
        /*0084*/ 	.word	index@(.nv.constant0._ZN2at6native40_GLOBAL__N__2351210d_8_Shape_cu_49f7391c26CatArrayBatchedCopy_contigINS1_10OpaqueTypeILj4EEEjLi3ELi128ELi1EEEvPT_NS1_25CatArrInputTensorMetadataIS5_T0_XT2_EXT3_EEENS1_16TensorSizeStrideIS8_Lj4EEEiS8_)
        /*0088*/ 	.short	0x0380
        /*008a*/ 	.short	0x0ad0


	//----- nvinfo : EIATTR_SW_WAR
	.align		4
.L_4165:
        /*008c*/ 	.byte	0x04, 0x36
        /*008e*/ 	.short	(.L_4167 - .L_4166)
.L_4166:
        /*0090*/ 	.word	0x00000008
.L_4167:


//--------------------- .nv.info._ZN2at6native40_GLOBAL__N__2351210d_8_Shape_cu_49f7391c35CatArrayBatchedCopy_alignedK_contigINS1_10OpaqueTypeILj4EEEjLi3ELi128ELi1ELi8EEEvPT_NS1_25CatArrInputTensorMetadataIS5_T0_XT2_EXT3_EEENS1_16TensorSizeStrideIS8_Lj4EEEiS8_ --------------------------
	.section	.nv.info._ZN2at6native40_GLOBAL__N__2351210d_8_Shape_cu_49f7391c35CatArrayBatchedCopy_alignedK_contigINS1_10OpaqueTypeILj4EEEjLi3ELi128ELi1ELi8EEEvPT_NS1_25CatArrInputTensorMetadataIS5_T0_XT2_EXT3_EEENS1_16TensorSizeStrideIS8_Lj4EEEiS8_,"",@"SHT_CUDA_INFO"
	.sectionflags	@""
	.align	4


	//----- nvinfo : EIATTR_CUDA_API_VERSION
	.align		4
        /*0000*/ 	.byte	0x04, 0x37
        /*0002*/ 	.short	(.L_4169 - .L_4168)
.L_4168:
        /*0004*/ 	.word	0x00000082


	//----- nvinfo : EIATTR_KPARAM_INFO
	.align		4
.L_4169:
        /*0008*/ 	.byte	0x04, 0x17
        /*000a*/ 	.short	(.L_4171 - .L_4170)
.L_4170:
        /*000c*/ 	.word	0x00000000
        /*0010*/ 	.short	0x0004
        /*0012*/ 	.short	0x0acc
        /*0014*/ 	.byte	0x00, 0xf0, 0x11, 0x00


	//----- nvinfo : EIATTR_KPARAM_INFO
	.align		4
.L_4171:
        /*0018*/ 	.byte	0x04, 0x17
        /*001a*/ 	.short	(.L_4173 - .L_4172)
.L_4172:
        /*001c*/ 	.word	0x00000000
        /*0020*/ 	.short	0x0003
        /*0022*/ 	.short	0x0ac8
        /*0024*/ 	.byte	0x00, 0xf0, 0x11, 0x00


	//----- nvinfo : EIATTR_KPARAM_INFO
	.align		4
.L_4173:
        /*0028*/ 	.byte	0x04, 0x17
        /*002a*/ 	.short	(.L_4175 - .L_4174)
.L_4174:
        /*002c*/ 	.word	0x00000000
        /*0030*/ 	.short	0x0002
        /*0032*/ 	.short	0x0aa8
        /*0034*/ 	.byte	0x00, 0xf0, 0x81, 0x00


	//----- nvinfo : EIATTR_KPARAM_INFO
	.align		4
.L_4175:
        /*0038*/ 	.byte	0x04, 0x17
        /*003a*/ 	.short	(.L_4177 - .L_4176)
.L_4176:
        /*003c*/ 	.word	0x00000000
        /*0040*/ 	.short	0x0001
        /*0042*/ 	.short	0x0008
        /*0044*/ 	.byte	0x00, 0xf0, 0x81, 0x2a


	//----- nvinfo : EIATTR_KPARAM_INFO
	.align		4
.L_4177:
        /*0048*/ 	.byte	0x04, 0x17
        /*004a*/ 	.short	(.L_4179 - .L_4178)
.L_4178:
        /*004c*/ 	.word	0x00000000
        /*0050*/ 	.short	0x0000
        /*0052*/ 	.short	0x0000
        /*0054*/ 	.byte	0x00, 0xf5, 0x21, 0x00


	//----- nvinfo : EIATTR_SPARSE_MMA_MASK
	.align		4
.L_4179:
        /*0058*/ 	.byte	0x03, 0x50
        /*005a*/ 	.short	0x0000


	//----- nvinfo : EIATTR_MAXREG_COUNT
	.align		4
        /*005c*/ 	.byte	0x03, 0x1b
        /*005e*/ 	.short	0x00ff


	//----- nvinfo : EIATTR_MERCURY_ISA_VERSION
	.align		4
        /*0060*/ 	.byte	0x03, 0x5f
        /*0062*/ 	.short	0x0101


	//----- nvinfo : EIATTR_VRC_CTA_INIT_COUNT
	.align		4
        /*0064*/ 	.byte	0x02, 0x4a
	.zero		1
	.zero		1


	//----- nvinfo : EIATTR_EXIT_INSTR_OFFSETS
	.align		4
        /*0068*/ 	.byte	0x04, 0x1c
        /*006a*/ 	.short	(.L_4181 - .L_4180)


	//   ....[0]....
.L_4180:
        /*006c*/ 	.word	0x000000a0


	//   ....[1]....
        /*0070*/ 	.word	0x00000780


	//   ....[2]....
        /*0074*/ 	.word	0x00000ca0


	//   ....[3]....
        /*0078*/ 	.word	0x000016a0


	//----- nvinfo : EIATTR_CRS_STACK_SIZE
	.align		4
.L_4181:
        /*007c*/ 	.byte	0x04, 0x1e
        /*007e*/ 	.short	(.L_4183 - .L_4182)
.L_4182:
        /*0080*/ 	.word	0x00000000


	//----- nvinfo : EIATTR_CBANK_PARAM_SIZE
	.align		4
.L_4183:
        /*0084*/ 	.byte	0x03, 0x19
        /*0086*/ 	.short	0x0ad0


	//----- nvinfo : EIATTR_PARAM_CBANK
	.align		4
        /*0088*/ 	.byte	0x04, 0x0a
        /*008a*/ 	.short	(.L_4185 - .L_4184)
	.align		4
.L_4184:
        /*008c*/ 	.word	index@(.nv.constant0._ZN2at6native40_GLOBAL__N__2351210d_8_Shape_cu_49f7391c35CatArrayBatchedCopy_alignedK_contigINS1_10OpaqueTypeILj4EEEjLi3ELi128ELi1ELi8EEEvPT_NS1_25CatArrInputTensorMetadataIS5_T0_XT2_EXT3_EEENS1_16TensorSizeStrideIS8_Lj4EEEiS8_)
        /*0090*/ 	.short	0x0380
        /*0092*/ 	.short	0x0ad0


	//----- nvinfo : EIATTR_SW_WAR
	.align		4
.L_4185:
        /*0094*/ 	.byte	0x04, 0x36
        /*0096*/ 	.short	(.L_4187 - .L_4186)
.L_4186:
        /*0098*/ 	.word	0x00000008
.L_4187:


//--------------------- .nv.info._ZN2at6native40_GLOBAL__N__2351210d_8_Shape_cu_49f7391c35CatArrayBatchedCopy_alignedK_contigINS1_10OpaqueTypeILj4EEEjLi3ELi128ELi1ELi16EEEvPT_NS1_25CatArrInputTensorMetadataIS5_T0_XT2_EXT3_EEENS1_16TensorSizeStrideIS8_Lj4EEEiS8_ --------------------------
	.section	.nv.info._ZN2at6native40_GLOBAL__N__2351210d_8_Shape_cu_49f7391c35CatArrayBatchedCopy_alignedK_contigINS1_10OpaqueTypeILj4EEEjLi3ELi128ELi1ELi16EEEvPT_NS1_25CatArrInputTensorMetadataIS5_T0_XT2_EXT3_EEENS1_16TensorSizeStrideIS8_Lj4EEEiS8_,"",@"SHT_CUDA_INFO"
	.sectionflags	@""
	.align	4


	//----- nvinfo : EIATTR_CUDA_API_VERSION
	.align		4
        /*0000*/ 	.byte	0x04, 0x37
        /*0002*/ 	.short	(.L_4189 - .L_4188)
.L_4188:
        /*0004*/ 	.word	0x00000082


	//----- nvinfo : EIATTR_KPARAM_INFO
	.align		4
.L_4189:
        /*0008*/ 	.byte	0x04, 0x17
        /*000a*/ 	.short	(.L_4191 - .L_4190)
.L_4190:
        /*000c*/ 	.word	0x00000000
        /*0010*/ 	.short	0x0004
        /*0012*/ 	.short	0x0acc
        /*0014*/ 	.byte	0x00, 0xf0, 0x11, 0x00


	//----- nvinfo : EIATTR_KPARAM_INFO
	.align		4
.L_4191:
        /*0018*/ 	.byte	0x04, 0x17
        /*001a*/ 	.short	(.L_4193 - .L_4192)
.L_4192:
        /*001c*/ 	.word	0x00000000
        /*0020*/ 	.short	0x0003
        /*0022*/ 	.short	0x0ac8
        /*0024*/ 	.byte	0x00, 0xf0, 0x11, 0x00


	//----- nvinfo : EIATTR_KPARAM_INFO
	.align		4
.L_4193:
        /*0028*/ 	.byte	0x04, 0x17
        /*002a*/ 	.short	(.L_4195 - .L_4194)
.L_4194:
        /*002c*/ 	.word	0x00000000
        /*0030*/ 	.short	0x0002
        /*0032*/ 	.short	0x0aa8
        /*0034*/ 	.byte	0x00, 0xf0, 0x81, 0x00


	//----- nvinfo : EIATTR_KPARAM_INFO
	.align		4
.L_4195:
        /*0038*/ 	.byte	0x04, 0x17
        /*003a*/ 	.short	(.L_4197 - .L_4196)
.L_4196:
        /*003c*/ 	.word	0x00000000
        /*0040*/ 	.short	0x0001
        /*0042*/ 	.short	0x0008
        /*0044*/ 	.byte	0x00, 0xf0, 0x81, 0x2a


	//----- nvinfo : EIATTR_KPARAM_INFO
	.align		4
.L_4197:
        /*0048*/ 	.byte	0x04, 0x17
        /*004a*/ 	.short	(.L_4199 - .L_4198)
.L_4198:
        /*004c*/ 	.word	0x00000000
        /*0050*/ 	.short	0x0000
        /*0052*/ 	.short	0x0000
        /*0054*/ 	.byte	0x00, 0xf5, 0x21, 0x00


	//----- nvinfo : EIATTR_SPARSE_MMA_MASK
	.align		4
.L_4199:
        /*0058*/ 	.byte	0x03, 0x50
        /*005a*/ 	.short	0x0000


	//----- nvinfo : EIATTR_MAXREG_COUNT
	.align		4
        /*005c*/ 	.byte	0x03, 0x1b
        /*005e*/ 	.short	0x00ff


	//----- nvinfo : EIATTR_MERCURY_ISA_VERSION
	.align		4
        /*0060*/ 	.byte	0x03, 0x5f
        /*0062*/ 	.short	0x0101


	//----- nvinfo : EIATTR_VRC_CTA_INIT_COUNT
	.align		4
        /*0064*/ 	.byte	0x02, 0x4a
	.zero		1
	.zero		1


	//----- nvinfo : EIATTR_EXIT_INSTR_OFFSETS
	.align		4
        /*0068*/ 	.byte	0x04, 0x1c
        /*006a*/ 	.short	(.L_4201 - .L_4200)


	//   ....[0]....
.L_4200:
        /*006c*/ 	.word	0x000000a0


	//   ....[1]....
        /*0070*/ 	.word	0x00000b20


	//   ....[2]....
        /*0074*/ 	.word	0x00001030


	//   ....[3]....
        /*0078*/ 	.word	0x00001a30


	//----- nvinfo : EIATTR_CRS_STACK_SIZE
	.align		4
.L_4201:
        /*007c*/ 	.byte	0x04, 0x1e
        /*007e*/ 	.short	(.L_4203 - .L_4202)
.L_4202:
        /*0080*/ 	.word	0x00000000


	//----- nvinfo : EIATTR_CBANK_PARAM_SIZE
	.align		4
.L_4203:
        /*0084*/ 	.byte	0x03, 0x19
        /*0086*/ 	.short	0x0ad0


	//----- nvinfo : EIATTR_PARAM_CBANK
	.align		4
        /*0088*/ 	.byte	0x04, 0x0a
        /*008a*/ 	.short	(.L_4205 - .L_4204)
	.align		4
.L_4204:
        /*008c*/ 	.word	index@(.nv.constant0._ZN2at6native40_GLOBAL__N__2351210d_8_Shape_cu_49f7391c35CatArrayBatchedCopy_alignedK_contigINS1_10OpaqueTypeILj4EEEjLi3ELi128ELi1ELi16EEEvPT_NS1_25CatArrInputTensorMetadataIS5_T0_XT2_EXT3_EEENS1_16TensorSizeStrideIS8_Lj4EEEiS8_)
        /*0090*/ 	.short	0x0380
        /*0092*/ 	.short	0x0ad0


	//----- nvinfo : EIATTR_SW_WAR
	.align		4
.L_4205:
        /*0094*/ 	.byte	0x04, 0x36
        /*0096*/ 	.short	(.L_4207 - .L_4206)
.L_4206:
        /*0098*/ 	.word	0x00000008
.L_4207:


//--------------------- .nv.info._ZN2at6native40_GLOBAL__N__2351210d_8_Shape_cu_49f7391c30CatArrayBatchedCopy_vectorizedINS1_10OpaqueTypeILj4EEEjLi3ELi128ELi1ELi16ELi4EEEvPcNS1_25CatArrInputTensorMetadataIT_T0_XT2_EXT3_EEENS1_16TensorSizeStrideIS8_Lj4EEEiS8_ --------------------------
	.section	.nv.info._ZN2at6native40_GLOBAL__N__2351210d_8_Shape_cu_49f7391c30CatArrayBatchedCopy_vectorizedINS1_10OpaqueTypeILj4EEEjLi3ELi128ELi1ELi16ELi4EEEvPcNS1_25CatArrInputTensorMetadataIT_T0_XT2_EXT3_EEENS1_16TensorSizeStrideIS8_Lj4EEEiS8_,"",@"SHT_CUDA_INFO"
	.sectionflags	@""
	.align	4


	//----- nvinfo : EIATTR_CUDA_API_VERSION
	.align		4
        /*0000*/ 	.byte	0x04, 0x37
        /*0002*/ 	.short	(.L_4209 - .L_4208)
.L_4208:
        /*0004*/ 	.word	0x00000082


	//----- nvinfo : EIATTR_KPARAM_INFO
	.align		4
.L_4209:
        /*0008*/ 	.byte	0x04, 0x17
        /*000a*/ 	.short	(.L_4211 - .L_4210)
.L_4210:
        /*000c*/ 	.word	0x00000000
        /*0010*/ 	.short	0x0004
        /*0012*/ 	.short	0x0acc
        /*0014*/ 	.byte	0x00, 0xf0, 0x11, 0x00


	//----- nvinfo : EIATTR_KPARAM_INFO
	.align		4
.L_4211:
        /*0018*/ 	.byte	0x04, 0x17
        /*001a*/ 	.short	(.L_4213 - .L_4212)
.L_4212:
        /*001c*/ 	.word	0x00000000
        /*0020*/ 	.short	0x0003
        /*0022*/ 	.short	0x0ac8
        /*0024*/ 	.byte	0x00, 0xf0, 0x11, 0x00


	//----- nvinfo : EIATTR_KPARAM_INFO
	.align		4
.L_4213:
        /*0028*/ 	.byte	0x04, 0x17
        /*002a*/ 	.short	(.L_4215 - .L_4214)
.L_4214:
        /*002c*/ 	.word	0x00000000
        /*0030*/ 	.short	0x0002
        /*0032*/ 	.short	0x0aa8
        /*0034*/ 	.byte	0x00, 0xf0, 0x81, 0x00


	//----- nvinfo : EIATTR_KPARAM_INFO
	.align		4
.L_4215:
        /*0038*/ 	.byte	0x04, 0x17
        /*003a*/ 	.short	(.L_4217 - .L_4216)
.L_4216:
        /*003c*/ 	.word	0x00000000
        /*0040*/ 	.short	0x0001
        /*0042*/ 	.short	0x0008
        /*0044*/ 	.byte	0x00, 0xf0, 0x81, 0x2a


	//----- nvinfo : EIATTR_KPARAM_INFO
	.align		4
.L_4217:
        /*0048*/ 	.byte	0x04, 0x17
        /*004a*/ 	.short	(.L_4219 - .L_4218)
.L_4218:
        /*004c*/ 	.word	0x00000000
        /*0050*/ 	.short	0x0000
        /*0052*/ 	.short	0x0000
        /*0054*/ 	.byte	0x00, 0xf5, 0x21, 0x00


	//----- nvinfo : EIATTR_SPARSE_MMA_MASK
	.align		4
.L_4219:
        /*0058*/ 	.byte	0x03, 0x50
        /*005a*/ 	.short	0x0000


	//----- nvinfo : EIATTR_MAXREG_COUNT
	.align		4
        /*005c*/ 	.byte	0x03, 0x1b
        /*005e*/ 	.short	0x00ff


	//----- nvinfo : EIATTR_MERCURY_ISA_VERSION
	.align		4
        /*0060*/ 	.byte	0x03, 0x5f
        /*0062*/ 	.short	0x0101


	//----- nvinfo : EIATTR_VRC_CTA_INIT_COUNT
	.align		4
        /*0064*/ 	.byte	0x02, 0x4a
	.zero		1
	.zero		1


	//----- nvinfo : EIATTR_EXIT_INSTR_OFFSETS
	.align		4
        /*0068*/ 	.byte	0x04, 0x1c
        /*006a*/ 	.short	(.L_4221 - .L_4220)


	//   ....[0]....
.L_4220:
        /*006c*/ 	.word	0x000000a0


	//   ....[1]....
        /*0070*/ 	.word	0x00000580


	//----- nvinfo : EIATTR_CRS_STACK_SIZE
	.align		4
.L_4221:
        /*0074*/ 	.byte	0x04, 0x1e
        /*0076*/ 	.short	(.L_4223 - .L_4222)
.L_4222:
        /*0078*/ 	.word	0x00000000


	//----- nvinfo : EIATTR_CBANK_PARAM_SIZE
	.align		4
.L_4223:
        /*007c*/ 	.byte	0x03, 0x19
        /*007e*/ 	.short	0x0ad0


	//----- nvinfo : EIATTR_PARAM_CBANK
	.align		4
        /*0080*/ 	.byte	0x04, 0x0a
        /*0082*/ 	.short	(.L_4225 - .L_4224)
	.align		4
.L_4224:
        /*0084*/ 	.word	index@(.nv.constant0._ZN2at6native40_GLOBAL__N__2351210d_8_Shape_cu_49f7391c30CatArrayBatchedCopy_vectorizedINS1_10OpaqueTypeILj4EEEjLi3ELi128ELi1ELi16ELi4EEEvPcNS1_25CatArrInputTensorMetadataIT_T0_XT2_EXT3_EEENS1_16TensorSizeStrideIS8_Lj4EEEiS8_)
        /*0088*/ 	.short	0x0380
        /*008a*/ 	.short	0x0ad0


	//----- nvinfo : EIATTR_SW_WAR
	.align		4
.L_4225:
        /*008c*/ 	.byte	0x04, 0x36
        /*008e*/ 	.short	(.L_4227 - .L_4226)
.L_4226:
        /*0090*/ 	.word	0x00000008
.L_4227:


//--------------------- .nv.info._ZN2at6native40_GLOBAL__N__2351210d_8_Shape_cu_49f7391c19CatArrayBatchedCopyINS1_10OpaqueTypeILj4EEEjLi2ELi128ELi1EEEvPT_NS1_25CatArrInputTensorMetadataIS5_T0_XT2_EXT3_EEENS1_16TensorSizeStrideIS8_Lj4EEEiS8_ --------------------------
	.section	.nv.info._ZN2at6native40_GLOBAL__N__2351210d_8_Shape_cu_49f7391c19CatArrayBatchedCopyINS1_10OpaqueTypeILj4EEEjLi2ELi128ELi1EEEvPT_NS1_25CatArrInputTensorMetadataIS5_T0_XT2_EXT3_EEENS1_16TensorSizeStrideIS8_Lj4EEEiS8_,"",@"SHT_CUDA_INFO"
	.sectionflags	@""
	.align	4


	//----- nvinfo : EIATTR_CUDA_API_VERSION
	.align		4
        /*0000*/ 	.byte	0x04, 0x37
        /*0002*/ 	.short	(.L_4229 - .L_4228)
.L_4228:
        /*0004*/ 	.word	0x00000082


	//----- nvinfo : EIATTR_KPARAM_INFO
	.align		4
.L_4229:
        /*0008*/ 	.byte	0x04, 0x17
        /*000a*/ 	.short	(.L_4231 - .L_4230)
.L_4230:
        /*000c*/ 	.word	0x00000000
        /*0010*/ 	.short	0x0004
        /*0012*/ 	.short	0x0acc
        /*0014*/ 	.byte	0x00, 0xf0, 0x11, 0x00


	//----- nvinfo : EIATTR_KPARAM_INFO
	.align		4
.L_4231:
        /*0018*/ 	.byte	0x04, 0x17
        /*001a*/ 	.short	(.L_4233 - .L_4232)
.L_4232:
        /*001c*/ 	.word	0x00000000
        /*0020*/ 	.short	0x0003
        /*0022*/ 	.short	0x0ac8
        /*0024*/ 	.byte	0x00, 0xf0, 0x11, 0x00


	//----- nvinfo : EIATTR_KPARAM_INFO
	.align		4
.L_4233:
        /*0028*/ 	.byte	0x04, 0x17
        /*002a*/ 	.short	(.L_4235 - .L_4234)
.L_4234:
        /*002c*/ 	.word	0x00000000
        /*0030*/ 	.short	0x0002
        /*0032*/ 	.short	0x0aa8
        /*0034*/ 	.byte	0x00, 0xf0, 0x81, 0x00


	//----- nvinfo : EIATTR_KPARAM_INFO
	.align		4
.L_4235:
        /*0038*/ 	.byte	0x04, 0x17
        /*003a*/ 	.short	(.L_4237 - .L_4236)
.L_4236:
        /*003c*/ 	.word	0x00000000
        /*0040*/ 	.short	0x0001
        /*0042*/ 	.short	0x0008
        /*0044*/ 	.byte	0x00, 0xf0, 0x81, 0x2a


	//----- nvinfo : EIATTR_KPARAM_INFO
	.align		4
.L_4237:
        /*0048*/ 	.byte	0x04, 0x17
        /*004a*/ 	.short	(.L_4239 - .L_4238)
.L_4238:
        /*004c*/ 	.word	0x00000000
        /*0050*/ 	.short	0x0000
        /*0052*/ 	.short	0x0000
        /*0054*/ 	.byte	0x00, 0xf5, 0x21, 0x00


	//----- nvinfo : EIATTR_SPARSE_MMA_MASK
	.align		4
.L_4239:
        /*0058*/ 	.byte	0x03, 0x50
        /*005a*/ 	.short	0x0000


	//----- nvinfo : EIATTR_MAXREG_COUNT
	.align		4
        /*005c*/ 	.byte	0x03, 0x1b
        /*005e*/ 	.short	0x00ff


	//----- nvinfo : EIATTR_MERCURY_ISA_VERSION
	.align		4
        /*0060*/ 	.byte	0x03, 0x5f
        /*0062*/ 	.short	0x0101


	//----- nvinfo : EIATTR_VRC_CTA_INIT_COUNT
	.align		4
        /*0064*/ 	.byte	0x02, 0x4a
	.zero		1
	.zero		1


	//----- nvinfo : EIATTR_EXIT_INSTR_OFFSETS
	.align		4
        /*0068*/ 	.byte	0x04, 0x1c
        /*006a*/ 	.short	(.L_4241 - .L_4240)


	//   ....[0]....
.L_4240:
        /*006c*/ 	.word	0x000000a0


	//   ....[1]....
        /*0070*/ 	.word	0x000005d0


	//----- nvinfo : EIATTR_CRS_STACK_SIZE
	.align		4
.L_4241:
        /*0074*/ 	.byte	0x04, 0x1e
        /*0076*/ 	.short	(.L_4243 - .L_4242)
.L_4242:
        /*0078*/ 	.word	0x00000000


	//----- nvinfo : EIATTR_CBANK_PARAM_SIZE
	.align		4
.L_4243:
        /*007c*/ 	.byte	0x03, 0x19
        /*007e*/ 	.short	0x0ad0


	//----- nvinfo : EIATTR_PARAM_CBANK
	.align		4
        /*0080*/ 	.byte	0x04, 0x0a
        /*0082*/ 	.short	(.L_4245 - .L_4244)
	.align		4
.L_4244:
        /*0084*/ 	.word	index@(.nv.constant0._ZN2at6native40_GLOBAL__N__2351210d_8_Shape_cu_49f7391c19CatArrayBatchedCopyINS1_10OpaqueTypeILj4EEEjLi2ELi128ELi1EEEvPT_NS1_25CatArrInputTensorMetadataIS5_T0_XT2_EXT3_EEENS1_16TensorSizeStrideIS8_Lj4EEEiS8_)
        /*0088*/ 	.short	0x0380
        /*008a*/ 	.short	0x0ad0


	//----- nvinfo : EIATTR_SW_WAR
	.align		4
.L_4245:
        /*008c*/ 	.byte	0x04, 0x36
        /*008e*/ 	.short	(.L_4247 - .L_4246)
.L_4246:
        /*0090*/ 	.word	0x00000008
.L_4247:


//--------------------- .nv.info._ZN2at6native40_GLOBAL__N__2351210d_8_Shape_cu_49f7391c26CatArrayBatchedCopy_contigINS1_10OpaqueTypeILj4EEEjLi2ELi128ELi1EEEvPT_NS1_25CatArrInputTensorMetadataIS5_T0_XT2_EXT3_EEENS1_16TensorSizeStrideIS8_Lj4EEEiS8_ --------------------------
	.section	.nv.info._ZN2at6native40_GLOBAL__N__2351210d_8_Shape_cu_49f7391c26CatArrayBatchedCopy_contigINS1_10OpaqueTypeILj4EEEjLi2ELi128ELi1EEEvPT_NS1_25CatArrInputTensorMetadataIS5_T0_XT2_EXT3_EEENS1_16TensorSizeStrideIS8_Lj4EEEiS8_,"",@"SHT_CUDA_INFO"
	.sectionflags	@""
	.align	4


	//----- nvinfo : EIATTR_CUDA_API_VERSION
	.align		4
        /*0000*/ 	.byte	0x04, 0x37
        /*0002*/ 	.short	(.L_4249 - .L_4248)
.L_4248:
        /*0004*/ 	.word	0x00000082


	//----- nvinfo : EIATTR_KPARAM_INFO
	.align		4
.L_4249:
        /*0008*/ 	.byte	0x04, 0x17
        /*000a*/ 	.short	(.L_4251 - .L_4250)
.L_4250:
        /*000c*/ 	.word	0x00000000
        /*0010*/ 	.short	0x0004
        /*0012*/ 	.short	0x0acc
        /*0014*/ 	.byte	0x00, 0xf0, 0x11, 0x00


	//----- nvinfo : EIATTR_KPARAM_INFO
	.align		4
.L_4251:
        /*0018*/ 	.byte	0x04, 0x17
        /*001a*/ 	.short	(.L_4253 - .L_4252)
.L_4252:
        /*001c*/ 	.word	0x00000000
        /*0020*/ 	.short	0x0003
        /*0022*/ 	.short	0x0ac8
        /*0024*/ 	.byte	0x00, 0xf0, 0x11, 0x00


	//----- nvinfo : EIATTR_KPARAM_INFO
	.align		4
.L_4253:
        /*0028*/ 	.byte	0x04, 0x17
        /*002a*/ 	.short	(.L_4255 - .L_4254)
.L_4254:
        /*002c*/ 	.word	0x00000000
        /*0030*/ 	.short	0x0002
        /*0032*/ 	.short	0x0aa8
        /*0034*/ 	.byte	0x00, 0xf0, 0x81, 0x00


	//----- nvinfo : EIATTR_KPARAM_INFO
	.align		4
.L_4255:
        /*0038*/ 	.byte	0x04, 0x17
        /*003a*/ 	.short	(.L_4257 - .L_4256)
.L_4256:
        /*003c*/ 	.word	0x00000000
        /*0040*/ 	.short	0x0001
        /*0042*/ 	.short	0x0008
        /*0044*/ 	.byte	0x00, 0xf0, 0x81, 0x2a


	//----- nvinfo : EIATTR_KPARAM_INFO
	.align		4
.L_4257:
        /*0048*/ 	.byte	0x04, 0x17
        /*004a*/ 	.short	(.L_4259 - .L_4258)
.L_4258:
        /*004c*/ 	.word	0x00000000
        /*0050*/ 	.short	0x0000
        /*0052*/ 	.short	0x0000
        /*0054*/ 	.byte	0x00, 0xf5, 0x21, 0x00


	//----- nvinfo : EIATTR_SPARSE_MMA_MASK
	.align		4
.L_4259:
        /*0058*/ 	.byte	0x03, 0x50
        /*005a*/ 	.short	0x0000


	//----- nvinfo : EIATTR_MAXREG_COUNT
	.align		4
        /*005c*/ 	.byte	0x03, 0x1b
        /*005e*/ 	.short	0x00ff


	//----- nvinfo : EIATTR_MERCURY_ISA_VERSION
	.align		4
        /*0060*/ 	.byte	0x03, 0x5f
        /*0062*/ 	.short	0x0101


	//----- nvinfo : EIATTR_VRC_CTA_INIT_COUNT
	.align		4
        /*0064*/ 	.byte	0x02, 0x4a
	.zero		1
	.zero		1


	//----- nvinfo : EIATTR_EXIT_INSTR_OFFSETS
	.align		4
        /*0068*/ 	.byte	0x04, 0x1c
        /*006a*/ 	.short	(.L_4261 - .L_4260)


	//   ....[0]....
.L_4260:
        /*006c*/ 	.word	0x00000090


	//   ....[1]....
        /*0070*/ 	.word	0x00000370


	//----- nvinfo : EIATTR_CRS_STACK_SIZE
	.align		4
.L_4261:
        /*0074*/ 	.byte	0x04, 0x1e
        /*0076*/ 	.short	(.L_4263 - .L_4262)
.L_4262:
        /*0078*/ 	.word	0x00000000


	//----- nvinfo : EIATTR_CBANK_PARAM_SIZE
	.align		4
.L_4263:
        /*007c*/ 	.byte	0x03, 0x19
        /*007e*/ 	.short	0x0ad0


	//----- nvinfo : EIATTR_PARAM_CBANK
	.align		4
        /*0080*/ 	.byte	0x04, 0x0a
        /*0082*/ 	.short	(.L_4265 - .L_4264)
	.align		4
.L_4264:
        /*0084*/ 	.word	index@(.nv.constant0._ZN2at6native40_GLOBAL__N__2351210d_8_Shape_cu_49f7391c26CatArrayBatchedCopy_contigINS1_10OpaqueTypeILj4EEEjLi2ELi128ELi1EEEvPT_NS1_25CatArrInputTensorMetadataIS5_T0_XT2_EXT3_EEENS1_16TensorSizeStrideIS8_Lj4EEEiS8_)
        /*0088*/ 	.short	0x0380
        /*008a*/ 	.short	0x0ad0


	//----- nvinfo : EIATTR_SW_WAR
	.align		4
.L_4265:
        /*008c*/ 	.byte	0x04, 0x36
        /*008e*/ 	.short	(.L_4267 - .L_4266)
.L_4266:
        /*0090*/ 	.word	0x00000008
.L_4267:


//--------------------- .nv.info._ZN2at6native40_GLOBAL__N__2351210d_8_Shape_cu_49f7391c35CatArrayBatchedCopy_alignedK_contigINS1_10OpaqueTypeILj4EEEjLi2ELi128ELi1ELi8EEEvPT_NS1_25CatArrInputTensorMetadataIS5_T0_XT2_EXT3_EEENS1_16TensorSizeStrideIS8_Lj4EEEiS8_ --------------------------
	.section	.nv.info._ZN2at6native40_GLOBAL__N__2351210d_8_Shape_cu_49f7391c35CatArrayBatchedCopy_alignedK_contigINS1_10OpaqueTypeILj4EEEjLi2ELi128ELi1ELi8EEEvPT_NS1_25CatArrInputTensorMetadataIS5_T0_XT2_EXT3_EEENS1_16TensorSizeStrideIS8_Lj4EEEiS8_,"",@"SHT_CUDA_INFO"
	.sectionflags	@""
	.align	4


	//----- nvinfo : EIATTR_CUDA_API_VERSION
	.align		4
        /*0000*/ 	.byte	0x04, 0x37
        /*0002*/ 	.short	(.L_4269 - .L_4268)
.L_4268:
        /*0004*/ 	.word	0x00000082


	//----- nvinfo : EIATTR_KPARAM_INFO
	.align		4
.L_4269:
        /*0008*/ 	.byte	0x04, 0x17
        /*000a*/ 	.short	(.L_4271 - .L_4270)
.L_4270:
        /*000c*/ 	.word	0x00000000
        /*0010*/ 	.short	0x0004
        /*0012*/ 	.short	0x0acc
        /*0014*/ 	.byte	0x00, 0xf0, 0x11, 0x00


	//----- nvinfo : EIATTR_KPARAM_INFO
	.align		4
.L_4271:
        /*0018*/ 	.byte	0x04, 0x17
        /*001a*/ 	.short	(.L_4273 - .L_4272)
.L_4272:
        /*001c*/ 	.word	0x00000000
        /*0020*/ 	.short	0x0003
        /*0022*/ 	.short	0x0ac8
        /*0024*/ 	.byte	0x00, 0xf0, 0x11, 0x00


	//----- nvinfo : EIATTR_KPARAM_INFO
	.align		4
.L_4273:
        /*0028*/ 	.byte	0x04, 0x17
        /*002a*/ 	.short	(.L_4275 - .L_4274)
.L_4274:
        /*002c*/ 	.word	0x00000000
        /*0030*/ 	.short	0x0002
        /*0032*/ 	.short	0x0aa8
        /*0034*/ 	.byte	0x00, 0xf0, 0x81, 0x00


	//----- nvinfo : EIATTR_KPARAM_INFO
	.align		4
.L_4275:
        /*0038*/ 	.byte	0x04, 0x17
        /*003a*/ 	.short	(.L_4277 - .L_4276)
.L_4276:
        /*003c*/ 	.word	0x00000000
        /*0040*/ 	.short	0x0001
        /*0042*/ 	.short	0x0008
        /*0044*/ 	.byte	0x00, 0xf0, 0x81, 0x2a


	//----- nvinfo : EIATTR_KPARAM_INFO
	.align		4
.L_4277:
        /*0048*/ 	.byte	0x04, 0x17
        /*004a*/ 	.short	(.L_4279 - .L_4278)
.L_4278:
        /*004c*/ 	.word	0x00000000
        /*0050*/ 	.short	0x0000
        /*0052*/ 	.short	0x0000
        /*0054*/ 	.byte	0x00, 0xf5, 0x21, 0x00


	//----- nvinfo : EIATTR_SPARSE_MMA_MASK
	.align		4
.L_4279:
        /*0058*/ 	.byte	0x03, 0x50
        /*005a*/ 	.short	0x0000


	//----- nvinfo : EIATTR_MAXREG_COUNT
	.align		4
        /*005c*/ 	.byte	0x03, 0x1b
        /*005e*/ 	.short	0x00ff


	//----- nvinfo : EIATTR_MERCURY_ISA_VERSION
	.align		4
        /*0060*/ 	.byte	0x03, 0x5f
        /*0062*/ 	.short	0x0101


	//----- nvinfo : EIATTR_VRC_CTA_INIT_COUNT
	.align		4
        /*0064*/ 	.byte	0x02, 0x4a
	.zero		1
	.zero		1


	//----- nvinfo : EIATTR_EXIT_INSTR_OFFSETS
	.align		4
        /*0068*/ 	.byte	0x04, 0x1c
        /*006a*/ 	.short	(.L_4281 - .L_4280)


	//   ....[0]....
.L_4280:
        /*006c*/ 	.word	0x000000a0


	//   ....[1]....
        /*0070*/ 	.word	0x00000520


	//   ....[2]....
        /*0074*/ 	.word	0x00000880


	//   ....[3]....
        /*0078*/ 	.word	0x00000e70


	//----- nvinfo : EIATTR_CRS_STACK_SIZE
	.align		4
.L_4281:
        /*007c*/ 	.byte	0x04, 0x1e
        /*007e*/ 	.short	(.L_4283 - .L_4282)
.L_4282:
        /*0080*/ 	.word	0x00000000


	//----- nvinfo : EIATTR_CBANK_PARAM_SIZE
	.align		4
.L_4283:
        /*0084*/ 	.byte	0x03, 0x19
        /*0086*/ 	.short	0x0ad0


	//----- nvinfo : EIATTR_PARAM_CBANK
	.align		4
        /*0088*/ 	.byte	0x04, 0x0a
        /*008a*/ 	.short	(.L_4285 - .L_4284)
	.align		4
.L_4284:
        /*008c*/ 	.word	index@(.nv.constant0._ZN2at6native40_GLOBAL__N__2351210d_8_Shape_cu_49f7391c35CatArrayBatchedCopy_alignedK_contigINS1_10OpaqueTypeILj4EEEjLi2ELi128ELi1ELi8EEEvPT_NS1_25CatArrInputTensorMetadataIS5_T0_XT2_EXT3_EEENS1_16TensorSizeStrideIS8_Lj4EEEiS8_)
        /*0090*/ 	.short	0x0380
        /*0092*/ 	.short	0x0ad0


	//----- nvinfo : EIATTR_SW_WAR
	.align		4
.L_4285:
        /*0094*/ 	.byte	0x04, 0x36
        /*0096*/ 	.short	(.L_4287 - .L_4286)
.L_4286:
        /*0098*/ 	.word	0x00000008
.L_4287:


//--------------------- .nv.info._ZN2at6native40_GLOBAL__N__2351210d_8_Shape_cu_49f7391c35CatArrayBatchedCopy_alignedK_contigINS1_10OpaqueTypeILj4EEEjLi2ELi128ELi1ELi16EEEvPT_NS1_25CatArrInputTensorMetadataIS5_T0_XT2_EXT3_EEENS1_16TensorSizeStrideIS8_Lj4EEEiS8_ --------------------------
	.section	.nv.info._ZN2at6native40_GLOBAL__N__2351210d_8_Shape_cu_49f7391c35CatArrayBatchedCopy_alignedK_contigINS1_10OpaqueTypeILj4EEEjLi2ELi128ELi1ELi16EEEvPT_NS1_25CatArrInputTensorMetadataIS5_T0_XT2_EXT3_EEENS1_16TensorSizeStrideIS8_Lj4EEEiS8_,"",@"SHT_CUDA_INFO"
	.sectionflags	@""
	.align	4


	//----- nvinfo : EIATTR_CUDA_API_VERSION
	.align		4
        /*0000*/ 	.byte	0x04, 0x37
        /*0002*/ 	.short	(.L_4289 - .L_4288)
.L_4288:
        /*0004*/ 	.word	0x00000082


	//----- nvinfo : EIATTR_KPARAM_INFO
	.align		4
.L_4289:
        /*0008*/ 	.byte	0x04, 0x17
        /*000a*/ 	.short	(.L_4291 - .L_4290)
.L_4290:
        /*000c*/ 	.word	0x00000000
        /*0010*/ 	.short	0x0004
        /*0012*/ 	.short	0x0acc
        /*0014*/ 	.byte	0x00, 0xf0, 0x11, 0x00


	//----- nvinfo : EIATTR_KPARAM_INFO
	.align		4
.L_4291:
        /*0018*/ 	.byte	0x04, 0x17
        /*001a*/ 	.short	(.L_4293 - .L_4292)
.L_4292:
        /*001c*/ 	.word	0x00000000
        /*0020*/ 	.short	0x0003
        /*0022*/ 	.short	0x0ac8
        /*0024*/ 	.byte	0x00, 0xf0, 0x11, 0x00


	//----- nvinfo : EIATTR_KPARAM_INFO
	.align		4
.L_4293:
        /*0028*/ 	.byte	0x04, 0x17
        /*002a*/ 	.short	(.L_4295 - .L_4294)
.L_4294:
        /*002c*/ 	.word	0x00000000
        /*0030*/ 	.short	0x0002
        /*0032*/ 	.short	0x0aa8
        /*0034*/ 	.byte	0x00, 0xf0, 0x81, 0x00


	//----- nvinfo : EIATTR_KPARAM_INFO
	.align		4
.L_4295:
        /*0038*/ 	.byte	0x04, 0x17
        /*003a*/ 	.short	(.L_4297 - .L_4296)
.L_4296:
        /*003c*/ 	.word	0x00000000
        /*0040*/ 	.short	0x0001
        /*0042*/ 	.short	0x0008
        /*0044*/ 	.byte	0x00, 0xf0, 0x81, 0x2a


	//----- nvinfo : EIATTR_KPARAM_INFO
	.align		4
.L_4297:
        /*0048*/ 	.byte	0x04, 0x17
        /*004a*/ 	.short	(.L_4299 - .L_4298)
.L_4298:
        /*004c*/ 	.word	0x00000000
        /*0050*/ 	.short	0x0000
        /*0052*/ 	.short	0x0000
        /*0054*/ 	.byte	0x00, 0xf5, 0x21, 0x00


	//----- nvinfo : EIATTR_SPARSE_MMA_MASK
	.align		4
.L_4299:
        /*0058*/ 	.byte	0x03, 0x50
        /*005a*/ 	.short	0x0000


	//----- nvinfo : EIATTR_MAXREG_COUNT
	.align		4
        /*005c*/ 	.byte	0x03, 0x1b
        /*005e*/ 	.short	0x00ff


	//----- nvinfo : EIATTR_MERCURY_ISA_VERSION
	.align		4
        /*0060*/ 	.byte	0x03, 0x5f
        /*0062*/ 	.short	0x0101


	//----- nvinfo : EIATTR_VRC_CTA_INIT_COUNT
	.align		4
        /*0064*/ 	.byte	0x02, 0x4a
	.zero		1
	.zero		1


	//----- nvinfo : EIATTR_EXIT_INSTR_OFFSETS
	.align		4
        /*0068*/ 	.byte	0x04, 0x1c
        /*006a*/ 	.short	(.L_4301 - .L_4300)


	//   ....[0]....
.L_4300:
        /*006c*/ 	.word	0x000000a0


	//   ....[1]....
        /*0070*/ 	.word	0x00000740


	//   ....[2]....
        /*0074*/ 	.word	0x00000a70


	//   ....[3]....
        /*0078*/ 	.word	0x00001060


	//----- nvinfo : EIATTR_CRS_STACK_SIZE
	.align		4
.L_4301:
        /*007c*/ 	.byte	0x04, 0x1e
        /*007e*/ 	.short	(.L_4303 - .L_4302)
.L_4302:
        /*0080*/ 	.word	0x00000000


	//----- nvinfo : EIATTR_CBANK_PARAM_SIZE
	.align		4
.L_4303:
        /*0084*/ 	.byte	0x03, 0x19
        /*0086*/ 	.short	0x0ad0


	//----- nvinfo : EIATTR_PARAM_CBANK
	.align		4
        /*0088*/ 	.byte	0x04, 0x0a
        /*008a*/ 	.short	(.L_4305 - .L_4304)
	.align		4
.L_4304:
        /*008c*/ 	.word	index@(.nv.constant0._ZN2at6native40_GLOBAL__N__2351210d_8_Shape_cu_49f7391c35CatArrayBatchedCopy_alignedK_contigINS1_10OpaqueTypeILj4EEEjLi2ELi128ELi1ELi16EEEvPT_NS1_25CatArrInputTensorMetadataIS5_T0_XT2_EXT3_EEENS1_16TensorSizeStrideIS8_Lj4EEEiS8_)
        /*0090*/ 	.short	0x0380
        /*0092*/ 	.short	0x0ad0


	//----- nvinfo : EIATTR_SW_WAR
	.align		4
.L_4305:
        /*0094*/ 	.byte	0x04, 0x36
        /*0096*/ 	.short	(.L_4307 - .L_4306)
.L_4306:
        /*0098*/ 	.word	0x00000008
.L_4307:


//--------------------- .nv.info._ZN2at6native40_GLOBAL__N__2351210d_8_Shape_cu_49f7391c30CatArrayBatchedCopy_vectorizedINS1_10OpaqueTypeILj4EEEjLi2ELi128ELi1ELi16ELi4EEEvPcNS1_25CatArrInputTensorMetadataIT_T0_XT2_EXT3_EEENS1_16TensorSizeStrideIS8_Lj4EEEiS8_ --------------------------
	.section	.nv.info._ZN2at6native40_GLOBAL__N__2351210d_8_Shape_cu_49f7391c30CatArrayBatchedCopy_vectorizedINS1_10OpaqueTypeILj4EEEjLi2ELi128ELi1ELi16ELi4EEEvPcNS1_25CatArrInputTensorMetadataIT_T0_XT2_EXT3_EEENS1_16TensorSizeStrideIS8_Lj4EEEiS8_,"",@"SHT_CUDA_INFO"
	.sectionflags	@""
	.align	4


	//----- nvinfo : EIATTR_CUDA_API_VERSION
	.align		4
        /*0000*/ 	.byte	0x04, 0x37
        /*0002*/ 	.short	(.L_4309 - .L_4308)
.L_4308:
        /*0004*/ 	.word	0x00000082


	//----- nvinfo : EIATTR_KPARAM_INFO
	.align		4
.L_4309:
        /*0008*/ 	.byte	0x04, 0x17
        /*000a*/ 	.short	(.L_4311 - .L_4310)
.L_4310:
        /*000c*/ 	.word	0x00000000
        /*0010*/ 	.short	0x0004
        /*0012*/ 	.short	0x0acc
        /*0014*/ 	.byte	0x00, 0xf0, 0x11, 0x00


	//----- nvinfo : EIATTR_KPARAM_INFO
	.align		4
.L_4311:
        /*0018*/ 	.byte	0x04, 0x17
        /*001a*/ 	.short	(.L_4313 - .L_4312)
.L_4312:
        /*001c*/ 	.word	0x00000000
        /*0020*/ 	.short	0x0003
        /*0022*/ 	.short	0x0ac8
        /*0024*/ 	.byte	0x00, 0xf0, 0x11, 0x00


	//----- nvinfo : EIATTR_KPARAM_INFO
	.align		4
.L_4313:
        /*0028*/ 	.byte	0x04, 0x17
        /*002a*/ 	.short	(.L_4315 - .L_4314)
.L_4314:
        /*002c*/ 	.word	0x00000000
        /*0030*/ 	.short	0x0002
        /*0032*/ 	.short	0x0aa8
        /*0034*/ 	.byte	0x00, 0xf0, 0x81, 0x00


	//----- nvinfo : EIATTR_KPARAM_INFO
	.align		4
.L_4315:
        /*0038*/ 	.byte	0x04, 0x17
        /*003a*/ 	.short	(.L_4317 - .L_4316)
.L_4316:
        /*003c*/ 	.word	0x00000000
        /*0040*/ 	.short	0x0001
        /*0042*/ 	.short	0x0008
        /*0044*/ 	.byte	0x00, 0xf0, 0x81, 0x2a


	//----- nvinfo : EIATTR_KPARAM_INFO
	.align		4
.L_4317:
        /*0048*/ 	.byte	0x04, 0x17
        /*004a*/ 	.short	(.L_4319 - .L_4318)
.L_4318:
        /*004c*/ 	.word	0x00000000
        /*0050*/ 	.short	0x0000
        /*0052*/ 	.short	0x0000
        /*0054*/ 	.byte	0x00, 0xf5, 0x21, 0x00


	//----- nvinfo : EIATTR_SPARSE_MMA_MASK
	.align		4
.L_4319:
        /*0058*/ 	.byte	0x03, 0x50
        /*005a*/ 	.short	0x0000


	//----- nvinfo : EIATTR_MAXREG_COUNT
	.align		4
        /*005c*/ 	.byte	0x03, 0x1b
        /*005e*/ 	.short	0x00ff


	//----- nvinfo : EIATTR_MERCURY_ISA_VERSION
	.align		4
        /*0060*/ 	.byte	0x03, 0x5f
        /*0062*/ 	.short	0x0101


	//----- nvinfo : EIATTR_VRC_CTA_INIT_COUNT
	.align		4
        /*0064*/ 	.byte	0x02, 0x4a
	.zero		1
	.zero		1


	//----- nvinfo : EIATTR_EXIT_INSTR_OFFSETS
	.align		4
        /*0068*/ 	.byte	0x04, 0x1c
        /*006a*/ 	.short	(.L_4321 - .L_4320)


	//   ....[0]....
.L_4320:
        /*006c*/ 	.word	0x000000a0


	//   ....[1]....
        /*0070*/ 	.word	0x000003e0


	//----- nvinfo : EIATTR_CRS_STACK_SIZE
	.align		4
.L_4321:
        /*0074*/ 	.byte	0x04, 0x1e
        /*0076*/ 	.short	(.L_4323 - .L_4322)
.L_4322:
        /*0078*/ 	.word	0x00000000


	//----- nvinfo : EIATTR_CBANK_PARAM_SIZE
	.align		4
.L_4323:
        /*007c*/ 	.byte	0x03, 0x19
        /*007e*/ 	.short	0x0ad0


	//----- nvinfo : EIATTR_PARAM_CBANK
	.align		4
        /*0080*/ 	.byte	0x04, 0x0a
        /*0082*/ 	.short	(.L_4325 - .L_4324)
	.align		4
.L_4324:
        /*0084*/ 	.word	index@(.nv.constant0._ZN2at6native40_GLOBAL__N__2351210d_8_Shape_cu_49f7391c30CatArrayBatchedCopy_vectorizedINS1_10OpaqueTypeILj4EEEjLi2ELi128ELi1ELi16ELi4EEEvPcNS1_25CatArrInputTensorMetadataIT_T0_XT2_EXT3_EEENS1_16TensorSizeStrideIS8_Lj4EEEiS8_)
        /*0088*/ 	.short	0x0380
        /*008a*/ 	.short	0x0ad0


	//----- nvinfo : EIATTR_SW_WAR
	.align		4
.L_4325:
        /*008c*/ 	.byte	0x04, 0x36
        /*008e*/ 	.short	(.L_4327 - .L_4326)
.L_4326:
        /*0090*/ 	.word	0x00000008
.L_4327:


//--------------------- .nv.info._ZN2at6native40_GLOBAL__N__2351210d_8_Shape_cu_49f7391c19CatArrayBatchedCopyINS1_10OpaqueTypeILj4EEEjLi1ELi128ELi1EEEvPT_NS1_25CatArrInputTensorMetadataIS5_T0_XT2_EXT3_EEENS1_16TensorSizeStrideIS8_Lj4EEEiS8_ --------------------------
	.section	.nv.info._ZN2at6native40_GLOBAL__N__2351210d_8_Shape_cu_49f7391c19CatArrayBatchedCopyINS1_10OpaqueTypeILj4EEEjLi1ELi128ELi1EEEvPT_NS1_25CatArrInputTensorMetadataIS5_T0_XT2_EXT3_EEENS1_16TensorSizeStrideIS8_Lj4EEEiS8_,"",@"SHT_CUDA_INFO"
	.sectionflags	@""
	.align	4


	//----- nvinfo : EIATTR_CUDA_API_VERSION
	.align		4
        /*0000*/ 	.byte	0x04, 0x37
        /*0002*/ 	.short	(.L_4329 - .L_4328)
.L_4328:
        /*0004*/ 	.word	0x00000082


	//----- nvinfo : EIATTR_KPARAM_INFO
	.align		4
.L_4329:
        /*0008*/ 	.byte	0x04, 0x17
        /*000a*/ 	.short	(.L_4331 - .L_4330)
.L_4330:
        /*000c*/ 	.word	0x00000000
        /*0010*/ 	.short	0x0004
        /*0012*/ 	.short	0x0acc
        /*0014*/ 	.byte	0x00, 0xf0, 0x11, 0x00


	//----- nvinfo : EIATTR_KPARAM_INFO
	.align		4
.L_4331:
        /*0018*/ 	.byte	0x04, 0x17
        /*001a*/ 	.short	(.L_4333 - .L_4332)
.L_4332:
        /*001c*/ 	.word	0x00000000
        /*0020*/ 	.short	0x0003
        /*0022*/ 	.short	0x0ac8
        /*0024*/ 	.byte	0x00, 0xf0, 0x11, 0x00


	//----- nvinfo : EIATTR_KPARAM_INFO
	.align		4
.L_4333:
        /*0028*/ 	.byte	0x04, 0x17
        /*002a*/ 	.short	(.L_4335 - .L_4334)
.L_4334:
        /*002c*/ 	.word	0x00000000
        /*0030*/ 	.short	0x0002
        /*0032*/ 	.short	0x0aa8
        /*0034*/ 	.byte	0x00, 0xf0, 0x81, 0x00


	//----- nvinfo : EIATTR_KPARAM_INFO
	.align		4
.L_4335:
        /*0038*/ 	.byte	0x04, 0x17
        /*003a*/ 	.short	(.L_4337 - .L_4336)
.L_4336:
        /*003c*/ 	.word	0x00000000
        /*0040*/ 	.short	0x0001
        /*0042*/ 	.short	0x0008
        /*0044*/ 	.byte	0x00, 0xf0, 0x81, 0x2a


	//----- nvinfo : EIATTR_KPARAM_INFO
	.align		4
.L_4337:
        /*0048*/ 	.byte	0x04, 0x17
        /*004a*/ 	.short	(.L_4339 - .L_4338)
.L_4338:
        /*004c*/ 	.word	0x00000000
        /*0050*/ 	.short	0x0000
        /*0052*/ 	.short	0x0000
        /*0054*/ 	.byte	0x00, 0xf5, 0x21, 0x00


	//----- nvinfo : EIATTR_SPARSE_MMA_MASK
	.align		4
.L_4339:
        /*0058*/ 	.byte	0x03, 0x50
        /*005a*/ 	.short	0x0000


	//----- nvinfo : EIATTR_MAXREG_COUNT
	.align		4
        /*005c*/ 	.byte	0x03, 0x1b
        /*005e*/ 	.short	0x00ff


	//----- nvinfo : EIATTR_MERCURY_ISA_VERSION
	.align		4
        /*0060*/ 	.byte	0x03, 0x5f
        /*0062*/ 	.short	0x0101


	//----- nvinfo : EIATTR_VRC_CTA_INIT_COUNT
	.align		4
        /*0064*/ 	.byte	0x02, 0x4a
	.zero		1
	.zero		1


	//----- nvinfo : EIATTR_EXIT_INSTR_OFFSETS
	.align		4
        /*0068*/ 	.byte	0x04, 0x1c
        /*006a*/ 	.short	(.L_4341 - .L_4340)


	//   ....[0]....
.L_4340:
        /*006c*/ 	.word	0x000000a0


	//   ....[1]....
        /*0070*/ 	.word	0x00000260


	//----- nvinfo : EIATTR_CRS_STACK_SIZE
	.align		4
.L_4341:
        /*0074*/ 	.byte	0x04, 0x1e
        /*0076*/ 	.short	(.L_4343 - .L_4342)
.L_4342:
        /*0078*/ 	.word	0x00000000


	//----- nvinfo : EIATTR_CBANK_PARAM_SIZE
	.align		4
.L_4343:
        /*007c*/ 	.byte	0x03, 0x19
        /*007e*/ 	.short	0x0ad0


	//----- nvinfo : EIATTR_PARAM_CBANK
	.align		4
        /*0080*/ 	.byte	0x04, 0x0a
        /*0082*/ 	.short	(.L_4345 - .L_4344)
	.align		4
.L_4344:
        /*0084*/ 	.word	index@(.nv.constant0._ZN2at6native40_GLOBAL__N__2351210d_8_Shape_cu_49f7391c19CatArrayBatchedCopyINS1_10OpaqueTypeILj4EEEjLi1ELi128ELi1EEEvPT_NS1_25CatArrInputTensorMetadataIS5_T0_XT2_EXT3_EEENS1_16TensorSizeStrideIS8_Lj4EEEiS8_)
        /*0088*/ 	.short	0x0380
        /*008a*/ 	.short	0x0ad0


	//----- nvinfo : EIATTR_SW_WAR
	.align		4
.L_4345:
        /*008c*/ 	.byte	0x04, 0x36
        /*008e*/ 	.short	(.L_4347 - .L_4346)
.L_4346:
        /*0090*/ 	.word	0x00000008
.L_4347:


//--------------------- .nv.info._ZN2at6native40_GLOBAL__N__2351210d_8_Shape_cu_49f7391c26CatArrayBatchedCopy_contigINS1_10OpaqueTypeILj4EEEjLi1ELi128ELi1EEEvPT_NS1_25CatArrInputTensorMetadataIS5_T0_XT2_EXT3_EEENS1_16TensorSizeStrideIS8_Lj4EEEiS8_ --------------------------
	.section	.nv.info._ZN2at6native40_GLOBAL__N__2351210d_8_Shape_cu_49f7391c26CatArrayBatchedCopy_contigINS1_10OpaqueTypeILj4EEEjLi1ELi128ELi1EEEvPT_NS1_25CatArrInputTensorMetadataIS5_T0_XT2_EXT3_EEENS1_16TensorSizeStrideIS8_Lj4EEEiS8_,"",@"SHT_CUDA_INFO"
	.sectionflags	@""
	.align	4


	//----- nvinfo : EIATTR_CUDA_API_VERSION
	.align		4
        /*0000*/ 	.byte	0x04, 0x37
        /*0002*/ 	.short	(.L_4349 - .L_4348)
.L_4348:
        /*0004*/ 	.word	0x00000082


	//----- nvinfo : EIATTR_KPARAM_INFO
	.align		4
.L_4349:
        /*0008*/ 	.byte	0x04, 0x17
        /*000a*/ 	.short	(.L_4351 - .L_4350)
.L_4350:
        /*000c*/ 	.word	0x00000000
        /*0010*/ 	.short	0x0004
        /*0012*/ 	.short	0x0acc
        /*0014*/ 	.byte	0x00, 0xf0, 0x11, 0x00


	//----- nvinfo : EIATTR_KPARAM_INFO
	.align		4
.L_4351:
        /*0018*/ 	.byte	0x04, 0x17
        /*001a*/ 	.short	(.L_4353 - .L_4352)
.L_4352:
        /*001c*/ 	.word	0x00000000
        /*0020*/ 	.short	0x0003
        /*0022*/ 	.short	0x0ac8
        /*0024*/ 	.byte	0x00, 0xf0, 0x11, 0x00


	//----- nvinfo : EIATTR_KPARAM_INFO
	.align		4
.L_4353:
        /*0028*/ 	.byte	0x04, 0x17
        /*002a*/ 	.short	(.L_4355 - .L_4354)
.L_4354:
        /*002c*/ 	.word	0x00000000
        /*0030*/ 	.short	0x0002
        /*0032*/ 	.short	0x0aa8
        /*0034*/ 	.byte	0x00, 0xf0, 0x81, 0x00


	//----- nvinfo : EIATTR_KPARAM_INFO
	.align		4
.L_4355:
        /*0038*/ 	.byte	0x04, 0x17
        /*003a*/ 	.short	(.L_4357 - .L_4356)
.L_4356:
        /*003c*/ 	.word	0x00000000
        /*0040*/ 	.short	0x0001
        /*0042*/ 	.short	0x0008
        /*0044*/ 	.byte	0x00, 0xf0, 0x81, 0x2a


	//----- nvinfo : EIATTR_KPARAM_INFO
	.align		4
.L_4357:
        /*0048*/ 	.byte	0x04, 0x17
        /*004a*/ 	.short	(.L_4359 - .L_4358)
.L_4358:
        /*004c*/ 	.word	0x00000000
        /*0050*/ 	.short	0x0000
        /*0052*/ 	.short	0x0000
        /*0054*/ 	.byte	0x00, 0xf5, 0x21, 0x00


	//----- nvinfo : EIATTR_SPARSE_MMA_MASK
	.align		4
.L_4359:
        /*0058*/ 	.byte	0x03, 0x50
        /*005a*/ 	.short	0x0000


	//----- nvinfo : EIATTR_MAXREG_COUNT
	.align		4
        /*005c*/ 	.byte	0x03, 0x1b
        /*005e*/ 	.short	0x00ff


	//----- nvinfo : EIATTR_MERCURY_ISA_VERSION
	.align		4
        /*0060*/ 	.byte	0x03, 0x5f
        /*0062*/ 	.short	0x0101


	//----- nvinfo : EIATTR_VRC_CTA_INIT_COUNT
	.align		4
        /*0064*/ 	.byte	0x02, 0x4a
	.zero		1
	.zero		1


	//----- nvinfo : EIATTR_EXIT_INSTR_OFFSETS
	.align		4
        /*0068*/ 	.byte	0x04, 0x1c
        /*006a*/ 	.short	(.L_4361 - .L_4360)


	//   ....[0]....
.L_4360:
        /*006c*/ 	.word	0x00000090


	//   ....[1]....
        /*0070*/ 	.word	0x000001e0


	//----- nvinfo : EIATTR_CRS_STACK_SIZE
	.align		4
.L_4361:
        /*0074*/ 	.byte	0x04, 0x1e
        /*0076*/ 	.short	(.L_4363 - .L_4362)
.L_4362:
        /*0078*/ 	.word	0x00000000


	//----- nvinfo : EIATTR_CBANK_PARAM_SIZE
	.align		4
.L_4363:
        /*007c*/ 	.byte	0x03, 0x19
        /*007e*/ 	.short	0x0ad0


	//----- nvinfo : EIATTR_PARAM_CBANK
	.align		4
        /*0080*/ 	.byte	0x04, 0x0a
        /*0082*/ 	.short	(.L_4365 - .L_4364)
	.align		4
.L_4364:
        /*0084*/ 	.word	index@(.nv.constant0._ZN2at6native40_GLOBAL__N__2351210d_8_Shape_cu_49f7391c26CatArrayBatchedCopy_contigINS1_10OpaqueTypeILj4EEEjLi1ELi128ELi1EEEvPT_NS1_25CatArrInputTensorMetadataIS5_T0_XT2_EXT3_EEENS1_16TensorSizeStrideIS8_Lj4EEEiS8_)
        /*0088*/ 	.short	0x0380
        /*008a*/ 	.short	0x0ad0


	//----- nvinfo : EIATTR_SW_WAR
	.align		4
.L_4365:
        /*008c*/ 	.byte	0x04, 0x36
        /*008e*/ 	.short	(.L_4367 - .L_4366)
.L_4366:
        /*0090*/ 	.word	0x00000008
.L_4367:


//--------------------- .nv.info._ZN2at6native40_GLOBAL__N__2351210d_8_Shape_cu_49f7391c35CatArrayBatchedCopy_alignedK_contigINS1_10OpaqueTypeILj4EEEjLi1ELi128ELi1ELi8EEEvPT_NS1_25CatArrInputTensorMetadataIS5_T0_XT2_EXT3_EEENS1_16TensorSizeStrideIS8_Lj4EEEiS8_ --------------------------
	.section	.nv.info._ZN2at6native40_GLOBAL__N__2351210d_8_Shape_cu_49f7391c35CatArrayBatchedCopy_alignedK_contigINS1_10OpaqueTypeILj4EEEjLi1ELi128ELi1ELi8EEEvPT_NS1_25CatArrInputTensorMetadataIS5_T0_XT2_EXT3_EEENS1_16TensorSizeStrideIS8_Lj4EEEiS8_,"",@"SHT_CUDA_INFO"
	.sectionflags	@""
	.align	4


	//----- nvinfo : EIATTR_CUDA_API_VERSION
	.align		4
        /*0000*/ 	.byte	0x04, 0x37
        /*0002*/ 	.short	(.L_4369 - .L_4368)
.L_4368:
        /*0004*/ 	.word	0x00000082


	//----- nvinfo : EIATTR_KPARAM_INFO
	.align		4
.L_4369:
        /*0008*/ 	.byte	0x04, 0x17
        /*000a*/ 	.short	(.L_4371 - .L_4370)
.L_4370:
        /*000c*/ 	.word	0x00000000
        /*0010*/ 	.short	0x0004
        /*0012*/ 	.short	0x0acc
        /*0014*/ 	.byte	0x00, 0xf0, 0x11, 0x00


	//----- nvinfo : EIATTR_KPARAM_INFO
	.align		4
.L_4371:
        /*0018*/ 	.byte	0x04, 0x17
        /*001a*/ 	.short	(.L_4373 - .L_4372)
.L_4372:
        /*001c*/ 	.word	0x00000000
        /*0020*/ 	.short	0x0003
        /*0022*/ 	.short	0x0ac8
        /*0024*/ 	.byte	0x00, 0xf0, 0x11, 0x00


	//----- nvinfo : EIATTR_KPARAM_INFO
	.align		4
.L_4373:
        /*0028*/ 	.byte	0x04, 0x17
        /*002a*/ 	.short	(.L_4375 - .L_4374)
.L_4374:
        /*002c*/ 	.word	0x00000000
        /*0030*/ 	.short	0x0002
        /*0032*/ 	.short	0x0aa8
        /*0034*/ 	.byte	0x00, 0xf0, 0x81, 0x00


	//----- nvinfo : EIATTR_KPARAM_INFO
	.align		4
.L_4375:
        /*0038*/ 	.byte	0x04, 0x17
        /*003a*/ 	.short	(.L_4377 - .L_4376)
.L_4376:
        /*003c*/ 	.word	0x00000000
        /*0040*/ 	.short	0x0001
        /*0042*/ 	.short	0x0008
        /*0044*/ 	.byte	0x00, 0xf0, 0x81, 0x2a


	//----- nvinfo : EIATTR_KPARAM_INFO
	.align		4
.L_4377:
        /*0048*/ 	.byte	0x04, 0x17
        /*004a*/ 	.short	(.L_4379 - .L_4378)
.L_4378:
        /*004c*/ 	.word	0x00000000
        /*0050*/ 	.short	0x0000
        /*0052*/ 	.short	0x0000
        /*0054*/ 	.byte	0x00, 0xf5, 0x21, 0x00


	//----- nvinfo : EIATTR_SPARSE_MMA_MASK
	.align		4
.L_4379:
        /*0058*/ 	.byte	0x03, 0x50
        /*005a*/ 	.short	0x0000


	//----- nvinfo : EIATTR_MAXREG_COUNT
	.align		4
        /*005c*/ 	.byte	0x03, 0x1b
        /*005e*/ 	.short	0x00ff


	//----- nvinfo : EIATTR_MERCURY_ISA_VERSION
	.align		4
        /*0060*/ 	.byte	0x03, 0x5f
        /*0062*/ 	.short	0x0101


	//----- nvinfo : EIATTR_VRC_CTA_INIT_COUNT
	.align		4
        /*0064*/ 	.byte	0x02, 0x4a
	.zero		1
	.zero		1


	//----- nvinfo : EIATTR_EXIT_INSTR_OFFSETS
	.align		4
        /*0068*/ 	.byte	0x04, 0x1c
        /*006a*/ 	.short	(.L_4381 - .L_4380)


	//   ....[0]....
.L_4380:
        /*006c*/ 	.word	0x000000a0


	//   ....[1]....
        /*0070*/ 	.word	0x00000290


	//   ....[2]....
        /*0074*/ 	.word	0x00000440


	//   ....[3]....
        /*0078*/ 	.word	0x00000630


	//----- nvinfo : EIATTR_CRS_STACK_SIZE
	.align		4
.L_4381:
        /*007c*/ 	.byte	0x04, 0x1e
        /*007e*/ 	.short	(.L_4383 - .L_4382)
.L_4382:
        /*0080*/ 	.word	0x00000000


	//----- nvinfo : EIATTR_CBANK_PARAM_SIZE
	.align		4
.L_4383:
        /*0084*/ 	.byte	0x03, 0x19
        /*0086*/ 	.short	0x0ad0


	//----- nvinfo : EIATTR_PARAM_CBANK
	.align		4
        /*0088*/ 	.byte	0x04, 0x0a
        /*008a*/ 	.short	(.L_4385 - .L_4384)
	.align		4
.L_4384:
        /*008c*/ 	.word	index@(.nv.constant0._ZN2at6native40_GLOBAL__N__2351210d_8_Shape_cu_49f7391c35CatArrayBatchedCopy_alignedK_contigINS1_10OpaqueTypeILj4EEEjLi1ELi128ELi1ELi8EEEvPT_NS1_25CatArrInputTensorMetadataIS5_T0_XT2_EXT3_EEENS1_16TensorSizeStrideIS8_Lj4EEEiS8_)
        /*0090*/ 	.short	0x0380
        /*0092*/ 	.short	0x0ad0


	//----- nvinfo : EIATTR_SW_WAR
	.align		4
.L_4385:
        /*0094*/ 	.byte	0x04, 0x36
        /*0096*/ 	.short	(.L_4387 - .L_4386)
.L_4386:
        /*0098*/ 	.word	0x00000008
.L_4387:


//--------------------- .nv.info._ZN2at6native40_GLOBAL__N__2351210d_8_Shape_cu_49f7391c35CatArrayBatchedCopy_alignedK_contigINS1_10OpaqueTypeILj4EEEjLi1ELi128ELi1ELi16EEEvPT_NS1_25CatArrInputTensorMetadataIS5_T0_XT2_EXT3_EEENS1_16TensorSizeStrideIS8_Lj4EEEiS8_ --------------------------
	.section	.nv.info._ZN2at6native40_GLOBAL__N__2351210d_8_Shape_cu_49f7391c35CatArrayBatchedCopy_alignedK_contigINS1_10OpaqueTypeILj4EEEjLi1ELi128ELi1ELi16EEEvPT_NS1_25CatArrInputTensorMetadataIS5_T0_XT2_EXT3_EEENS1_16TensorSizeStrideIS8_Lj4EEEiS8_,"",@"SHT_CUDA_INFO"
	.sectionflags	@""
	.align	4


	//----- nvinfo : EIATTR_CUDA_API_VERSION
	.align		4
        /*0000*/ 	.byte	0x04, 0x37
        /*0002*/ 	.short	(.L_4389 - .L_4388)
.L_4388:
        /*0004*/ 	.word	0x00000082


	//----- nvinfo : EIATTR_KPARAM_INFO
	.align		4
.L_4389:
        /*0008*/ 	.byte	0x04, 0x17
        /*000a*/ 	.short	(.L_4391 - .L_4390)
.L_4390:
        /*000c*/ 	.word	0x00000000
        /*0010*/ 	.short	0x0004
        /*0012*/ 	.short	0x0acc
        /*0014*/ 	.byte	0x00, 0xf0, 0x11, 0x00


	//----- nvinfo : EIATTR_KPARAM_INFO
	.align		4
.L_4391:
        /*0018*/ 	.byte	0x04, 0x17
        /*001a*/ 	.short	(.L_4393 - .L_4392)
.L_4392:
        /*001c*/ 	.word	0x00000000
        /*0020*/ 	.short	0x0003
        /*0022*/ 	.short	0x0ac8
        /*0024*/ 	.byte	0x00, 0xf0, 0x11, 0x00


	//----- nvinfo : EIATTR_KPARAM_INFO
	.align		4
.L_4393:
        /*0028*/ 	.byte	0x04, 0x17
        /*002a*/ 	.short	(.L_4395 - .L_4394)
.L_4394:
        /*002c*/ 	.word	0x00000000
        /*0030*/ 	.short	0x0002
        /*0032*/ 	.short	0x0aa8
        /*0034*/ 	.byte	0x00, 0xf0, 0x81, 0x00


	//----- nvinfo : EIATTR_KPARAM_INFO
	.align		4
.L_4395:
        /*0038*/ 	.byte	0x04, 0x17
        /*003a*/ 	.short	(.L_4397 - .L_4396)
.L_4396:
        /*003c*/ 	.word	0x00000000
        /*0040*/ 	.short	0x0001
        /*0042*/ 	.short	0x0008
        /*0044*/ 	.byte	0x00, 0xf0, 0x81, 0x2a


	//----- nvinfo : EIATTR_KPARAM_INFO
	.align		4
.L_4397:
        /*0048*/ 	.byte	0x04, 0x17
        /*004a*/ 	.short	(.L_4399 - .L_4398)
.L_4398:
        /*004c*/ 	.word	0x00000000
        /*0050*/ 	.short	0x0000
        /*0052*/ 	.short	0x0000
        /*0054*/ 	.byte	0x00, 0xf5, 0x21, 0x00


	//----- nvinfo : EIATTR_SPARSE_MMA_MASK
	.align		4
.L_4399:
        /*0058*/ 	.byte	0x03, 0x50
        /*005a*/ 	.short	0x0000


	//----- nvinfo : EIATTR_MAXREG_COUNT
	.align		4
        /*005c*/ 	.byte	0x03, 0x1b
        /*005e*/ 	.short	0x00ff


	//----- nvinfo : EIATTR_MERCURY_ISA_VERSION
	.align		4
        /*0060*/ 	.byte	0x03, 0x5f
        /*0062*/ 	.short	0x0101


	//----- nvinfo : EIATTR_VRC_CTA_INIT_COUNT
	.align		4
        /*0064*/ 	.byte	0x02, 0x4a
	.zero		1
	.zero		1


	//----- nvinfo : EIATTR_EXIT_INSTR_OFFSETS
	.align		4
        /*0068*/ 	.byte	0x04, 0x1c
        /*006a*/ 	.short	(.L_4401 - .L_4400)


	//   ....[0]....
.L_4400:
        /*006c*/ 	.word	0x000000a0


	//   ....[1]....
        /*0070*/ 	.word	0x000002f0


	//   ....[2]....
        /*0074*/ 	.word	0x000004a0


	//   ....[3]....
        /*0078*/ 	.word	0x00000690


	//----- nvinfo : EIATTR_CRS_STACK_SIZE
	.align		4
.L_4401:
        /*007c*/ 	.byte	0x04, 0x1e
        /*007e*/ 	.short	(.L_4403 - .L_4402)
.L_4402:
        /*0080*/ 	.word	0x00000000


	//----- nvinfo : EIATTR_CBANK_PARAM_SIZE
	.align		4
.L_4403:
        /*0084*/ 	.byte	0x03, 0x19
        /*0086*/ 	.short	0x0ad0


	//----- nvinfo : EIATTR_PARAM_CBANK
	.align		4
        /*0088*/ 	.byte	0x04, 0x0a
        /*008a*/ 	.short	(.L_4405 - .L_4404)
	.align		4
.L_4404:
        /*008c*/ 	.word	index@(.nv.constant0._ZN2at6native40_GLOBAL__N__2351210d_8_Shape_cu_49f7391c35CatArrayBatchedCopy_alignedK_contigINS1_10OpaqueTypeILj4EEEjLi1ELi128ELi1ELi16EEEvPT_NS1_25CatArrInputTensorMetadataIS5_T0_XT2_EXT3_EEENS1_16TensorSizeStrideIS8_Lj4EEEiS8_)
        /*0090*/ 	.short	0x0380
        /*0092*/ 	.short	0x0ad0


	//----- nvinfo : EIATTR_SW_WAR
	.align		4
.L_4405:
        /*0094*/ 	.byte	0x04, 0x36
        /*0096*/ 	.short	(.L_4407 - .L_4406)
.L_4406:
        /*0098*/ 	.word	0x00000008
.L_4407:


//--------------------- .nv.info._ZN2at6native40_GLOBAL__N__2351210d_8_Shape_cu_49f7391c30CatArrayBatchedCopy_vectorizedINS1_10OpaqueTypeILj4EEEjLi1ELi128ELi1ELi16ELi4EEEvPcNS1_25CatArrInputTensorMetadataIT_T0_XT2_EXT3_EEENS1_16TensorSizeStrideIS8_Lj4EEEiS8_ --------------------------
	.section	.nv.info._ZN2at6native40_GLOBAL__N__2351210d_8_Shape_cu_49f7391c30CatArrayBatchedCopy_vectorizedINS1_10OpaqueTypeILj4EEEjLi1ELi128ELi1ELi16ELi4EEEvPcNS1_25CatArrInputTensorMetadataIT_T0_XT2_EXT3_EEENS1_16TensorSizeStrideIS8_Lj4EEEiS8_,"",@"SHT_CUDA_INFO"
	.sectionflags	@""
	.align	4


	//----- nvinfo : EIATTR_CUDA_API_VERSION
	.align		4
        /*0000*/ 	.byte	0x04, 0x37
        /*0002*/ 	.short	(.L_4409 - .L_4408)
.L_4408:
        /*0004*/ 	.word	0x00000082


	//----- nvinfo : EIATTR_KPARAM_INFO
	.align		4
.L_4409:
        /*0008*/ 	.byte	0x04, 0x17
        /*000a*/ 	.short	(.L_4411 - .L_4410)
.L_4410:
        /*000c*/ 	.word	0x00000000
        /*0010*/ 	.short	0x0004
        /*0012*/ 	.short	0x0acc
        /*0014*/ 	.byte	0x00, 0xf0, 0x11, 0x00


	//----- nvinfo : EIATTR_KPARAM_INFO
	.align		4
.L_4411:
        /*0018*/ 	.byte	0x04, 0x17
        /*001a*/ 	.short	(.L_4413 - .L_4412)
.L_4412:
        /*001c*/ 	.word	0x00000000
        /*0020*/ 	.short	0x0003
        /*0022*/ 	.short	0x0ac8
        /*0024*/ 	.byte	0x00, 0xf0, 0x11, 0x00


	//----- nvinfo : EIATTR_KPARAM_INFO
	.align		4
.L_4413:
        /*0028*/ 	.byte	0x04, 0x17
        /*002a*/ 	.short	(.L_4415 - .L_4414)
.L_4414:
        /*002c*/ 	.word	0x00000000
        /*0030*/ 	.short	0x0002
        /*0032*/ 	.short	0x0aa8
        /*0034*/ 	.byte	0x00, 0xf0, 0x81, 0x00


	//----- nvinfo : EIATTR_KPARAM_INFO
	.align		4
.L_4415:
        /*0038*/ 	.byte	0x04, 0x17
        /*003a*/ 	.short	(.L_4417 - .L_4416)
.L_4416:
        /*003c*/ 	.word	0x00000000
        /*0040*/ 	.short	0x0001
        /*0042*/ 	.short	0x0008
        /*0044*/ 	.byte	0x00, 0xf0, 0x81, 0x2a


	//----- nvinfo : EIATTR_KPARAM_INFO
	.align		4
.L_4417:
        /*0048*/ 	.byte	0x04, 0x17
        /*004a*/ 	.short	(.L_4419 - .L_4418)
.L_4418:
        /*004c*/ 	.word	0x00000000
        /*0050*/ 	.short	0x0000
        /*0052*/ 	.short	0x0000
        /*0054*/ 	.byte	0x00, 0xf5, 0x21, 0x00


	//----- nvinfo : EIATTR_SPARSE_MMA_MASK
	.align		4
.L_4419:
        /*0058*/ 	.byte	0x03, 0x50
        /*005a*/ 	.short	0x0000


	//----- nvinfo : EIATTR_MAXREG_COUNT
	.align		4
        /*005c*/ 	.byte	0x03, 0x1b
        /*005e*/ 	.short	0x00ff


	//----- nvinfo : EIATTR_MERCURY_ISA_VERSION
	.align		4
        /*0060*/ 	.byte	0x03, 0x5f
        /*0062*/ 	.short	0x0101


	//----- nvinfo : EIATTR_VRC_CTA_INIT_COUNT
	.align		4
        /*0064*/ 	.byte	0x02, 0x4a
	.zero		1
	.zero		1


	//----- nvinfo : EIATTR_EXIT_INSTR_OFFSETS
	.align		4
        /*0068*/ 	.byte	0x04, 0x1c
        /*006a*/ 	.short	(.L_4421 - .L_4420)


	//   ....[0]....
.L_4420:
        /*006c*/ 	.word	0x000000a0


	//   ....[1]....
        /*0070*/ 	.word	0x00000230


	//----- nvinfo : EIATTR_CRS_STACK_SIZE
	.align		4
.L_4421:
        /*0074*/ 	.byte	0x04, 0x1e
        /*0076*/ 	.short	(.L_4423 - .L_4422)
.L_4422:
        /*0078*/ 	.word	0x00000000


	//----- nvinfo : EIATTR_CBANK_PARAM_SIZE
	.align		4
.L_4423:
        /*007c*/ 	.byte	0x03, 0x19
        /*007e*/ 	.short	0x0ad0


	//----- nvinfo : EIATTR_PARAM_CBANK
	.align		4
        /*0080*/ 	.byte	0x04, 0x0a
        /*0082*/ 	.short	(.L_4425 - .L_4424)
	.align		4
.L_4424:
        /*0084*/ 	.word	index@(.nv.constant0._ZN2at6native40_GLOBAL__N__2351210d_8_Shape_cu_49f7391c30CatArrayBatchedCopy_vectorizedINS1_10OpaqueTypeILj4EEEjLi1ELi128ELi1ELi16ELi4EEEvPcNS1_25CatArrInputTensorMetadataIT_T0_XT2_EXT3_EEENS1_16TensorSizeStrideIS8_Lj4EEEiS8_)
        /*0088*/ 	.short	0x0380
        /*008a*/ 	.short	0x0ad0


	//----- nvinfo : EIATTR_SW_WAR
	.align		4
.L_4425:
        /*008c*/ 	.byte	0x04, 0x36
        /*008e*/ 	.short	(.L_4427 - .L_4426)
.L_4426:
        /*0090*/ 	.word	0x00000008
.L_4427:


//--------------------- .nv.info._ZN2at6native40_GLOBAL__N__2351210d_8_Shape_cu_49f7391c19CatArrayBatchedCopyINS1_10OpaqueTypeILj2EEEjLi4ELi128ELi1EEEvPT_NS1_25CatArrInputTensorMetadataIS5_T0_XT2_EXT3_EEENS1_16TensorSizeStrideIS8_Lj4EEEiS8_ --------------------------
	.section	.nv.info._ZN2at6native40_GLOBAL__N__2351210d_8_Shape_cu_49f7391c19CatArrayBatchedCopyINS1_10OpaqueTypeILj2EEEjLi4ELi128ELi1EEEvPT_NS1_25CatArrInputTensorMetadataIS5_T0_XT2_EXT3_EEENS1_16TensorSizeStrideIS8_Lj4EEEiS8_,"",@"SHT_CUDA_INFO"
	.sectionflags	@""
	.align	4


	//----- nvinfo : EIATTR_CUDA_API_VERSION
	.align		4
        /*0000*/ 	.byte	0x04, 0x37
        /*0002*/ 	.short	(.L_4429 - .L_4428)
.L_4428:
        /*0004*/ 	.word	0x00000082


	//----- nvinfo : EIATTR_KPARAM_INFO
	.align		4
.L_4429:
        /*0008*/ 	.byte	0x04, 0x17
        /*000a*/ 	.short	(.L_4431 - .L_4430)
.L_4430:
        /*000c*/ 	.word	0x00000000
        /*0010*/ 	.short	0x0004
        /*0012*/ 	.short	0x0acc
        /*0014*/ 	.byte	0x00, 0xf0, 0x11, 0x00


	//----- nvinfo : EIATTR_KPARAM_INFO
	.align		4
.L_4431:
        /*0018*/ 	.byte	0x04, 0x17
        /*001a*/ 	.short	(.L_4433 - .L_4432)
.L_4432:
        /*001c*/ 	.word	0x00000000
        /*0020*/ 	.short	0x0003
        /*0022*/ 	.short	0x0ac8
        /*0024*/ 	.byte	0x00, 0xf0, 0x11, 0x00


	//----- nvinfo : EIATTR_KPARAM_INFO
	.align		4
.L_4433:
        /*0028*/ 	.byte	0x04, 0x17
        /*002a*/ 	.short	(.L_4435 - .L_4434)
.L_4434:
        /*002c*/ 	.word	0x00000000
        /*0030*/ 	.short	0x0002
        /*0032*/ 	.short	0x0aa8
        /*0034*/ 	.byte	0x00, 0xf0, 0x81, 0x00


	//----- nvinfo : EIATTR_KPARAM_INFO
	.align		4
.L_4435:
        /*0038*/ 	.byte	0x04, 0x17
        /*003a*/ 	.short	(.L_4437 - .L_4436)
.L_4436:
        /*003c*/ 	.word	0x00000000
        /*0040*/ 	.short	0x0001
        /*0042*/ 	.short	0x0008
        /*0044*/ 	.byte	0x00, 0xf0, 0x81, 0x2a


	//----- nvinfo : EIATTR_KPARAM_INFO
	.align		4
.L_4437:
        /*0048*/ 	.byte	0x04, 0x17
        /*004a*/ 	.short	(.L_4439 - .L_4438)
.L_4438:
        /*004c*/ 	.word	0x00000000
        /*0050*/ 	.short	0x0000
        /*0052*/ 	.short	0x0000
        /*0054*/ 	.byte	0x00, 0xf5, 0x21, 0x00


	//----- nvinfo : EIATTR_SPARSE_MMA_MASK
	.align		4
.L_4439:
        /*0058*/ 	.byte	0x03, 0x50
        /*005a*/ 	.short	0x0000


	//----- nvinfo : EIATTR_MAXREG_COUNT
	.align		4
        /*005c*/ 	.byte	0x03, 0x1b
        /*005e*/ 	.short	0x00ff


	//----- nvinfo : EIATTR_MERCURY_ISA_VERSION
	.align		4
        /*0060*/ 	.byte	0x03, 0x5f
        /*0062*/ 	.short	0x0101


	//----- nvinfo : EIATTR_VRC_CTA_INIT_COUNT
	.align		4
        /*0064*/ 	.byte	0x02, 0x4a
	.zero		1
	.zero		1


	//----- nvinfo : EIATTR_EXIT_INSTR_OFFSETS
	.align		4
        /*0068*/ 	.byte	0x04, 0x1c
        /*006a*/ 	.short	(.L_4441 - .L_4440)


	//   ....[0]....
.L_4440:
        /*006c*/ 	.word	0x000000a0


	//   ....[1]....
        /*0070*/ 	.word	0x00000bf0


	//----- nvinfo : EIATTR_CRS_STACK_SIZE
	.align		4
.L_4441:
        /*0074*/ 	.byte	0x04, 0x1e
        /*0076*/ 	.short	(.L_4443 - .L_4442)
.L_4442:
        /*0078*/ 	.word	0x00000000


	//----- nvinfo : EIATTR_CBANK_PARAM_SIZE
	.align		4
.L_4443:
        /*007c*/ 	.byte	0x03, 0x19
        /*007e*/ 	.short	0x0ad0


	//----- nvinfo : EIATTR_PARAM_CBANK
	.align		4
        /*0080*/ 	.byte	0x04, 0x0a
        /*0082*/ 	.short	(.L_4445 - .L_4444)
	.align		4
.L_4444:
        /*0084*/ 	.word	index@(.nv.constant0._ZN2at6native40_GLOBAL__N__2351210d_8_Shape_cu_49f7391c19CatArrayBatchedCopyINS1_10OpaqueTypeILj2EEEjLi4ELi128ELi1EEEvPT_NS1_25CatArrInputTensorMetadataIS5_T0_XT2_EXT3_EEENS1_16TensorSizeStrideIS8_Lj4EEEiS8_)
        /*0088*/ 	.short	0x0380
        /*008a*/ 	.short	0x0ad0


	//----- nvinfo : EIATTR_SW_WAR
	.align		4
.L_4445:
        /*008c*/ 	.byte	0x04, 0x36
        /*008e*/ 	.short	(.L_4447 - .L_4446)
.L_4446:
        /*0090*/ 	.word	0x00000008
.L_4447:


//--------------------- .nv.info._ZN2at6native40_GLOBAL__N__2351210d_8_Shape_cu_49f7391c26CatArrayBatchedCopy_contigINS1_10OpaqueTypeILj2EEEjLi4ELi128ELi1EEEvPT_NS1_25CatArrInputTensorMetadataIS5_T0_XT2_EXT3_EEENS1_16TensorSizeStrideIS8_Lj4EEEiS8_ --------------------------
	.section	.nv.info._ZN2at6native40_GLOBAL__N__2351210d_8_Shape_cu_49f7391c26CatArrayBatchedCopy_contigINS1_10OpaqueTypeILj2EEEjLi4ELi128ELi1EEEvPT_NS1_25CatArrInputTensorMetadataIS5_T0_XT2_EXT3_EEENS1_16TensorSizeStrideIS8_Lj4EEEiS8_,"",@"SHT_CUDA_INFO"
	.sectionflags	@""
	.align	4


	//----- nvinfo : EIATTR_CUDA_API_VERSION
	.align		4
        /*0000*/ 	.byte	0x04, 0x37
        /*0002*/ 	.short	(.L_4449 - .L_4448)
.L_4448:
        /*0004*/ 	.word	0x00000082


	//----- nvinfo : EIATTR_KPARAM_INFO
	.align		4
.L_4449:
        /*0008*/ 	.byte	0x04, 0x17
        /*000a*/ 	.short	(.L_4451 - .L_4450)
.L_4450:
        /*000c*/ 	.word	0x00000000
        /*0010*/ 	.short	0x0004
        /*0012*/ 	.short	0x0acc
        /*0014*/ 	.byte	0x00, 0xf0, 0x11, 0x00


	//----- nvinfo : EIATTR_KPARAM_INFO
	.align		4
.L_4451:
        /*0018*/ 	.byte	0x04, 0x17
        /*001a*/ 	.short	(.L_4453 - .L_4452)
.L_4452:
        /*001c*/ 	.word	0x00000000
        /*0020*/ 	.short	0x0003
        /*0022*/ 	.short	0x0ac8
        /*0024*/ 	.byte	0x00, 0xf0, 0x11, 0x00


	//----- nvinfo : EIATTR_KPARAM_INFO
	.align		4
.L_4453:
        /*0028*/ 	.byte	0x04, 0x17
        /*002a*/ 	.short	(.L_4455 - .L_4454)
.L_4454:
        /*002c*/ 	.word	0x00000000
        /*0030*/ 	.short	0x0002
        /*0032*/ 	.short	0x0aa8
        /*0034*/ 	.byte	0x00, 0xf0, 0x81, 0x00


	//----- nvinfo : EIATTR_KPARAM_INFO
	.align		4
.L_4455:
        /*0038*/ 	.byte	0x04, 0x17
        /*003a*/ 	.short	(.L_4457 - .L_4456)
.L_4456:
        /*003c*/ 	.word	0x00000000
        /*0040*/ 	.short	0x0001
        /*0042*/ 	.short	0x0008
        /*0044*/ 	.byte	0x00, 0xf0, 0x81, 0x2a


	//----- nvinfo : EIATTR_KPARAM_INFO
	.align		4
.L_4457:
        /*0048*/ 	.byte	0x04, 0x17
        /*004a*/ 	.short	(.L_4459 - .L_4458)
.L_4458:
        /*004c*/ 	.word	0x00000000
        /*0050*/ 	.short	0x0000
        /*0052*/ 	.short	0x0000
        /*0054*/ 	.byte	0x00, 0xf5, 0x21, 0x00


	//----- nvinfo : EIATTR_SPARSE_MMA_MASK
	.align		4
.L_4459:
        /*0058*/ 	.byte	0x03, 0x50
        /*005a*/ 	.short	0x0000


	//----- nvinfo : EIATTR_MAXREG_COUNT
	.align		4
        /*005c*/ 	.byte	0x03, 0x1b
        /*005e*/ 	.short	0x00ff


	//----- nvinfo : EIATTR_MERCURY_ISA_VERSION
	.align		4
        /*0060*/ 	.byte	0x03, 0x5f
        /*0062*/ 	.short	0x0101


	//----- nvinfo : EIATTR_VRC_CTA_INIT_COUNT
	.align		4
        /*0064*/ 	.byte	0x02, 0x4a
	.zero		1
	.zero		1


	//----- nvinfo : EIATTR_EXIT_INSTR_OFFSETS
	.align		4
        /*0068*/ 	.byte	0x04, 0x1c
        /*006a*/ 	.short	(.L_4461 - .L_4460)


	//   ....[0]....
.L_4460:
        /*006c*/ 	.word	0x00000090


	//   ....[1]....
        /*0070*/ 	.word	0x000006c0


	//----- nvinfo : EIATTR_CRS_STACK_SIZE
	.align		4
.L_4461:
        /*0074*/ 	.byte	0x04, 0x1e
        /*0076*/ 	.short	(.L_4463 - .L_4462)
.L_4462:
        /*0078*/ 	.word	0x00000000


	//----- nvinfo : EIATTR_CBANK_PARAM_SIZE
	.align		4
.L_4463:
        /*007c*/ 	.byte	0x03, 0x19
        /*007e*/ 	.short	0x0ad0


	//----- nvinfo : EIATTR_PARAM_CBANK
	.align		4
        /*0080*/ 	.byte	0x04, 0x0a
        /*0082*/ 	.short	(.L_4465 - .L_4464)
	.align		4
.L_4464:
        /*0084*/ 	.word	index@(.nv.constant0._ZN2at6native40_GLOBAL__N__2351210d_8_Shape_cu_49f7391c26CatArrayBatchedCopy_contigINS1_10OpaqueTypeILj2EEEjLi4ELi128ELi1EEEvPT_NS1_25CatArrInputTensorMetadataIS5_T0_XT2_EXT3_EEENS1_16TensorSizeStrideIS8_Lj4EEEiS8_)
        /*0088*/ 	.short	0x0380
        /*008a*/ 	.short	0x0ad0


	//----- nvinfo : EIATTR_SW_WAR
	.align		4
.L_4465:
        /*008c*/ 	.byte	0x04, 0x36
        /*008e*/ 	.short	(.L_4467 - .L_4466)
.L_4466:
        /*0090*/ 	.word	0x00000008
.L_4467:


//--------------------- .nv.info._ZN2at6native40_GLOBAL__N__2351210d_8_Shape_cu_49f7391c35CatArrayBatchedCopy_alignedK_contigINS1_10OpaqueTypeILj2EEEjLi4ELi128ELi1ELi8EEEvPT_NS1_25CatArrInputTensorMetadataIS5_T0_XT2_EXT3_EEENS1_16TensorSizeStrideIS8_Lj4EEEiS8_ --------------------------
	.section	.nv.info._ZN2at6native40_GLOBAL__N__2351210d_8_Shape_cu_49f7391c35CatArrayBatchedCopy_alignedK_contigINS1_10OpaqueTypeILj2EEEjLi4ELi128ELi1ELi8EEEvPT_NS1_25CatArrInputTensorMetadataIS5_T0_XT2_EXT3_EEENS1_16TensorSizeStrideIS8_Lj4EEEiS8_,"",@"SHT_CUDA_INFO"
	.sectionflags	@""
	.align	4


	//----- nvinfo : EIATTR_CUDA_API_VERSION
	.align		4
        /*0000*/ 	.byte	0x04, 0x37
        /*0002*/ 	.short	(.L_4469 - .L_4468)
.L_4468:
        /*0004*/ 	.word	0x00000082


	//----- nvinfo : EIATTR_KPARAM_INFO
	.align		4
.L_4469:
        /*0008*/ 	.byte	0x04, 0x17
        /*000a*/ 	.short	(.L_4471 - .L_4470)
.L_4470:
        /*000c*/ 	.word	0x00000000
        /*0010*/ 	.short	0x0004
        /*0012*/ 	.short	0x0acc
        /*0014*/ 	.byte	0x00, 0xf0, 0x11, 0x00


	//----- nvinfo : EIATTR_KPARAM_INFO
	.align		4
.L_4471:
        /*0018*/ 	.byte	0x04, 0x17
        /*001a*/ 	.short	(.L_4473 - .L_4472)
.L_4472:
        /*001c*/ 	.word	0x00000000
        /*0020*/ 	.short	0x0003
        /*0022*/ 	.short	0x0ac8
        /*0024*/ 	.byte	0x00, 0xf0, 0x11, 0x00


	//----- nvinfo : EIATTR_KPARAM_INFO
	.align		4
.L_4473:
        /*0028*/ 	.byte	0x04, 0x17
        /*002a*/ 	.short	(.L_4475 - .L_4474)
.L_4474:
        /*002c*/ 	.word	0x00000000
        /*0030*/ 	.short	0x0002
        /*0032*/ 	.short	0x0aa8
        /*0034*/ 	.byte	0x00, 0xf0, 0x81, 0x00


	//----- nvinfo : EIATTR_KPARAM_INFO
	.align		4
.L_4475:
        /*0038*/ 	.byte	0x04, 0x17
        /*003a*/ 	.short	(.L_4477 - .L_4476)
.L_4476:
        /*003c*/ 	.word	0x00000000
        /*0040*/ 	.short	0x0001
        /*0042*/ 	.short	0x0008
        /*0044*/ 	.byte	0x00, 0xf0, 0x81, 0x2a


	//----- nvinfo : EIATTR_KPARAM_INFO
	.align		4
.L_4477:
        /*0048*/ 	.byte	0x04, 0x17
        /*004a*/ 	.short	(.L_4479 - .L_4478)
.L_4478:
        /*004c*/ 	.word	0x00000000
        /*0050*/ 	.short	0x0000
        /*0052*/ 	.short	0x0000
        /*0054*/ 	.byte	0x00, 0xf5, 0x21, 0x00


	//----- nvinfo : EIATTR_SPARSE_MMA_MASK
	.align		4
.L_4479:
        /*0058*/ 	.byte	0x03, 0x50
        /*005a*/ 	.short	0x0000


	//----- nvinfo : EIATTR_MAXREG_COUNT
	.align		4
        /*005c*/ 	.byte	0x03, 0x1b
        /*005e*/ 	.short	0x00ff


	//----- nvinfo : EIATTR_MERCURY_ISA_VERSION
	.align		4
        /*0060*/ 	.byte	0x03, 0x5f
        /*0062*/ 	.short	0x0101


	//----- nvinfo : EIATTR_VRC_CTA_INIT_COUNT
	.align		4
        /*0064*/ 	.byte	0x02, 0x4a
	.zero		1
	.zero		1


	//----- nvinfo : EIATTR_EXIT_INSTR_OFFSETS
	.align		4
        /*0068*/ 	.byte	0x04, 0x1c
        /*006a*/ 	.short	(.L_4481 - .L_4480)


	//   ....[0]....
.L_4480:
        /*006c*/ 	.word	0x000000a0


	//   ....[1]....
        /*0070*/ 	.word	0x00000f50


	//   ....[2]....
        /*0074*/ 	.word	0x000015e0


	//   ....[3]....
        /*0078*/ 	.word	0x000023e0


	//----- nvinfo : EIATTR_CRS_STACK_SIZE
	.align		4
.L_4481:
        /*007c*/ 	.byte	0x04, 0x1e
        /*007e*/ 	.short	(.L_4483 - .L_4482)
.L_4482:
        /*0080*/ 	.word	0x00000000


	//----- nvinfo : EIATTR_CBANK_PARAM_SIZE
	.align		4
.L_4483:
        /*0084*/ 	.byte	0x03, 0x19
        /*0086*/ 	.short	0x0ad0


	//----- nvinfo : EIATTR_PARAM_CBANK
	.align		4
        /*0088*/ 	.byte	0x04, 0x0a
        /*008a*/ 	.short	(.L_4485 - .L_4484)
	.align		4
.L_4484:
        /*008c*/ 	.word	index@(.nv.constant0._ZN2at6native40_GLOBAL__N__2351210d_8_Shape_cu_49f7391c35CatArrayBatchedCopy_alignedK_contigINS1_10OpaqueTypeILj2EEEjLi4ELi128ELi1ELi8EEEvPT_NS1_25CatArrInputTensorMetadataIS5_T0_XT2_EXT3_EEENS1_16TensorSizeStrideIS8_Lj4EEEiS8_)
        /*0090*/ 	.short	0x0380
        /*0092*/ 	.short	0x0ad0


	//----- nvinfo : EIATTR_SW_WAR
	.align		4
.L_4485:
        /*0094*/ 	.byte	0x04, 0x36
        /*0096*/ 	.short	(.L_4487 - .L_4486)
.L_4486:
        /*0098*/ 	.word	0x00000008
.L_4487:


//--------------------- .nv.info._ZN2at6native40_GLOBAL__N__2351210d_8_Shape_cu_49f7391c35CatArrayBatchedCopy_alignedK_contigINS1_10OpaqueTypeILj2EEEjLi4ELi128ELi1ELi16EEEvPT_NS1_25CatArrInputTensorMetadataIS5_T0_XT2_EXT3_EEENS1_16TensorSizeStrideIS8_Lj4EEEiS8_ --------------------------
	.section	.nv.info._ZN2at6native40_GLOBAL__N__2351210d_8_Shape_cu_49f7391c35CatArrayBatchedCopy_alignedK_contigINS1_10OpaqueTypeILj2EEEjLi4ELi128ELi1ELi16EEEvPT_NS1_25CatArrInputTensorMetadataIS5_T0_XT2_EXT3_EEENS1_16TensorSizeStrideIS8_Lj4EEEiS8_,"",@"SHT_CUDA_INFO"
	.sectionflags	@""
	.align	4


	//----- nvinfo : EIATTR_CUDA_API_VERSION
	.align		4
        /*0000*/ 	.byte	0x04, 0x37
        /*0002*/ 	.short	(.L_4489 - .L_4488)
.L_4488:
        /*0004*/ 	.word	0x00000082


	//----- nvinfo : EIATTR_KPARAM_INFO
	.align		4
.L_4489:
        /*0008*/ 	.byte	0x04, 0x17
        /*000a*/ 	.short	(.L_4491 - .L_4490)
.L_4490:
        /*000c*/ 	.word	0x00000000
        /*0010*/ 	.short	0x0004
        /*0012*/ 	.short	0x0acc
        /*0014*/ 	.byte	0x00, 0xf0, 0x11, 0x00


	//----- nvinfo : EIATTR_KPARAM_INFO
	.align		4
.L_4491:
        /*0018*/ 	.byte	0x04, 0x17
        /*001a*/ 	.short	(.L_4493 - .L_4492)
.L_4492:
        /*001c*/ 	.word	0x00000000
        /*0020*/ 	.short	0x0003
        /*0022*/ 	.short	0x0ac8
        /*0024*/ 	.byte	0x00, 0xf0, 0x11, 0x00


	//----- nvinfo : EIATTR_KPARAM_INFO
	.align		4
.L_4493:
        /*0028*/ 	.byte	0x04, 0x17
        /*002a*/ 	.short	(.L_4495 - .L_4494)
.L_4494:
        /*002c*/ 	.word	0x00000000
        /*0030*/ 	.short	0x0002
        /*0032*/ 	.short	0x0aa8
        /*0034*/ 	.byte	0x00, 0xf0, 0x81, 0x00


	//----- nvinfo : EIATTR_KPARAM_INFO
	.align		4
.L_4495:
        /*0038*/ 	.byte	0x04, 0x17
        /*003a*/ 	.short	(.L_4497 - .L_4496)
.L_4496:
        /*003c*/ 	.word	0x00000000
        /*0040*/ 	.short	0x0001
        /*0042*/ 	.short	0x0008
        /*0044*/ 	.byte	0x00, 0xf0, 0x81, 0x2a


	//----- nvinfo : EIATTR_KPARAM_INFO
	.align		4
.L_4497:
        /*0048*/ 	.byte	0x04, 0x17
        /*004a*/ 	.short	(.L_4499 - .L_4498)
.L_4498:
        /*004c*/ 	.word	0x00000000
        /*0050*/ 	.short	0x0000
        /*0052*/ 	.short	0x0000
        /*0054*/ 	.byte	0x00, 0xf5, 0x21, 0x00


	//----- nvinfo : EIATTR_SPARSE_MMA_MASK
	.align		4
.L_4499:
        /*0058*/ 	.byte	0x03, 0x50
        /*005a*/ 	.short	0x0000


	//----- nvinfo : EIATTR_MAXREG_COUNT
	.align		4
        /*005c*/ 	.byte	0x03, 0x1b
        /*005e*/ 	.short	0x00ff


	//----- nvinfo : EIATTR_MERCURY_ISA_VERSION
	.align		4
        /*0060*/ 	.byte	0x03, 0x5f
        /*0062*/ 	.short	0x0101


	//----- nvinfo : EIATTR_VRC_CTA_INIT_COUNT
	.align		4
        /*0064*/ 	.byte	0x02, 0x4a
	.zero		1
	.zero		1


	//----- nvinfo : EIATTR_EXIT_INSTR_OFFSETS
	.align		4
        /*0068*/ 	.byte	0x04, 0x1c
        /*006a*/ 	.short	(.L_4501 - .L_4500)


	//   ....[0]....
.L_4500:
        /*006c*/ 	.word	0x000000a0


	//   ....[1]....
        /*0070*/ 	.word	0x00001a20


	//   ....[2]....
        /*0074*/ 	.word	0x000020d0


	//   ....[3]....
        /*0078*/ 	.word	0x00002ed0


	//----- nvinfo : EIATTR_CRS_STACK_SIZE
	.align		4
.L_4501:
        /*007c*/ 	.byte	0x04, 0x1e
        /*007e*/ 	.short	(.L_4503 - .L_4502)
.L_4502:
        /*0080*/ 	.word	0x00000000


	//----- nvinfo : EIATTR_CBANK_PARAM_SIZE
	.align		4
.L_4503:
        /*0084*/ 	.byte	0x03, 0x19
        /*0086*/ 	.short	0x0ad0


	//----- nvinfo : EIATTR_PARAM_CBANK
	.align		4
        /*0088*/ 	.byte	0x04, 0x0a
        /*008a*/ 	.short	(.L_4505 - .L_4504)
	.align		4
.L_4504:
        /*008c*/ 	.word	index@(.nv.constant0._ZN2at6native40_GLOBAL__N__2351210d_8_Shape_cu_49f7391c35CatArrayBatchedCopy_alignedK_contigINS1_10OpaqueTypeILj2EEEjLi4ELi128ELi1ELi16EEEvPT_NS1_25CatArrInputTensorMetadataIS5_T0_XT2_EXT3_EEENS1_16TensorSizeStrideIS8_Lj4EEEiS8_)
        /*0090*/ 	.short	0x0380
        /*0092*/ 	.short	0x0ad0


	//----- nvinfo : EIATTR_SW_WAR
	.align		4
.L_4505:
        /*0094*/ 	.byte	0x04, 0x36
        /*0096*/ 	.short	(.L_4507 - .L_4506)
.L_4506:
        /*0098*/ 	.word	0x00000008
.L_4507:


//--------------------- .nv.info._ZN2at6native40_GLOBAL__N__2351210d_8_Shape_cu_49f7391c30CatArrayBatchedCopy_vectorizedINS1_10OpaqueTypeILj2EEEjLi4ELi128ELi1ELi16ELi8EEEvPcNS1_25CatArrInputTensorMetadataIT_T0_XT2_EXT3_EEENS1_16TensorSizeStrideIS8_Lj4EEEiS8_ --------------------------
	.section	.nv.info._ZN2at6native40_GLOBAL__N__2351210d_8_Shape_cu_49f7391c30CatArrayBatchedCopy_vectorizedINS1_10OpaqueTypeILj2EEEjLi4ELi128ELi1ELi16ELi8EEEvPcNS1_25CatArrInputTensorMetadataIT_T0_XT2_EXT3_EEENS1_16TensorSizeStrideIS8_Lj4EEEiS8_,"",@"SHT_CUDA_INFO"
	.sectionflags	@""
	.align	4


	//----- nvinfo : EIATTR_CUDA_API_VERSION
	.align		4
        /*0000*/ 	.byte	0x04, 0x37
        /*0002*/ 	.short	(.L_4509 - .L_4508)
.L_4508:
        /*0004*/ 	.word	0x00000082


	//----- nvinfo : EIATTR_KPARAM_INFO
	.align		4
.L_4509:
        /*0008*/ 	.byte	0x04, 0x17
        /*000a*/ 	.short	(.L_4511 - .L_4510)
.L_4510:
        /*000c*/ 	.word	0x00000000
        /*0010*/ 	.short	0x0004
        /*0012*/ 	.short	0x0acc
        /*0014*/ 	.byte	0x00, 0xf0, 0x11, 0x00


	//----- nvinfo : EIATTR_KPARAM_INFO
	.align		4
.L_4511:
        /*0018*/ 	.byte	0x04, 0x17
        /*001a*/ 	.short	(.L_4513 - .L_4512)
.L_4512:
        /*001c*/ 	.word	0x00000000
        /*0020*/ 	.short	0x0003
        /*0022*/ 	.short	0x0ac8
        /*0024*/ 	.byte	0x00, 0xf0, 0x11, 0x00


	//----- nvinfo : EIATTR_KPARAM_INFO
	.align		4
.L_4513:
        /*0028*/ 	.byte	0x04, 0x17
        /*002a*/ 	.short	(.L_4515 - .L_4514)
.L_4514:
        /*002c*/ 	.word	0x00000000
        /*0030*/ 	.short	0x0002
        /*0032*/ 	.short	0x0aa8
        /*0034*/ 	.byte	0x00, 0xf0, 0x81, 0x00


	//----- nvinfo : EIATTR_KPARAM_INFO
	.align		4
.L_4515:
        /*0038*/ 	.byte	0x04, 0x17
        /*003a*/ 	.short	(.L_4517 - .L_4516)
.L_4516:
        /*003c*/ 	.word	0x00000000
        /*0040*/ 	.short	0x0001
        /*0042*/ 	.short	0x0008
        /*0044*/ 	.byte	0x00, 0xf0, 0x81, 0x2a


	//----- nvinfo : EIATTR_KPARAM_INFO
	.align		4
.L_4517:
        /*0048*/ 	.byte	0x04, 0x17
        /*004a*/ 	.short	(.L_4519 - .L_4518)
.L_4518:
        /*004c*/ 	.word	0x00000000
        /*0050*/ 	.short	0x0000
        /*0052*/ 	.short	0x0000
        /*0054*/ 	.byte	0x00, 0xf5, 0x21, 0x00


	//----- nvinfo : EIATTR_SPARSE_MMA_MASK
	.align		4
.L_4519:
        /*0058*/ 	.byte	0x03, 0x50
        /*005a*/ 	.short	0x0000


	//----- nvinfo : EIATTR_MAXREG_COUNT
	.align		4
        /*005c*/ 	.byte	0x03, 0x1b
        /*005e*/ 	.short	0x00ff


	//----- nvinfo : EIATTR_MERCURY_ISA_VERSION
	.align		4
        /*0060*/ 	.byte	0x03, 0x5f
        /*0062*/ 	.short	0x0101


	//----- nvinfo : EIATTR_VRC_CTA_INIT_COUNT
	.align		4
        /*0064*/ 	.byte	0x02, 0x4a
	.zero		1
	.zero		1


	//----- nvinfo : EIATTR_EXIT_INSTR_OFFSETS
	.align		4
        /*0068*/ 	.byte	0x04, 0x1c
        /*006a*/ 	.short	(.L_4521 - .L_4520)


	//   ....[0]....
.L_4520:
        /*006c*/ 	.word	0x000000a0


	//   ....[1]....
        /*0070*/ 	.word	0x00000710


	//----- nvinfo : EIATTR_CRS_STACK_SIZE
	.align		4
.L_4521:
        /*0074*/ 	.byte	0x04, 0x1e
        /*0076*/ 	.short	(.L_4523 - .L_4522)
.L_4522:
        /*0078*/ 	.word	0x00000000


	//----- nvinfo : EIATTR_CBANK_PARAM_SIZE
	.align		4
.L_4523:
        /*007c*/ 	.byte	0x03, 0x19
        /*007e*/ 	.short	0x0ad0


	//----- nvinfo : EIATTR_PARAM_CBANK
	.align		4
        /*0080*/ 	.byte	0x04, 0x0a
        /*0082*/ 	.short	(.L_4525 - .L_4524)
	.align		4
.L_4524:
        /*0084*/ 	.word	index@(.nv.constant0._ZN2at6native40_GLOBAL__N__2351210d_8_Shape_cu_49f7391c30CatArrayBatchedCopy_vectorizedINS1_10OpaqueTypeILj2EEEjLi4ELi128ELi1ELi16ELi8EEEvPcNS1_25CatArrInputTensorMetadataIT_T0_XT2_EXT3_EEENS1_16TensorSizeStrideIS8_Lj4EEEiS8_)
        /*0088*/ 	.short	0x0380
        /*008a*/ 	.short	0x0ad0


	//----- nvinfo : EIATTR_SW_WAR
	.align		4
.L_4525:
        /*008c*/ 	.byte	0x04, 0x36
        /*008e*/ 	.short	(.L_4527 - .L_4526)
.L_4526:
        /*0090*/ 	.word	0x00000008
.L_4527:


//--------------------- .nv.info._ZN2at6native40_GLOBAL__N__2351210d_8_Shape_cu_49f7391c19CatArrayBatchedCopyINS1_10OpaqueTypeILj2EEEjLi3ELi128ELi1EEEvPT_NS1_25CatArrInputTensorMetadataIS5_T0_XT2_EXT3_EEENS1_16TensorSizeStrideIS8_Lj4EEEiS8_ --------------------------
	.section	.nv.info._ZN2at6native40_GLOBAL__N__2351210d_8_Shape_cu_49f7391c19CatArrayBatchedCopyINS1_10OpaqueTypeILj2EEEjLi3ELi128ELi1EEEvPT_NS1_25CatArrInputTensorMetadataIS5_T0_XT2_EXT3_EEENS1_16TensorSizeStrideIS8_Lj4EEEiS8_,"",@"SHT_CUDA_INFO"
	.sectionflags	@""
	.align	4


	//----- nvinfo : EIATTR_CUDA_API_VERSION
	.align		4
        /*0000*/ 	.byte	0x04, 0x37
        /*0002*/ 	.short	(.L_4529 - .L_4528)
.L_4528:
        /*0004*/ 	.word	0x00000082


	//----- nvinfo : EIATTR_KPARAM_INFO
	.align		4
.L_4529:
        /*0008*/ 	.byte	0x04, 0x17
        /*000a*/ 	.short	(.L_4531 - .L_4530)
.L_4530:
        /*000c*/ 	.word	0x00000000
        /*0010*/ 	.short	0x0004
        /*0012*/ 	.short	0x0acc
        /*0014*/ 	.byte	0x00, 0xf0, 0x11, 0x00


	//----- nvinfo : EIATTR_KPARAM_INFO
	.align		4
.L_4531:
        /*0018*/ 	.byte	0x04, 0x17
        /*001a*/ 	.short	(.L_4533 - .L_4532)
.L_4532:
        /*001c*/ 	.word	0x00000000
        /*0020*/ 	.short	0x0003
        /*0022*/ 	.short	0x0ac8
        /*0024*/ 	.byte	0x00, 0xf0, 0x11, 0x00


	//----- nvinfo : EIATTR_KPARAM_INFO
	.align		4
.L_4533:
        /*0028*/ 	.byte	0x04, 0x17
        /*002a*/ 	.short	(.L_4535 - .L_4534)
.L_4534:
        /*002c*/ 	.word	0x00000000
        /*0030*/ 	.short	0x0002
        /*0032*/ 	.short	0x0aa8
        /*0034*/ 	.byte	0x00, 0xf0, 0x81, 0x00


	//----- nvinfo : EIATTR_KPARAM_INFO
	.align		4
.L_4535:
        /*0038*/ 	.byte	0x04, 0x17
        /*003a*/ 	.short	(.L_4537 - .L_4536)
.L_4536:
        /*003c*/ 	.word	0x00000000
        /*0040*/ 	.short	0x0001
        /*0042*/ 	.short	0x0008
        /*0044*/ 	.byte	0x00, 0xf0, 0x81, 0x2a


	//----- nvinfo : EIATTR_KPARAM_INFO
	.align		4
.L_4537:
        /*0048*/ 	.byte	0x04, 0x17
        /*004a*/ 	.short	(.L_4539 - .L_4538)
.L_4538:
        /*004c*/ 	.word	0x00000000
        /*0050*/ 	.short	0x0000
        /*0052*/ 	.short	0x0000
        /*0054*/ 	.byte	0x00, 0xf5, 0x21, 0x00


	//----- nvinfo : EIATTR_SPARSE_MMA_MASK
	.align		4
.L_4539:
        /*0058*/ 	.byte	0x03, 0x50
        /*005a*/ 	.short	0x0000


	//----- nvinfo : EIATTR_MAXREG_COUNT
	.align		4
        /*005c*/ 	.byte	0x03, 0x1b
        /*005e*/ 	.short	0x00ff


	//----- nvinfo : EIATTR_MERCURY_ISA_VERSION
	.align		4
        /*0060*/ 	.byte	0x03, 0x5f
        /*0062*/ 	.short	0x0101


	//----- nvinfo : EIATTR_VRC_CTA_INIT_COUNT
	.align		4
        /*0064*/ 	.byte	0x02, 0x4a
	.zero		1
	.zero		1


	//----- nvinfo : EIATTR_EXIT_INSTR_OFFSETS
	.align		4
        /*0068*/ 	.byte	0x04, 0x1c
        /*006a*/ 	.short	(.L_4541 - .L_4540)


	//   ....[0]....
.L_4540:
        /*006c*/ 	.word	0x000000a0


	//   ....[1]....
        /*0070*/ 	.word	0x00000920


	//----- nvinfo : EIATTR_CRS_STACK_SIZE
	.align		4
.L_4541:
        /*0074*/ 	.byte	0x04, 0x1e
        /*0076*/ 	.short	(.L_4543 - .L_4542)
.L_4542:
        /*0078*/ 	.word	0x00000000


	//----- nvinfo : EIATTR_CBANK_PARAM_SIZE
	.align		4
.L_4543:
        /*007c*/ 	.byte	0x03, 0x19
        /*007e*/ 	.short	0x0ad0


	//----- nvinfo : EIATTR_PARAM_CBANK
	.align		4
        /*0080*/ 	.byte	0x04, 0x0a
        /*0082*/ 	.short	(.L_4545 - .L_4544)
	.align		4
.L_4544:
        /*0084*/ 	.word	index@(.nv.constant0._ZN2at6native40_GLOBAL__N__2351210d_8_Shape_cu_49f7391c19CatArrayBatchedCopyINS1_10OpaqueTypeILj2EEEjLi3ELi128ELi1EEEvPT_NS1_25CatArrInputTensorMetadataIS5_T0_XT2_EXT3_EEENS1_16TensorSizeStrideIS8_Lj4EEEiS8_)
        /*0088*/ 	.short	0x0380
        /*008a*/ 	.short	0x0ad0


	//----- nvinfo : EIATTR_SW_WAR
	.align		4
.L_4545:
        /*008c*/ 	.byte	0x04, 0x36
        /*008e*/ 	.short	(.L_4547 - .L_4546)
.L_4546:
        /*0090*/ 	.word	0x00000008
.L_4547:


//--------------------- .nv.info._ZN2at6native40_GLOBAL__N__2351210d_8_Shape_cu_49f7391c26CatArrayBatchedCopy_contigINS1_10OpaqueTypeILj2EEEjLi3ELi128ELi1EEEvPT_NS1_25CatArrInputTensorMetadataIS5_T0_XT2_EXT3_EEENS1_16TensorSizeStrideIS8_Lj4EEEiS8_ --------------------------
	.section	.nv.info._ZN2at6native40_GLOBAL__N__2351210d_8_Shape_cu_49f7391c26CatArrayBatchedCopy_contigINS1_10OpaqueTypeILj2EEEjLi3ELi128ELi1EEEvPT_NS1_25CatArrInputTensorMetadataIS5_T0_XT2_EXT3_EEENS1_16TensorSizeStrideIS8_Lj4EEEiS8_,"",@"SHT_CUDA_INFO"
	.sectionflags	@""
	.align	4


	//----- nvinfo : EIATTR_CUDA_API_VERSION
	.align		4
        /*0000*/ 	.byte	0x04, 0x37
        /*0002*/ 	.short	(.L_4549 - .L_4548)
.L_4548:
        /*0004*/ 	.word	0x00000082


	//----- nvinfo : EIATTR_KPARAM_INFO
	.align		4
.L_4549:
        /*0008*/ 	.byte	0x04, 0x17
        /*000a*/ 	.short	(.L_4551 - .L_4550)
.L_4550:
        /*000c*/ 	.word	0x00000000
        /*0010*/ 	.short	0x0004
        /*0012*/ 	.short	0x0acc
        /*0014*/ 	.byte	0x00, 0xf0, 0x11, 0x00


	//----- nvinfo : EIATTR_KPARAM_INFO
	.align		4
.L_4551:
        /*0018*/ 	.byte	0x04, 0x17
        /*001a*/ 	.short	(.L_4553 - .L_4552)
.L_4552:
        /*001c*/ 	.word	0x00000000
        /*0020*/ 	.short	0x0003
        /*0022*/ 	.short	0x0ac8
        /*0024*/ 	.byte	0x00, 0xf0, 0x11, 0x00


	//----- nvinfo : EIATTR_KPARAM_INFO
	.align		4
.L_4553:
        /*0028*/ 	.byte	0x04, 0x17
        /*002a*/ 	.short	(.L_4555 - .L_4554)
.L_4554:
        /*002c*/ 	.word	0x00000000
        /*0030*/ 	.short	0x0002
        /*0032*/ 	.short	0x0aa8
        /*0034*/ 	.byte	0x00, 0xf0, 0x81, 0x00


	//----- nvinfo : EIATTR_KPARAM_INFO
	.align		4
.L_4555:
        /*0038*/ 	.byte	0x04, 0x17
        /*003a*/ 	.short	(.L_4557 - .L_4556)
.L_4556:
        /*003c*/ 	.word	0x00000000
        /*0040*/ 	.short	0x0001
        /*0042*/ 	.short	0x0008
        /*0044*/ 	.byte	0x00, 0xf0, 0x81, 0x2a


	//----- nvinfo : EIATTR_KPARAM_INFO
	.align		4
.L_4557:
        /*0048*/ 	.byte	0x04, 0x17
        /*004a*/ 	.short	(.L_4559 - .L_4558)
.L_4558:
        /*004c*/ 	.word	0x00000000
        /*0050*/ 	.short	0x0000
        /*0052*/ 	.short	0x0000
        /*0054*/ 	.byte	0x00, 0xf5, 0x21, 0x00


	//----- nvinfo : EIATTR_SPARSE_MMA_MASK
	.align		4
.L_4559:
        /*0058*/ 	.byte	0x03, 0x50
        /*005a*/ 	.short	0x0000


	//----- nvinfo : EIATTR_MAXREG_COUNT
	.align		4
        /*005c*/ 	.byte	0x03, 0x1b
        /*005e*/ 	.short	0x00ff


	//----- nvinfo : EIATTR_MERCURY_ISA_VERSION
	.align		4
        /*0060*/ 	.byte	0x03, 0x5f
        /*0062*/ 	.short	0x0101


	//----- nvinfo : EIATTR_VRC_CTA_INIT_COUNT
	.align		4
        /*0064*/ 	.byte	0x02, 0x4a
	.zero		1
	.zero		1


	//----- nvinfo : EIATTR_EXIT_INSTR_OFFSETS
	.align		4
        /*0068*/ 	.byte	0x04, 0x1c
        /*006a*/ 	.short	(.L_4561 - .L_4560)


	//   ....[0]....
.L_4560:
        /*006c*/ 	.word	0x00000090


	//   ....[1]....
        /*0070*/ 	.word	0x00000540


	//----- nvinfo : EIATTR_CRS_STACK_SIZE
	.align		4
.L_4561:
        /*0074*/ 	.byte	0x04, 0x1e
        /*0076*/ 	.short	(.L_4563 - .L_4562)
.L_4562:
        /*0078*/ 	.word	0x00000000


	//----- nvinfo : EIATTR_CBANK_PARAM_SIZE
	.align		4
.L_4563:
        /*007c*/ 	.byte	0x03, 0x19
        /*007e*/ 	.short	0x0ad0


	//----- nvinfo : EIATTR_PARAM_CBANK
	.align		4
        /*0080*/ 	.byte	0x04, 0x0a
        /*0082*/ 	.short	(.L_4565 - .L_4564)
	.align		4
.L_4564:
        /*0084*/ 	.word	index@(.nv.constant0._ZN2at6native40_GLOBAL__N__2351210d_8_Shape_cu_49f7391c26CatArrayBatchedCopy_contigINS1_10OpaqueTypeILj2EEEjLi3ELi128ELi1EEEvPT_NS1_25CatArrInputTensorMetadataIS5_T0_XT2_EXT3_EEENS1_16TensorSizeStrideIS8_Lj4EEEiS8_)
        /*0088*/ 	.short	0x0380
        /*008a*/ 	.short	0x0ad0


	//----- nvinfo : EIATTR_SW_WAR
	.align		4
.L_4565:
        /*008c*/ 	.byte	0x04, 0x36
        /*008e*/ 	.short	(.L_4567 - .L_4566)
.L_4566:
        /*0090*/ 	.word	0x00000008
.L_4567:


//--------------------- .nv.info._ZN2at6native40_GLOBAL__N__2351210d_8_Shape_cu_49f7391c35CatArrayBatchedCopy_alignedK_contigINS1_10OpaqueTypeILj2EEEjLi3ELi128ELi1ELi8EEEvPT_NS1_25CatArrInputTensorMetadataIS5_T0_XT2_EXT3_EEENS1_16TensorSizeStrideIS8_Lj4EEEiS8_ --------------------------
	.section	.nv.info._ZN2at6native40_GLOBAL__N__2351210d_8_Shape_cu_49f7391c35CatArrayBatchedCopy_alignedK_contigINS1_10OpaqueTypeILj2EEEjLi3ELi128ELi1ELi8EEEvPT_NS1_25CatArrInputTensorMetadataIS5_T0_XT2_EXT3_EEENS1_16TensorSizeStrideIS8_Lj4EEEiS8_,"",@"SHT_CUDA_INFO"
	.sectionflags	@""
	.align	4


	//----- nvinfo : EIATTR_CUDA_API_VERSION
	.align		4
        /*0000*/ 	.byte	0x04, 0x37
        /*0002*/ 	.short	(.L_4569 - .L_4568)
.L_4568:
        /*0004*/ 	.word	0x00000082


	//----- nvinfo : EIATTR_KPARAM_INFO
	.align		4
.L_4569:
        /*0008*/ 	.byte	0x04, 0x17
        /*000a*/ 	.short	(.L_4571 - .L_4570)
.L_4570:
        /*000c*/ 	.word	0x00000000
        /*0010*/ 	.short	0x0004
        /*0012*/ 	.short	0x0acc
        /*0014*/ 	.byte	0x00, 0xf0, 0x11, 0x00


	//----- nvinfo : EIATTR_KPARAM_INFO
	.align		4
.L_4571:
        /*0018*/ 	.byte	0x04, 0x17
        /*001a*/ 	.short	(.L_4573 - .L_4572)
.L_4572:
        /*001c*/ 	.word	0x00000000
        /*0020*/ 	.short	0x0003
        /*0022*/ 	.short	0x0ac8
        /*0024*/ 	.byte	0x00, 0xf0, 0x11, 0x00


	//----- nvinfo : EIATTR_KPARAM_INFO
	.align		4
.L_4573:
        /*0028*/ 	.byte	0x04, 0x17
        /*002a*/ 	.short	(.L_4575 - .L_4574)
.L_4574:
        /*002c*/ 	.word	0x00000000
        /*0030*/ 	.short	0x0002
        /*0032*/ 	.short	0x0aa8
        /*0034*/ 	.byte	0x00, 0xf0, 0x81, 0x00


	//----- nvinfo : EIATTR_KPARAM_INFO
	.align		4
.L_4575:
        /*0038*/ 	.byte	0x04, 0x17
        /*003a*/ 	.short	(.L_4577 - .L_4576)
.L_4576:
        /*003c*/ 	.word	0x00000000
        /*0040*/ 	.short	0x0001
        /*0042*/ 	.short	0x0008
        /*0044*/ 	.byte	0x00, 0xf0, 0x81, 0x2a


	//----- nvinfo : EIATTR_KPARAM_INFO
	.align		4
.L_4577:
        /*0048*/ 	.byte	0x04, 0x17
        /*004a*/ 	.short	(.L_4579 - .L_4578)
.L_4578:
        /*004c*/ 	.word	0x00000000
        /*0050*/ 	.short	0x0000
        /*0052*/ 	.short	0x0000
        /*0054*/ 	.byte	0x00, 0xf5, 0x21, 0x00


	//----- nvinfo : EIATTR_SPARSE_MMA_MASK
	.align		4
.L_4579:
        /*0058*/ 	.byte	0x03, 0x50
        /*005a*/ 	.short	0x0000


	//----- nvinfo : EIATTR_MAXREG_COUNT
	.align		4
        /*005c*/ 	.byte	0x03, 0x1b
        /*005e*/ 	.short	0x00ff


	//----- nvinfo : EIATTR_MERCURY_ISA_VERSION
	.align		4
        /*0060*/ 	.byte	0x03, 0x5f
        /*0062*/ 	.short	0x0101


	//----- nvinfo : EIATTR_VRC_CTA_INIT_COUNT
	.align		4
        /*0064*/ 	.byte	0x02, 0x4a
	.zero		1
	.zero		1


	//----- nvinfo : EIATTR_EXIT_INSTR_OFFSETS
	.align		4
        /*0068*/ 	.byte	0x04, 0x1c
        /*006a*/ 	.short	(.L_4581 - .L_4580)


	//   ....[0]....
.L_4580:
        /*006c*/ 	.word	0x000000a0


	//   ....[1]....
        /*0070*/ 	.word	0x00000ba0


	//   ....[2]....
        /*0074*/ 	.word	0x000010c0


	//   ....[3]....
        /*0078*/ 	.word	0x00001b00


	//----- nvinfo : EIATTR_CRS_STACK_SIZE
	.align		4
.L_4581:
        /*007c*/ 	.byte	0x04, 0x1e
        /*007e*/ 	.short	(.L_4583 - .L_4582)
.L_4582:
        /*0080*/ 	.word	0x00000000


	//----- nvinfo : EIATTR_CBANK_PARAM_SIZE
	.align		4
.L_4583:
        /*0084*/ 	.byte	0x03, 0x19
        /*0086*/ 	.short	0x0ad0


	//----- nvinfo : EIATTR_PARAM_CBANK
	.align		4
        /*0088*/ 	.byte	0x04, 0x0a
        /*008a*/ 	.short	(.L_4585 - .L_4584)
	.align		4
.L_4584:
        /*008c*/ 	.word	index@(.nv.constant0._ZN2at6native40_GLOBAL__N__2351210d_8_Shape_cu_49f7391c35CatArrayBatchedCopy_alignedK_contigINS1_10OpaqueTypeILj2EEEjLi3ELi128ELi1ELi8EEEvPT_NS1_25CatArrInputTensorMetadataIS5_T0_XT2_EXT3_EEENS1_16TensorSizeStrideIS8_Lj4EEEiS8_)
        /*0090*/ 	.short	0x0380
        /*0092*/ 	.short	0x0ad0


	//----- nvinfo : EIATTR_SW_WAR
	.align		4
.L_4585:
        /*0094*/ 	.byte	0x04, 0x36
        /*0096*/ 	.short	(.L_4587 - .L_4586)
.L_4586:
        /*0098*/ 	.word	0x00000008
.L_4587:


//--------------------- .nv.info._ZN2at6native40_GLOBAL__N__2351210d_8_Shape_cu_49f7391c35CatArrayBatchedCopy_alignedK_contigINS1_10OpaqueTypeILj2EEEjLi3ELi128ELi1ELi16EEEvPT_NS1_25CatArrInputTensorMetadataIS5_T0_XT2_EXT3_EEENS1_16TensorSizeStrideIS8_Lj4EEEiS8_ --------------------------
	.section	.nv.info._ZN2at6native40_GLOBAL__N__2351210d_8_Shape_cu_49f7391c35CatArrayBatchedCopy_alignedK_contigINS1_10OpaqueTypeILj2EEEjLi3ELi128ELi1ELi16EEEvPT_NS1_25CatArrInputTensorMetadataIS5_T0_XT2_EXT3_EEENS1_16TensorSizeStrideIS8_Lj4EEEiS8_,"",@"SHT_CUDA_INFO"
	.sectionflags	@""
	.align	4


	//----- nvinfo : EIATTR_CUDA_API_VERSION
	.align		4
        /*0000*/ 	.byte	0x04, 0x37
        /*0002*/ 	.short	(.L_4589 - .L_4588)
.L_4588:
        /*0004*/ 	.word	0x00000082


	//----- nvinfo : EIATTR_KPARAM_INFO
	.align		4
.L_4589:
        /*0008*/ 	.byte	0x04, 0x17
        /*000a*/ 	.short	(.L_4591 - .L_4590)
.L_4590:
        /*000c*/ 	.word	0x00000000
        /*0010*/ 	.short	0x0004
        /*0012*/ 	.short	0x0acc
        /*0014*/ 	.byte	0x00, 0xf0, 0x11, 0x00


	//----- nvinfo : EIATTR_KPARAM_INFO
	.align		4
.L_4591:
        /*0018*/ 	.byte	0x04, 0x17
        /*001a*/ 	.short	(.L_4593 - .L_4592)
.L_4592:
        /*001c*/ 	.word	0x00000000
        /*0020*/ 	.short	0x0003
        /*0022*/ 	.short	0x0ac8
        /*0024*/ 	.byte	0x00, 0xf0, 0x11, 0x00


	//----- nvinfo : EIATTR_KPARAM_INFO
	.align		4
.L_4593:
        /*0028*/ 	.byte	0x04, 0x17
        /*002a*/ 	.short	(.L_4595 - .L_4594)
.L_4594:
        /*002c*/ 	.word	0x00000000
        /*0030*/ 	.short	0x0002
        /*0032*/ 	.short	0x0aa8
        /*0034*/ 	.byte	0x00, 0xf0, 0x81, 0x00


	//----- nvinfo : EIATTR_KPARAM_INFO
	.align		4
.L_4595:
        /*0038*/ 	.byte	0x04, 0x17
        /*003a*/ 	.short	(.L_4597 - .L_4596)
.L_4596:
        /*003c*/ 	.word	0x00000000
        /*0040*/ 	.short	0x0001
        /*0042*/ 	.short	0x0008
        /*0044*/ 	.byte	0x00, 0xf0, 0x81, 0x2a


	//----- nvinfo : EIATTR_KPARAM_INFO
	.align		4
.L_4597:
        /*0048*/ 	.byte	0x04, 0x17
        /*004a*/ 	.short	(.L_4599 - .L_4598)
.L_4598:
        /*004c*/ 	.word	0x00000000
        /*0050*/ 	.short	0x0000
        /*0052*/ 	.short	0x0000
        /*0054*/ 	.byte	0x00, 0xf5, 0x21, 0x00


	//----- nvinfo : EIATTR_SPARSE_MMA_MASK
	.align		4
.L_4599:
        /*0058*/ 	.byte	0x03, 0x50
        /*005a*/ 	.short	0x0000


	//----- nvinfo : EIATTR_MAXREG_COUNT
	.align		4
        /*005c*/ 	.byte	0x03, 0x1b
        /*005e*/ 	.short	0x00ff


	//----- nvinfo : EIATTR_MERCURY_ISA_VERSION
	.align		4
        /*0060*/ 	.byte	0x03, 0x5f
        /*0062*/ 	.short	0x0101


	//----- nvinfo : EIATTR_VRC_CTA_INIT_COUNT
	.align		4
        /*0064*/ 	.byte	0x02, 0x4a
	.zero		1
	.zero		1


	//----- nvinfo : EIATTR_EXIT_INSTR_OFFSETS
	.align		4
        /*0068*/ 	.byte	0x04, 0x1c
        /*006a*/ 	.short	(.L_4601 - .L_4600)


	//   ....[0]....
.L_4600:
        /*006c*/ 	.word	0x000000a0


	//   ....[1]....
        /*0070*/ 	.word	0x00001360


	//   ....[2]....
        /*0074*/ 	.word	0x00001890


	//   ....[3]....
        /*0078*/ 	.word	0x000022d0


	//----- nvinfo : EIATTR_CRS_STACK_SIZE
	.align		4
.L_4601:
        /*007c*/ 	.byte	0x04, 0x1e
        /*007e*/ 	.short	(.L_4603 - .L_4602)
.L_4602:
        /*0080*/ 	.word	0x00000000


	//----- nvinfo : EIATTR_CBANK_PARAM_SIZE
	.align		4
.L_4603:
        /*0084*/ 	.byte	0x03, 0x19
        /*0086*/ 	.short	0x0ad0


	//----- nvinfo : EIATTR_PARAM_CBANK
	.align		4
        /*0088*/ 	.byte	0x04, 0x0a
        /*008a*/ 	.short	(.L_4605 - .L_4604)
	.align		4
.L_4604:
        /*008c*/ 	.word	index@(.nv.constant0._ZN2at6native40_GLOBAL__N__2351210d_8_Shape_cu_49f7391c35CatArrayBatchedCopy_alignedK_contigINS1_10OpaqueTypeILj2EEEjLi3ELi128ELi1ELi16EEEvPT_NS1_25CatArrInputTensorMetadataIS5_T0_XT2_EXT3_EEENS1_16TensorSizeStrideIS8_Lj4EEEiS8_)
        /*0090*/ 	.short	0x0380
        /*0092*/ 	.short	0x0ad0


	//----- nvinfo : EIATTR_SW_WAR
	.align		4
.L_4605:
        /*0094*/ 	.byte	0x04, 0x36
        /*0096*/ 	.short	(.L_4607 - .L_4606)
.L_4606:
        /*0098*/ 	.word	0x00000008
.L_4607:


//--------------------- .nv.info._ZN2at6native40_GLOBAL__N__2351210d_8_Shape_cu_49f7391c30CatArrayBatchedCopy_vectorizedINS1_10OpaqueTypeILj2EEEjLi3ELi128ELi1ELi16ELi8EEEvPcNS1_25CatArrInputTensorMetadataIT_T0_XT2_EXT3_EEENS1_16TensorSizeStrideIS8_Lj4EEEiS8_ --------------------------
	.section	.nv.info._ZN2at6native40_GLOBAL__N__2351210d_8_Shape_cu_49f7391c30CatArrayBatchedCopy_vectorizedINS1_10OpaqueTypeILj2EEEjLi3ELi128ELi1ELi16ELi8EEEvPcNS1_25CatArrInputTensorMetadataIT_T0_XT2_EXT3_EEENS1_16TensorSizeStrideIS8_Lj4EEEiS8_,"",@"SHT_CUDA_INFO"
	.sectionflags	@""
	.align	4


	//----- nvinfo : EIATTR_CUDA_API_VERSION
	.align		4
        /*0000*/ 	.byte	0x04, 0x37
        /*0002*/ 	.short	(.L_4609 - .L_4608)
.L_4608:
        /*0004*/ 	.word	0x00000082


	//----- nvinfo : EIATTR_KPARAM_INFO
	.align		4
.L_4609:
        /*0008*/ 	.byte	0x04, 0x17
        /*000a*/ 	.short	(.L_4611 - .L_4610)
.L_4610:
        /*000c*/ 	.word	0x00000000
        /*0010*/ 	.short	0x0004
        /*0012*/ 	.short	0x0acc
        /*0014*/ 	.byte	0x00, 0xf0, 0x11, 0x00


	//----- nvinfo : EIATTR_KPARAM_INFO
	.align		4
.L_4611:
        /*0018*/ 	.byte	0x04, 0x17
        /*001a*/ 	.short	(.L_4613 - .L_4612)
.L_4612:
        /*001c*/ 	.word	0x00000000
        /*0020*/ 	.short	0x0003
        /*0022*/ 	.short	0x0ac8
        /*0024*/ 	.byte	0x00, 0xf0, 0x11, 0x00


	//----- nvinfo : EIATTR_KPARAM_INFO
	.align		4
.L_4613:
        /*0028*/ 	.byte	0x04, 0x17
        /*002a*/ 	.short	(.L_4615 - .L_4614)
.L_4614:
        /*002c*/ 	.word	0x00000000
        /*0030*/ 	.short	0x0002
        /*0032*/ 	.short	0x0aa8
        /*0034*/ 	.byte	0x00, 0xf0, 0x81, 0x00


	//----- nvinfo : EIATTR_KPARAM_INFO
	.align		4
.L_4615:
        /*0038*/ 	.byte	0x04, 0x17
        /*003a*/ 	.short	(.L_4617 - .L_4616)
.L_4616:
        /*003c*/ 	.word	0x00000000
        /*0040*/ 	.short	0x0001
        /*0042*/ 	.short	0x0008
        /*0044*/ 	.byte	0x00, 0xf0, 0x81, 0x2a


	//----- nvinfo : EIATTR_KPARAM_INFO
	.align		4
.L_4617:
        /*0048*/ 	.byte	0x04, 0x17
        /*004a*/ 	.short	(.L_4619 - .L_4618)
.L_4618:
        /*004c*/ 	.word	0x00000000
        /*0050*/ 	.short	0x0000
        /*0052*/ 	.short	0x0000
        /*0054*/ 	.byte	0x00, 0xf5, 0x21, 0x00


	//----- nvinfo : EIATTR_SPARSE_MMA_MASK
	.align		4
.L_4619:
        /*0058*/ 	.byte	0x03, 0x50
        /*005a*/ 	.short	0x0000


	//----- nvinfo : EIATTR_MAXREG_COUNT
	.align		4
        /*005c*/ 	.byte	0x03, 0x1b
        /*005e*/ 	.short	0x00ff


	//----- nvinfo : EIATTR_MERCURY_ISA_VERSION
	.align		4
        /*0060*/ 	.byte	0x03, 0x5f
        /*0062*/ 	.short	0x0101


	//----- nvinfo : EIATTR_VRC_CTA_INIT_COUNT
	.align		4
        /*0064*/ 	.byte	0x02, 0x4a
	.zero		1
	.zero		1


	//----- nvinfo : EIATTR_EXIT_INSTR_OFFSETS
	.align		4
        /*0068*/ 	.byte	0x04, 0x1c
        /*006a*/ 	.short	(.L_4621 - .L_4620)


	//   ....[0]....
.L_4620:
        /*006c*/ 	.word	0x000000a0


	//   ....[1]....
        /*0070*/ 	.word	0x00000580


	//----- nvinfo : EIATTR_CRS_STACK_SIZE
	.align		4
.L_4621:
        /*0074*/ 	.byte	0x04, 0x1e
        /*0076*/ 	.short	(.L_4623 - .L_4622)
.L_4622:
        /*0078*/ 	.word	0x00000000


	//----- nvinfo : EIATTR_CBANK_PARAM_SIZE
	.align		4
.L_4623:
        /*007c*/ 	.byte	0x03, 0x19
        /*007e*/ 	.short	0x0ad0


	//----- nvinfo : EIATTR_PARAM_CBANK
	.align		4
        /*0080*/ 	.byte	0x04, 0x0a
        /*0082*/ 	.short	(.L_4625 - .L_4624)
	.align		4
.L_4624:
        /*0084*/ 	.word	index@(.nv.constant0._ZN2at6native40_GLOBAL__N__2351210d_8_Shape_cu_49f7391c30CatArrayBatchedCopy_vectorizedINS1_10OpaqueTypeILj2EEEjLi3ELi128ELi1ELi16ELi8EEEvPcNS1_25CatArrInputTensorMetadataIT_T0_XT2_EXT3_EEENS1_16TensorSizeStrideIS8_Lj4EEEiS8_)
        /*0088*/ 	.short	0x0380
        /*008a*/ 	.short	0x0ad0


	//----- nvinfo : EIATTR_SW_WAR
	.align		4
.L_4625:
        /*008c*/ 	.byte	0x04, 0x36
        /*008e*/ 	.short	(.L_4627 - .L_4626)
.L_4626:
        /*0090*/ 	.word	0x00000008
.L_4627:


//--------------------- .nv.info._ZN2at6native40_GLOBAL__N__2351210d_8_Shape_cu_49f7391c19CatArrayBatchedCopyINS1_10OpaqueTypeILj2EEEjLi2ELi128ELi1EEEvPT_NS1_25CatArrInputTensorMetadataIS5_T0_XT2_EXT3_EEENS1_16TensorSizeStrideIS8_Lj4EEEiS8_ --------------------------
	.section	.nv.info._ZN2at6native40_GLOBAL__N__2351210d_8_Shape_cu_49f7391c19CatArrayBatchedCopyINS1_10OpaqueTypeILj2EEEjLi2ELi128ELi1EEEvPT_NS1_25CatArrInputTensorMetadataIS5_T0_XT2_EXT3_EEENS1_16TensorSizeStrideIS8_Lj4EEEiS8_,"",@"SHT_CUDA_INFO"
	.sectionflags	@""
	.align	4


	//----- nvinfo : EIATTR_CUDA_API_VERSION
	.align		4
        /*0000*/ 	.byte	0x04, 0x37
        /*0002*/ 	.short	(.L_4629 - .L_4628)
.L_4628:
        /*0004*/ 	.word	0x00000082


	//----- nvinfo : EIATTR_KPARAM_INFO
	.align		4
.L_4629:
        /*0008*/ 	.byte	0x04, 0x17
        /*000a*/ 	.short	(.L_4631 - .L_4630)
.L_4630:
        /*000c*/ 	.word	0x00000000
        /*0010*/ 	.short	0x0004
        /*0012*/ 	.short	0x0acc
        /*0014*/ 	.byte	0x00, 0xf0, 0x11, 0x00


	//----- nvinfo : EIATTR_KPARAM_INFO
	.align		4
.L_4631:
        /*0018*/ 	.byte	0x04, 0x17
        /*001a*/ 	.short	(.L_4633 - .L_4632)
.L_4632:
        /*001c*/ 	.word	0x00000000
        /*0020*/ 	.short	0x0003
        /*0022*/ 	.short	0x0ac8
        /*0024*/ 	.byte	0x00, 0xf0, 0x11, 0x00


	//----- nvinfo : EIATTR_KPARAM_INFO
	.align		4
.L_4633:
        /*0028*/ 	.byte	0x04, 0x17
        /*002a*/ 	.short	(.L_4635 - .L_4634)
.L_4634:
        /*002c*/ 	.word	0x00000000
        /*0030*/ 	.short	0x0002
        /*0032*/ 	.short	0x0aa8
        /*0034*/ 	.byte	0x00, 0xf0, 0x81, 0x00


	//----- nvinfo : EIATTR_KPARAM_INFO
	.align		4
.L_4635:
        /*0038*/ 	.byte	0x04, 0x17
        /*003a*/ 	.short	(.L_4637 - .L_4636)
.L_4636:
        /*003c*/ 	.word	0x00000000
        /*0040*/ 	.short	0x0001
        /*0042*/ 	.short	0x0008
        /*0044*/ 	.byte	0x00, 0xf0, 0x81, 0x2a


	//----- nvinfo : EIATTR_KPARAM_INFO
	.align		4
.L_4637:
        /*0048*/ 	.byte	0x04, 0x17
        /*004a*/ 	.short	(.L_4639 - .L_4638)
.L_4638:
        /*004c*/ 	.word	0x00000000
        /*0050*/ 	.short	0x0000
        /*0052*/ 	.short	0x0000
        /*0054*/ 	.byte	0x00, 0xf5, 0x21, 0x00


	//----- nvinfo : EIATTR_SPARSE_MMA_MASK
	.align		4
.L_4639:
        /*0058*/ 	.byte	0x03, 0x50
        /*005a*/ 	.short	0x0000


	//----- nvinfo : EIATTR_MAXREG_COUNT
	.align		4
        /*005c*/ 	.byte	0x03, 0x1b
        /*005e*/ 	.short	0x00ff


	//----- nvinfo : EIATTR_MERCURY_ISA_VERSION
	.align		4
        /*0060*/ 	.byte	0x03, 0x5f
        /*0062*/ 	.short	0x0101


	//----- nvinfo : EIATTR_VRC_CTA_INIT_COUNT
	.align		4
        /*0064*/ 	.byte	0x02, 0x4a
	.zero		1
	.zero		1


	//----- nvinfo : EIATTR_EXIT_INSTR_OFFSETS
	.align		4
        /*0068*/ 	.byte	0x04, 0x1c
        /*006a*/ 	.short	(.L_4641 - .L_4640)


	//   ....[0]....
.L_4640:
        /*006c*/ 	.word	0x000000a0


	//   ....[1]....
        /*0070*/ 	.word	0x000005f0


	//----- nvinfo : EIATTR_CRS_STACK_SIZE
	.align		4
.L_4641:
        /*0074*/ 	.byte	0x04, 0x1e
        /*0076*/ 	.short	(.L_4643 - .L_4642)
.L_4642:
        /*0078*/ 	.word	0x00000000


	//----- nvinfo : EIATTR_CBANK_PARAM_SIZE
	.align		4
.L_4643:
        /*007c*/ 	.byte	0x03, 0x19
        /*007e*/ 	.short	0x0ad0


	//----- nvinfo : EIATTR_PARAM_CBANK
	.align		4
        /*0080*/ 	.byte	0x04, 0x0a
        /*0082*/ 	.short	(.L_4645 - .L_4644)
	.align		4
.L_4644:
        /*0084*/ 	.word	index@(.nv.constant0._ZN2at6native40_GLOBAL__N__2351210d_8_Shape_cu_49f7391c19CatArrayBatchedCopyINS1_10OpaqueTypeILj2EEEjLi2ELi128ELi1EEEvPT_NS1_25CatArrInputTensorMetadataIS5_T0_XT2_EXT3_EEENS1_16TensorSizeStrideIS8_Lj4EEEiS8_)
        /*0088*/ 	.short	0x0380
        /*008a*/ 	.short	0x0ad0


	//----- nvinfo : EIATTR_SW_WAR
	.align		4
.L_4645:
        /*008c*/ 	.byte	0x04, 0x36
        /*008e*/ 	.short	(.L_4647 - .L_4646)
.L_4646:
        /*0090*/ 	.word	0x00000008
.L_4647:


//--------------------- .nv.info._ZN2at6native40_GLOBAL__N__2351210d_8_Shape_cu_49f7391c26CatArrayBatchedCopy_contigINS1_10OpaqueTypeILj2EEEjLi2ELi128ELi1EEEvPT_NS1_25CatArrInputTensorMetadataIS5_T0_XT2_EXT3_EEENS1_16TensorSizeStrideIS8_Lj4EEEiS8_ --------------------------
	.section	.nv.info._ZN2at6native40_GLOBAL__N__2351210d_8_Shape_cu_49f7391c26CatArrayBatchedCopy_contigINS1_10OpaqueTypeILj2EEEjLi2ELi128ELi1EEEvPT_NS1_25CatArrInputTensorMetadataIS5_T0_XT2_EXT3_EEENS1_16TensorSizeStrideIS8_Lj4EEEiS8_,"",@"SHT_CUDA_INFO"
	.sectionflags	@""
	.align	4


	//----- nvinfo : EIATTR_CUDA_API_VERSION
	.align		4
        /*0000*/ 	.byte	0x04, 0x37
        /*0002*/ 	.short	(.L_4649 - .L_4648)
.L_4648:
        /*0004*/ 	.word	0x00000082


	//----- nvinfo : EIATTR_KPARAM_INFO
	.align		4
.L_4649:
        /*0008*/ 	.byte	0x04, 0x17
        /*000a*/ 	.short	(.L_4651 - .L_4650)
.L_4650:
        /*000c*/ 	.word	0x00000000
        /*0010*/ 	.short	0x0004
        /*0012*/ 	.short	0x0acc
        /*0014*/ 	.byte	0x00, 0xf0, 0x11, 0x00


	//----- nvinfo : EIATTR_KPARAM_INFO
	.align		4
.L_4651:
        /*0018*/ 	.byte	0x04, 0x17
        /*001a*/ 	.short	(.L_4653 - .L_4652)
.L_4652:
        /*001c*/ 	.word	0x00000000
        /*0020*/ 	.short	0x0003
        /*0022*/ 	.short	0x0ac8
        /*0024*/ 	.byte	0x00, 0xf0, 0x11, 0x00


	//----- nvinfo : EIATTR_KPARAM_INFO
	.align		4
.L_4653:
        /*0028*/ 	.byte	0x04, 0x17
        /*002a*/ 	.short	(.L_4655 - .L_4654)
.L_4654:
        /*002c*/ 	.word	0x00000000
        /*0030*/ 	.short	0x0002
        /*0032*/ 	.short	0x0aa8
        /*0034*/ 	.byte	0x00, 0xf0, 0x81, 0x00


	//----- nvinfo : EIATTR_KPARAM_INFO
	.align		4
.L_4655:
        /*0038*/ 	.byte	0x04, 0x17
        /*003a*/ 	.short	(.L_4657 - .L_4656)
.L_4656:
        /*003c*/ 	.word	0x00000000
        /*0040*/ 	.short	0x0001
        /*0042*/ 	.short	0x0008
        /*0044*/ 	.byte	0x00, 0xf0, 0x81, 0x2a


	//----- nvinfo : EIATTR_KPARAM_INFO
	.align		4
.L_4657:
        /*0048*/ 	.byte	0x04, 0x17
        /*004a*/ 	.short	(.L_4659 - .L_4658)
.L_4658:
        /*004c*/ 	.word	0x00000000
        /*0050*/ 	.short	0x0000
        /*0052*/ 	.short	0x0000
        /*0054*/ 	.byte	0x00, 0xf5, 0x21, 0x00


	//----- nvinfo : EIATTR_SPARSE_MMA_MASK
	.align		4
.L_4659:
        /*0058*/ 	.byte	0x03, 0x50
        /*005a*/ 	.short	0x0000


	//----- nvinfo : EIATTR_MAXREG_COUNT
	.align		4
        /*005c*/ 	.byte	0x03, 0x1b
        /*005e*/ 	.short	0x00ff


	//----- nvinfo : EIATTR_MERCURY_ISA_VERSION
	.align		4
        /*0060*/ 	.byte	0x03, 0x5f
        /*0062*/ 	.short	0x0101


	//----- nvinfo : EIATTR_VRC_CTA_INIT_COUNT
	.align		4
        /*0064*/ 	.byte	0x02, 0x4a
	.zero		1
	.zero		1


	//----- nvinfo : EIATTR_EXIT_INSTR_OFFSETS
	.align		4
        /*0068*/ 	.byte	0x04, 0x1c
        /*006a*/ 	.short	(.L_4661 - .L_4660)


	//   ....[0]....
.L_4660:
        /*006c*/ 	.word	0x00000090


	//   ....[1]....
        /*0070*/ 	.word	0x00000380


	//----- nvinfo : EIATTR_CRS_STACK_SIZE
	.align		4
.L_4661:
        /*0074*/ 	.byte	0x04, 0x1e
        /*0076*/ 	.short	(.L_4663 - .L_4662)
.L_4662:
        /*0078*/ 	.word	0x00000000


	//----- nvinfo : EIATTR_CBANK_PARAM_SIZE
	.align		4
.L_4663:
        /*007c*/ 	.byte	0x03, 0x19
        /*007e*/ 	.short	0x0ad0


	//----- nvinfo : EIATTR_PARAM_CBANK
	.align		4
        /*0080*/ 	.byte	0x04, 0x0a
        /*0082*/ 	.short	(.L_4665 - .L_4664)
	.align		4
.L_4664:
        /*0084*/ 	.word	index@(.nv.constant0._ZN2at6native40_GLOBAL__N__2351210d_8_Shape_cu_49f7391c26CatArrayBatchedCopy_contigINS1_10OpaqueTypeILj2EEEjLi2ELi128ELi1EEEvPT_NS1_25CatArrInputTensorMetadataIS5_T0_XT2_EXT3_EEENS1_16TensorSizeStrideIS8_Lj4EEEiS8_)
        /*0088*/ 	.short	0x0380
        /*008a*/ 	.short	0x0ad0


	//----- nvinfo : EIATTR_SW_WAR
	.align		4
.L_4665:
        /*008c*/ 	.byte	0x04, 0x36
        /*008e*/ 	.short	(.L_4667 - .L_4666)
.L_4666:
        /*0090*/ 	.word	0x00000008
.L_4667:


//--------------------- .nv.info._ZN2at6native40_GLOBAL__N__2351210d_8_Shape_cu_49f7391c35CatArrayBatchedCopy_alignedK_contigINS1_10OpaqueTypeILj2EEEjLi2ELi128ELi1ELi8EEEvPT_NS1_25CatArrInputTensorMetadataIS5_T0_XT2_EXT3_EEENS1_16TensorSizeStrideIS8_Lj4EEEiS8_ --------------------------
	.section	.nv.info._ZN2at6native40_GLOBAL__N__2351210d_8_Shape_cu_49f7391c35CatArrayBatchedCopy_alignedK_contigINS1_10OpaqueTypeILj2EEEjLi2ELi128ELi1ELi8EEEvPT_NS1_25CatArrInputTensorMetadataIS5_T0_XT2_EXT3_EEENS1_16TensorSizeStrideIS8_Lj4EEEiS8_,"",@"SHT_CUDA_INFO"
	.sectionflags	@""
	.align	4


	//----- nvinfo : EIATTR_CUDA_API_VERSION
	.align		4
        /*0000*/ 	.byte	0x04, 0x37
        /*0002*/ 	.short	(.L_4669 - .L_4668)
.L_4668:
        /*0004*/ 	.word	0x00000082


	//----- nvinfo : EIATTR_KPARAM_INFO
	.align		4
.L_4669:
        /*0008*/ 	.byte	0x04, 0x17
        /*000a*/ 	.short	(.L_4671 - .L_4670)
.L_4670:
        /*000c*/ 	.word	0x00000000
        /*0010*/ 	.short	0x0004
        /*0012*/ 	.short	0x0acc
        /*0014*/ 	.byte	0x00, 0xf0, 0x11, 0x00


	//----- nvinfo : EIATTR_KPARAM_INFO
	.align		4
.L_4671:
        /*0018*/ 	.byte	0x04, 0x17
        /*001a*/ 	.short	(.L_4673 - .L_4672)
.L_4672:
        /*001c*/ 	.word	0x00000000
        /*0020*/ 	.short	0x0003
        /*0022*/ 	.short	0x0ac8
        /*0024*/ 	.byte	0x00, 0xf0, 0x11, 0x00


	//----- nvinfo : EIATTR_KPARAM_INFO
	.align		4
.L_4673:
        /*0028*/ 	.byte	0x04, 0x17
        /*002a*/ 	.short	(.L_4675 - .L_4674)
.L_4674:
        /*002c*/ 	.word	0x00000000
        /*0030*/ 	.short	0x0002
        /*0032*/ 	.short	0x0aa8
        /*0034*/ 	.byte	0x00, 0xf0, 0x81, 0x00


	//----- nvinfo : EIATTR_KPARAM_INFO
	.align		4
.L_4675:
        /*0038*/ 	.byte	0x04, 0x17
        /*003a*/ 	.short	(.L_4677 - .L_4676)
.L_4676:
        /*003c*/ 	.word	0x00000000
        /*0040*/ 	.short	0x0001
        /*0042*/ 	.short	0x0008
        /*0044*/ 	.byte	0x00, 0xf0, 0x81, 0x2a


	//----- nvinfo : EIATTR_KPARAM_INFO
	.align		4
.L_4677:
        /*0048*/ 	.byte	0x04, 0x17
        /*004a*/ 	.short	(.L_4679 - .L_4678)
.L_4678:
        /*004c*/ 	.word	0x00000000
        /*0050*/ 	.short	0x0000
        /*0052*/ 	.short	0x0000
        /*0054*/ 	.byte	0x00, 0xf5, 0x21, 0x00


	//----- nvinfo : EIATTR_SPARSE_MMA_MASK
	.align		4
.L_4679:
        /*0058*/ 	.byte	0x03, 0x50
        /*005a*/ 	.short	0x0000


	//----- nvinfo : EIATTR_MAXREG_COUNT
	.align		4
        /*005c*/ 	.byte	0x03, 0x1b
        /*005e*/ 	.short	0x00ff


	//----- nvinfo : EIATTR_MERCURY_ISA_VERSION
	.align		4
        /*0060*/ 	.byte	0x03, 0x5f
        /*0062*/ 	.short	0x0101


	//----- nvinfo : EIATTR_VRC_CTA_INIT_COUNT
	.align		4
        /*0064*/ 	.byte	0x02, 0x4a
	.zero		1
	.zero		1


	//----- nvinfo : EIATTR_EXIT_INSTR_OFFSETS
	.align		4
        /*0068*/ 	.byte	0x04, 0x1c
        /*006a*/ 	.short	(.L_4681 - .L_4680)


	//   ....[0]....
.L_4680:
        /*006c*/ 	.word	0x000000a0


	//   ....[1]....
        /*0070*/ 	.word	0x000007c0


	//   ....[2]....
        /*0074*/ 	.word	0x00000b00


	//   ....[3]....
        /*0078*/ 	.word	0x00001130


	//----- nvinfo : EIATTR_CRS_STACK_SIZE
	.align		4
.L_4681:
        /*007c*/ 	.byte	0x04, 0x1e
        /*007e*/ 	.short	(.L_4683 - .L_4682)
.L_4682:
        /*0080*/ 	.word	0x00000000


	//----- nvinfo : EIATTR_CBANK_PARAM_SIZE
	.align		4
.L_4683:
        /*0084*/ 	.byte	0x03, 0x19
        /*0086*/ 	.short	0x0ad0


	//----- nvinfo : EIATTR_PARAM_CBANK
	.align		4
        /*0088*/ 	.byte	0x04, 0x0a
        /*008a*/ 	.short	(.L_4685 - .L_4684)
	.align		4
.L_4684:
        /*008c*/ 	.word	index@(.nv.constant0._ZN2at6native40_GLOBAL__N__2351210d_8_Shape_cu_49f7391c35CatArrayBatchedCopy_alignedK_contigINS1_10OpaqueTypeILj2EEEjLi2ELi128ELi1ELi8EEEvPT_NS1_25CatArrInputTensorMetadataIS5_T0_XT2_EXT3_EEENS1_16TensorSizeStrideIS8_Lj4EEEiS8_)
        /*0090*/ 	.short	0x0380
        /*0092*/ 	.short	0x0ad0


	//----- nvinfo : EIATTR_SW_WAR
	.align		4
.L_4685:
        /*0094*/ 	.byte	0x04, 0x36
        /*0096*/ 	.short	(.L_4687 - .L_4686)
.L_4686:
        /*0098*/ 	.word	0x00000008
.L_4687:


//--------------------- .nv.info._ZN2at6native40_GLOBAL__N__2351210d_8_Shape_cu_49f7391c35CatArrayBatchedCopy_alignedK_contigINS1_10OpaqueTypeILj2EEEjLi2ELi128ELi1ELi16EEEvPT_NS1_25CatArrInputTensorMetadataIS5_T0_XT2_EXT3_EEENS1_16TensorSizeStrideIS8_Lj4EEEiS8_ --------------------------
	.section	.nv.info._ZN2at6native40_GLOBAL__N__2351210d_8_Shape_cu_49f7391c35CatArrayBatchedCopy_alignedK_contigINS1_10OpaqueTypeILj2EEEjLi2ELi128ELi1ELi16EEEvPT_NS1_25CatArrInputTensorMetadataIS5_T0_XT2_EXT3_EEENS1_16TensorSizeStrideIS8_Lj4EEEiS8_,"",@"SHT_CUDA_INFO"
	.sectionflags	@""
	.align	4


	//----- nvinfo : EIATTR_CUDA_API_VERSION
	.align		4
        /*0000*/ 	.byte	0x04, 0x37
        /*0002*/ 	.short	(.L_4689 - .L_4688)
.L_4688:
        /*0004*/ 	.word	0x00000082


	//----- nvinfo : EIATTR_KPARAM_INFO
	.align		4
.L_4689:
        /*0008*/ 	.byte	0x04, 0x17
        /*000a*/ 	.short	(.L_4691 - .L_4690)
.L_4690:
        /*000c*/ 	.word	0x00000000
        /*0010*/ 	.short	0x0004
        /*0012*/ 	.short	0x0acc
        /*0014*/ 	.byte	0x00, 0xf0, 0x11, 0x00


	//----- nvinfo : EIATTR_KPARAM_INFO
	.align		4
.L_4691:
        /*0018*/ 	.byte	0x04, 0x17
        /*001a*/ 	.short	(.L_4693 - .L_4692)
.L_4692:
        /*001c*/ 	.word	0x00000000
        /*0020*/ 	.short	0x0003
        /*0022*/ 	.short	0x0ac8
        /*0024*/ 	.byte	0x00, 0xf0, 0x11, 0x00


	//----- nvinfo : EIATTR_KPARAM_INFO
	.align		4
.L_4693:
        /*0028*/ 	.byte	0x04, 0x17
        /*002a*/ 	.short	(.L_4695 - .L_4694)
.L_4694:
        /*002c*/ 	.word	0x00000000
        /*0030*/ 	.short	0x0002
        /*0032*/ 	.short	0x0aa8
        /*0034*/ 	.byte	0x00, 0xf0, 0x81, 0x00


	//----- nvinfo : EIATTR_KPARAM_INFO
	.align		4
.L_4695:
        /*0038*/ 	.byte	0x04, 0x17
        /*003a*/ 	.short	(.L_4697 - .L_4696)
.L_4696:
        /*003c*/ 	.word	0x00000000
        /*0040*/ 	.short	0x0001
        /*0042*/ 	.short	0x0008
        /*0044*/ 	.byte	0x00, 0xf0, 0x81, 0x2a


	//----- nvinfo : EIATTR_KPARAM_INFO
	.align		4
.L_4697:
        /*0048*/ 	.byte	0x04, 0x17
        /*004a*/ 	.short	(.L_4699 - .L_4698)
.L_4698:
        /*004c*/ 	.word	0x00000000
        /*0050*/ 	.short	0x0000
        /*0052*/ 	.short	0x0000
        /*0054*/ 	.byte	0x00, 0xf5, 0x21, 0x00


	//----- nvinfo : EIATTR_SPARSE_MMA_MASK
	.align		4
.L_4699:
        /*0058*/ 	.byte	0x03, 0x50
        /*005a*/ 	.short	0x0000


	//----- nvinfo : EIATTR_MAXREG_COUNT
	.align		4
        /*005c*/ 	.byte	0x03, 0x1b
        /*005e*/ 	.short	0x00ff


	//----- nvinfo : EIATTR_MERCURY_ISA_VERSION
	.align		4
        /*0060*/ 	.byte	0x03, 0x5f
        /*0062*/ 	.short	0x0101


	//----- nvinfo : EIATTR_VRC_CTA_INIT_COUNT
	.align		4
        /*0064*/ 	.byte	0x02, 0x4a
	.zero		1
	.zero		1


	//----- nvinfo : EIATTR_EXIT_INSTR_OFFSETS
	.align		4
        /*0068*/ 	.byte	0x04, 0x1c
        /*006a*/ 	.short	(.L_4701 - .L_4700)


	//   ....[0]....
.L_4700:
        /*006c*/ 	.word	0x000000a0


	//   ....[1]....
        /*0070*/ 	.word	0x00000c80


	//   ....[2]....
        /*0074*/ 	.word	0x00000fc0


	//   ....[3]....
        /*0078*/ 	.word	0x000015f0


	//----- nvinfo : EIATTR_CRS_STACK_SIZE
	.align		4
.L_4701:
        /*007c*/ 	.byte	0x04, 0x1e
        /*007e*/ 	.short	(.L_4703 - .L_4702)
.L_4702:
        /*0080*/ 	.word	0x00000000


	//----- nvinfo : EIATTR_CBANK_PARAM_SIZE
	.align		4
.L_4703:
        /*0084*/ 	.byte	0x03, 0x19
        /*0086*/ 	.short	0x0ad0


	//----- nvinfo : EIATTR_PARAM_CBANK
	.align		4
        /*0088*/ 	.byte	0x04, 0x0a
        /*008a*/ 	.short	(.L_4705 - .L_4704)
	.align		4
.L_4704:
        /*008c*/ 	.word	index@(.nv.constant0._ZN2at6native40_GLOBAL__N__2351210d_8_Shape_cu_49f7391c35CatArrayBatchedCopy_alignedK_contigINS1_10OpaqueTypeILj2EEEjLi2ELi128ELi1ELi16EEEvPT_NS1_25CatArrInputTensorMetadataIS5_T0_XT2_EXT3_EEENS1_16TensorSizeStrideIS8_Lj4EEEiS8_)
        /*0090*/ 	.short	0x0380
        /*0092*/ 	.short	0x0ad0


	//----- nvinfo : EIATTR_SW_WAR
	.align		4
.L_4705:
        /*0094*/ 	.byte	0x04, 0x36
        /*0096*/ 	.short	(.L_4707 - .L_4706)
.L_4706:
        /*0098*/ 	.word	0x00000008
.L_4707:


//--------------------- .nv.info._ZN2at6native40_GLOBAL__N__2351210d_8_Shape_cu_49f7391c30CatArrayBatchedCopy_vectorizedINS1_10OpaqueTypeILj2EEEjLi2ELi128ELi1ELi16ELi8EEEvPcNS1_25CatArrInputTensorMetadataIT_T0_XT2_EXT3_EEENS1_16TensorSizeStrideIS8_Lj4EEEiS8_ --------------------------
	.section	.nv.info._ZN2at6native40_GLOBAL__N__2351210d_8_Shape_cu_49f7391c30CatArrayBatchedCopy_vectorizedINS1_10OpaqueTypeILj2EEEjLi2ELi128ELi1ELi16ELi8EEEvPcNS1_25CatArrInputTensorMetadataIT_T0_XT2_EXT3_EEENS1_16TensorSizeStrideIS8_Lj4EEEiS8_,"",@"SHT_CUDA_INFO"
	.sectionflags	@""
	.align	4


	//----- nvinfo : EIATTR_CUDA_API_VERSION
	.align		4
        /*0000*/ 	.byte	0x04, 0x37
        /*0002*/ 	.short	(.L_4709 - .L_4708)
.L_4708:
        /*0004*/ 	.word	0x00000082


	//----- nvinfo : EIATTR_KPARAM_INFO
	.align		4
.L_4709:
        /*0008*/ 	.byte	0x04, 0x17
        /*000a*/ 	.short	(.L_4711 - .L_4710)
.L_4710:
        /*000c*/ 	.word	0x00000000
        /*0010*/ 	.short	0x0004
        /*0012*/ 	.short	0x0acc
        /*0014*/ 	.byte	0x00, 0xf0, 0x11, 0x00


	//----- nvinfo : EIATTR_KPARAM_INFO
	.align		4
.L_4711:
        /*0018*/ 	.byte	0x04, 0x17
        /*001a*/ 	.short	(.L_4713 - .L_4712)
.L_4712:
        /*001c*/ 	.word	0x00000000
        /*0020*/ 	.short	0x0003
        /*0022*/ 	.short	0x0ac8
        /*0024*/ 	.byte	0x00, 0xf0, 0x11, 0x00


	//----- nvinfo : EIATTR_KPARAM_INFO
	.align		4
.L_4713:
        /*0028*/ 	.byte	0x04, 0x17
        /*002a*/ 	.short	(.L_4715 - .L_4714)
.L_4714:
        /*002c*/ 	.word	0x00000000
        /*0030*/ 	.short	0x0002
        /*0032*/ 	.short	0x0aa8
        /*0034*/ 	.byte	0x00, 0xf0, 0x81, 0x00


	//----- nvinfo : EIATTR_KPARAM_INFO
	.align		4
.L_4715:
        /*0038*/ 	.byte	0x04, 0x17
        /*003a*/ 	.short	(.L_4717 - .L_4716)
.L_4716:
        /*003c*/ 	.word	0x00000000
        /*0040*/ 	.short	0x0001
        /*0042*/ 	.short	0x0008
        /*0044*/ 	.byte	0x00, 0xf0, 0x81, 0x2a


	//----- nvinfo : EIATTR_KPARAM_INFO
	.align		4
.L_4717:
        /*0048*/ 	.byte	0x04, 0x17
        /*004a*/ 	.short	(.L_4719 - .L_4718)
.L_4718:
        /*004c*/ 	.word	0x00000000
        /*0050*/ 	.short	0x0000
        /*0052*/ 	.short	0x0000
        /*0054*/ 	.byte	0x00, 0xf5, 0x21, 0x00


	//----- nvinfo : EIATTR_SPARSE_MMA_MASK
	.align		4
.L_4719:
        /*0058*/ 	.byte	0x03, 0x50
        /*005a*/ 	.short	0x0000


	//----- nvinfo : EIATTR_MAXREG_COUNT
	.align		4
        /*005c*/ 	.byte	0x03, 0x1b
        /*005e*/ 	.short	0x00ff


	//----- nvinfo : EIATTR_MERCURY_ISA_VERSION
	.align		4
        /*0060*/ 	.byte	0x03, 0x5f
        /*0062*/ 	.short	0x0101


	//----- nvinfo : EIATTR_VRC_CTA_INIT_COUNT
	.align		4
        /*0064*/ 	.byte	0x02, 0x4a
	.zero		1
	.zero		1


	//----- nvinfo : EIATTR_EXIT_INSTR_OFFSETS
	.align		4
        /*0068*/ 	.byte	0x04, 0x1c
        /*006a*/ 	.short	(.L_4721 - .L_4720)


	//   ....[0]....
.L_4720:
        /*006c*/ 	.word	0x000000a0


	//   ....[1]....
        /*0070*/ 	.word	0x000003e0


	//----- nvinfo : EIATTR_CRS_STACK_SIZE
	.align		4
.L_4721:
        /*0074*/ 	.byte	0x04, 0x1e
        /*0076*/ 	.short	(.L_4723 - .L_4722)
.L_4722:
        /*0078*/ 	.word	0x00000000


	//----- nvinfo : EIATTR_CBANK_PARAM_SIZE
	.align		4
.L_4723:
        /*007c*/ 	.byte	0x03, 0x19
        /*007e*/ 	.short	0x0ad0


	//----- nvinfo : EIATTR_PARAM_CBANK
	.align		4
        /*0080*/ 	.byte	0x04, 0x0a
        /*0082*/ 	.short	(.L_4725 - .L_4724)
	.align		4
.L_4724:
        /*0084*/ 	.word	index@(.nv.constant0._ZN2at6native40_GLOBAL__N__2351210d_8_Shape_cu_49f7391c30CatArrayBatchedCopy_vectorizedINS1_10OpaqueTypeILj2EEEjLi2ELi128ELi1ELi16ELi8EEEvPcNS1_25CatArrInputTensorMetadataIT_T0_XT2_EXT3_EEENS1_16TensorSizeStrideIS8_Lj4EEEiS8_)
        /*0088*/ 	.short	0x0380
        /*008a*/ 	.short	0x0ad0


	//----- nvinfo : EIATTR_SW_WAR
	.align		4
.L_4725:
        /*008c*/ 	.byte	0x04, 0x36
        /*008e*/ 	.short	(.L_4727 - .L_4726)
.L_4726:
        /*0090*/ 	.word	0x00000008
.L_4727:


//--------------------- .nv.info._ZN2at6native40_GLOBAL__N__2351210d_8_Shape_cu_49f7391c19CatArrayBatchedCopyINS1_10OpaqueTypeILj2EEEjLi1ELi128ELi1EEEvPT_NS1_25CatArrInputTensorMetadataIS5_T0_XT2_EXT3_EEENS1_16TensorSizeStrideIS8_Lj4EEEiS8_ --------------------------
	.section	.nv.info._ZN2at6native40_GLOBAL__N__2351210d_8_Shape_cu_49f7391c19CatArrayBatchedCopyINS1_10OpaqueTypeILj2EEEjLi1ELi128ELi1EEEvPT_NS1_25CatArrInputTensorMetadataIS5_T0_XT2_EXT3_EEENS1_16TensorSizeStrideIS8_Lj4EEEiS8_,"",@"SHT_CUDA_INFO"
	.sectionflags	@""
	.align	4


	//----- nvinfo : EIATTR_CUDA_API_VERSION
	.align		4
        /*0000*/ 	.byte	0x04, 0x37
        /*0002*/ 	.short	(.L_4729 - .L_4728)
.L_4728:
        /*0004*/ 	.word	0x00000082


	//----- nvinfo : EIATTR_KPARAM_INFO
	.align		4
.L_4729:
        /*0008*/ 	.byte	0x04, 0x17
        /*000a*/ 	.short	(.L_4731 - .L_4730)
.L_4730:
        /*000c*/ 	.word	0x00000000
        /*0010*/ 	.short	0x0004
        /*0012*/ 	.short	0x0acc
        /*0014*/ 	.byte	0x00, 0xf0, 0x11, 0x00


	//----- nvinfo : EIATTR_KPARAM_INFO
	.align		4
.L_4731:
        /*0018*/ 	.byte	0x04, 0x17
        /*001a*/ 	.short	(.L_4733 - .L_4732)
.L_4732:
        /*001c*/ 	.word	0x00000000
        /*0020*/ 	.short	0x0003
        /*0022*/ 	.short	0x0ac8
        /*0024*/ 	.byte	0x00, 0xf0, 0x11, 0x00


	//----- nvinfo : EIATTR_KPARAM_INFO
	.align		4
.L_4733:
        /*0028*/ 	.byte	0x04, 0x17
        /*002a*/ 	.short	(.L_4735 - .L_4734)
.L_4734:
        /*002c*/ 	.word	0x00000000
        /*0030*/ 	.short	0x0002
        /*0032*/ 	.short	0x0aa8
        /*0034*/ 	.byte	0x00, 0xf0, 0x81, 0x00


	//----- nvinfo : EIATTR_KPARAM_INFO
	.align		4
.L_4735:
        /*0038*/ 	.byte	0x04, 0x17
        /*003a*/ 	.short	(.L_4737 - .L_4736)
.L_4736:
        /*003c*/ 	.word	0x00000000
        /*0040*/ 	.short	0x0001
        /*0042*/ 	.short	0x0008
        /*0044*/ 	.byte	0x00, 0xf0, 0x81, 0x2a


	//----- nvinfo : EIATTR_KPARAM_INFO
	.align		4
.L_4737:
        /*0048*/ 	.byte	0x04, 0x17
        /*004a*/ 	.short	(.L_4739 - .L_4738)
.L_4738:
        /*004c*/ 	.word	0x00000000
        /*0050*/ 	.short	0x0000
        /*0052*/ 	.short	0x0000
        /*0054*/ 	.byte	0x00, 0xf5, 0x21, 0x00


	//----- nvinfo : EIATTR_SPARSE_MMA_MASK
	.align		4
.L_4739:
        /*0058*/ 	.byte	0x03, 0x50
        /*005a*/ 	.short	0x0000


	//----- nvinfo : EIATTR_MAXREG_COUNT
	.align		4
        /*005c*/ 	.byte	0x03, 0x1b
        /*005e*/ 	.short	0x00ff


	//----- nvinfo : EIATTR_MERCURY_ISA_VERSION
	.align		4
        /*0060*/ 	.byte	0x03, 0x5f
        /*0062*/ 	.short	0x0101


	//----- nvinfo : EIATTR_VRC_CTA_INIT_COUNT
	.align		4
        /*0064*/ 	.byte	0x02, 0x4a
	.zero		1
	.zero		1


	//----- nvinfo : EIATTR_EXIT_INSTR_OFFSETS
	.align		4
        /*0068*/ 	.byte	0x04, 0x1c
        /*006a*/ 	.short	(.L_4741 - .L_4740)


	//   ....[0]....
.L_4740:
        /*006c*/ 	.word	0x000000a0


	//   ....[1]....
        /*0070*/ 	.word	0x00000290


	//----- nvinfo : EIATTR_CRS_STACK_SIZE
	.align		4
.L_4741:
        /*0074*/ 	.byte	0x04, 0x1e
        /*0076*/ 	.short	(.L_4743 - .L_4742)
.L_4742:
        /*0078*/ 	.word	0x00000000


	//----- nvinfo : EIATTR_CBANK_PARAM_SIZE
	.align		4
.L_4743:
        /*007c*/ 	.byte	0x03, 0x19
        /*007e*/ 	.short	0x0ad0


	//----- nvinfo : EIATTR_PARAM_CBANK
	.align		4
        /*0080*/ 	.byte	0x04, 0x0a
        /*0082*/ 	.short	(.L_4745 - .L_4744)
	.align		4
.L_4744:
        /*0084*/ 	.word	index@(.nv.constant0._ZN2at6native40_GLOBAL__N__2351210d_8_Shape_cu_49f7391c19CatArrayBatchedCopyINS1_10OpaqueTypeILj2EEEjLi1ELi128ELi1EEEvPT_NS1_25CatArrInputTensorMetadataIS5_T0_XT2_EXT3_EEENS1_16TensorSizeStrideIS8_Lj4EEEiS8_)
        /*0088*/ 	.short	0x0380
        /*008a*/ 	.short	0x0ad0


	//----- nvinfo : EIATTR_SW_WAR
	.align		4
.L_4745:
        /*008c*/ 	.byte	0x04, 0x36
        /*008e*/ 	.short	(.L_4747 - .L_4746)
.L_4746:
        /*0090*/ 	.word	0x00000008
.L_4747:


//--------------------- .nv.info._ZN2at6native40_GLOBAL__N__2351210d_8_Shape_cu_49f7391c26CatArrayBatchedCopy_contigINS1_10OpaqueTypeILj2EEEjLi1ELi128ELi1EEEvPT_NS1_25CatArrInputTensorMetadataIS5_T0_XT2_EXT3_EEENS1_16TensorSizeStrideIS8_Lj4EEEiS8_ --------------------------
	.section	.nv.info._ZN2at6native40_GLOBAL__N__2351210d_8_Shape_cu_49f7391c26CatArrayBatchedCopy_contigINS1_10OpaqueTypeILj2EEEjLi1ELi128ELi1EEEvPT_NS1_25CatArrInputTensorMetadataIS5_T0_XT2_EXT3_EEENS1_16TensorSizeStrideIS8_Lj4EEEiS8_,"",@"SHT_CUDA_INFO"
	.sectionflags	@""
	.align	4


	//----- nvinfo : EIATTR_CUDA_API_VERSION
	.align		4
        /*0000*/ 	.byte	0x04, 0x37
        /*0002*/ 	.short	(.L_4749 - .L_4748)
.L_4748:
        /*0004*/ 	.word	0x00000082


	//----- nvinfo : EIATTR_KPARAM_INFO
	.align		4
.L_4749:
        /*0008*/ 	.byte	0x04, 0x17
        /*000a*/ 	.short	(.L_4751 - .L_4750)
.L_4750:
        /*000c*/ 	.word	0x00000000
        /*0010*/ 	.short	0x0004
        /*0012*/ 	.short	0x0acc
        /*0014*/ 	.byte	0x00, 0xf0, 0x11, 0x00


	//----- nvinfo : EIATTR_KPARAM_INFO
	.align		4
.L_4751:
        /*0018*/ 	.byte	0x04, 0x17
        /*001a*/ 	.short	(.L_4753 - .L_4752)
.L_4752:
        /*001c*/ 	.word	0x00000000
        /*0020*/ 	.short	0x0003
        /*0022*/ 	.short	0x0ac8
        /*0024*/ 	.byte	0x00, 0xf0, 0x11, 0x00


	//----- nvinfo : EIATTR_KPARAM_INFO
	.align		4
.L_4753:
        /*0028*/ 	.byte	0x04, 0x17
        /*002a*/ 	.short	(.L_4755 - .L_4754)
.L_4754:
        /*002c*/ 	.word	0x00000000
        /*0030*/ 	.short	0x0002
        /*0032*/ 	.short	0x0aa8
        /*0034*/ 	.byte	0x00, 0xf0, 0x81, 0x00


	//----- nvinfo : EIATTR_KPARAM_INFO
	.align		4
.L_4755:
        /*0038*/ 	.byte	0x04, 0x17
        /*003a*/ 	.short	(.L_4757 - .L_4756)
.L_4756:
        /*003c*/ 	.word	0x00000000
        /*0040*/ 	.short	0x0001
        /*0042*/ 	.short	0x0008
        /*0044*/ 	.byte	0x00, 0xf0, 0x81, 0x2a


	//----- nvinfo : EIATTR_KPARAM_INFO
	.align		4
.L_4757:
        /*0048*/ 	.byte	0x04, 0x17
        /*004a*/ 	.short	(.L_4759 - .L_4758)
.L_4758:
        /*004c*/ 	.word	0x00000000
        /*0050*/ 	.short	0x0000
        /*0052*/ 	.short	0x0000
        /*0054*/ 	.byte	0x00, 0xf5, 0x21, 0x00


	//----- nvinfo : EIATTR_SPARSE_MMA_MASK
	.align		4
.L_4759:
        /*0058*/ 	.byte	0x03, 0x50
        /*005a*/ 	.short	0x0000


	//----- nvinfo : EIATTR_MAXREG_COUNT
	.align		4
        /*005c*/ 	.byte	0x03, 0x1b
        /*005e*/ 	.short	0x00ff


	//----- nvinfo : EIATTR_MERCURY_ISA_VERSION
	.align		4
        /*0060*/ 	.byte	0x03, 0x5f
        /*0062*/ 	.short	0x0101


	//----- nvinfo : EIATTR_VRC_CTA_INIT_COUNT
	.align		4
        /*0064*/ 	.byte	0x02, 0x4a
	.zero		1
	.zero		1


	//----- nvinfo : EIATTR_EXIT_INSTR_OFFSETS
	.align		4
        /*0068*/ 	.byte	0x04, 0x1c
        /*006a*/ 	.short	(.L_4761 - .L_4760)


	//   ....[0]....
.L_4760:
        /*006c*/ 	.word	0x00000090


	//   ....[1]....
        /*0070*/ 	.word	0x000001f0


	//----- nvinfo : EIATTR_CRS_STACK_SIZE
	.align		4
.L_4761:
        /*0074*/ 	.byte	0x04, 0x1e
        /*0076*/ 	.short	(.L_4763 - .L_4762)
.L_4762:
        /*0078*/ 	.word	0x00000000


	//----- nvinfo : EIATTR_CBANK_PARAM_SIZE
	.align		4
.L_4763:
        /*007c*/ 	.byte	0x03, 0x19
        /*007e*/ 	.short	0x0ad0


	//----- nvinfo : EIATTR_PARAM_CBANK
	.align		4
        /*0080*/ 	.byte	0x04, 0x0a
        /*0082*/ 	.short	(.L_4765 - .L_4764)
	.align		4
.L_4764:
        /*0084*/ 	.word	index@(.nv.constant0._ZN2at6native40_GLOBAL__N__2351210d_8_Shape_cu_49f7391c26CatArrayBatchedCopy_contigINS1_10OpaqueTypeILj2EEEjLi1ELi128ELi1EEEvPT_NS1_25CatArrInputTensorMetadataIS5_T0_XT2_EXT3_EEENS1_16TensorSizeStrideIS8_Lj4EEEiS8_)
        /*0088*/ 	.short	0x0380
        /*008a*/ 	.short	0x0ad0


	//----- nvinfo : EIATTR_SW_WAR
	.align		4
.L_4765:
        /*008c*/ 	.byte	0x04, 0x36
        /*008e*/ 	.short	(.L_4767 - .L_4766)
.L_4766:
        /*0090*/ 	.word	0x00000008
.L_4767:


//--------------------- .nv.info._ZN2at6native40_GLOBAL__N__2351210d_8_Shape_cu_49f7391c35CatArrayBatchedCopy_alignedK_contigINS1_10OpaqueTypeILj2EEEjLi1ELi128ELi1ELi8EEEvPT_NS1_25CatArrInputTensorMetadataIS5_T0_XT2_EXT3_EEENS1_16TensorSizeStrideIS8_Lj4EEEiS8_ --------------------------
	.section	.nv.info._ZN2at6native40_GLOBAL__N__2351210d_8_Shape_cu_49f7391c35CatArrayBatchedCopy_alignedK_contigINS1_10OpaqueTypeILj2EEEjLi1ELi128ELi1ELi8EEEvPT_NS1_25CatArrInputTensorMetadataIS5_T0_XT2_EXT3_EEENS1_16TensorSizeStrideIS8_Lj4EEEiS8_,"",@"SHT_CUDA_INFO"
	.sectionflags	@""
	.align	4


	//----- nvinfo : EIATTR_CUDA_API_VERSION
	.align		4
        /*0000*/ 	.byte	0x04, 0x37
        /*0002*/ 	.short	(.L_4769 - .L_4768)
.L_4768:
        /*0004*/ 	.word	0x00000082


	//----- nvinfo : EIATTR_KPARAM_INFO
	.align		4
.L_4769:
        /*0008*/ 	.byte	0x04, 0x17
        /*000a*/ 	.short	(.L_4771 - .L_4770)
.L_4770:
        /*000c*/ 	.word	0x00000000
        /*0010*/ 	.short	0x0004
        /*0012*/ 	.short	0x0acc
        /*0014*/ 	.byte	0x00, 0xf0, 0x11, 0x00


	//----- nvinfo : EIATTR_KPARAM_INFO
	.align		4
.L_4771:
        /*0018*/ 	.byte	0x04, 0x17
        /*001a*/ 	.short	(.L_4773 - .L_4772)
.L_4772:
        /*001c*/ 	.word	0x00000000
        /*0020*/ 	.short	0x0003
        /*0022*/ 	.short	0x0ac8
        /*0024*/ 	.byte	0x00, 0xf0, 0x11, 0x00


	//----- nvinfo : EIATTR_KPARAM_INFO
	.align		4
.L_4773:
        /*0028*/ 	.byte	0x04, 0x17
        /*002a*/ 	.short	(.L_4775 - .L_4774)
.L_4774:
        /*002c*/ 	.word	0x00000000
        /*0030*/ 	.short	0x0002
        /*0032*/ 	.short	0x0aa8
        /*0034*/ 	.byte	0x00, 0xf0, 0x81, 0x00


	//----- nvinfo : EIATTR_KPARAM_INFO
	.align		4
.L_4775:
        /*0038*/ 	.byte	0x04, 0x17
        /*003a*/ 	.short	(.L_4777 - .L_4776)
.L_4776:
        /*003c*/ 	.word	0x00000000
        /*0040*/ 	.short	0x0001
        /*0042*/ 	.short	0x0008
        /*0044*/ 	.byte	0x00, 0xf0, 0x81, 0x2a


	//----- nvinfo : EIATTR_KPARAM_INFO
	.align		4
.L_4777:
        /*0048*/ 	.byte	0x04, 0x17
        /*004a*/ 	.short	(.L_4779 - .L_4778)
.L_4778:
        /*004c*/ 	.word	0x00000000
        /*0050*/ 	.short	0x0000
        /*0052*/ 	.short	0x0000
        /*0054*/ 	.byte	0x00, 0xf5, 0x21, 0x00


	//----- nvinfo : EIATTR_SPARSE_MMA_MASK
	.align		4
.L_4779:
        /*0058*/ 	.byte	0x03, 0x50
        /*005a*/ 	.short	0x0000


	//----- nvinfo : EIATTR_MAXREG_COUNT
	.align		4
        /*005c*/ 	.byte	0x03, 0x1b
        /*005e*/ 	.short	0x00ff


	//----- nvinfo : EIATTR_MERCURY_ISA_VERSION
	.align		4
        /*0060*/ 	.byte	0x03, 0x5f
        /*0062*/ 	.short	0x0101


	//----- nvinfo : EIATTR_VRC_CTA_INIT_COUNT
	.align		4
        /*0064*/ 	.byte	0x02, 0x4a
	.zero		1
	.zero		1


	//----- nvinfo : EIATTR_EXIT_INSTR_OFFSETS
	.align		4
        /*0068*/ 	.byte	0x04, 0x1c
        /*006a*/ 	.short	(.L_4781 - .L_4780)


	//   ....[0]....
.L_4780:
        /*006c*/ 	.word	0x000000a0


	//   ....[1]....
        /*0070*/ 	.word	0x00000370


	//   ....[2]....
        /*0074*/ 	.word	0x00000530


	//   ....[3]....
        /*0078*/ 	.word	0x00000760


	//----- nvinfo : EIATTR_CRS_STACK_SIZE
	.align		4
.L_4781:
        /*007c*/ 	.byte	0x04, 0x1e
        /*007e*/ 	.short	(.L_4783 - .L_4782)
.L_4782:
        /*0080*/ 	.word	0x00000000


	//----- nvinfo : EIATTR_CBANK_PARAM_SIZE
	.align		4
.L_4783:
        /*0084*/ 	.byte	0x03, 0x19
        /*0086*/ 	.short	0x0ad0


	//----- nvinfo : EIATTR_PARAM_CBANK
	.align		4
        /*0088*/ 	.byte	0x04, 0x0a
        /*008a*/ 	.short	(.L_4785 - .L_4784)
	.align		4
.L_4784:
        /*008c*/ 	.word	index@(.nv.constant0._ZN2at6native40_GLOBAL__N__2351210d_8_Shape_cu_49f7391c35CatArrayBatchedCopy_alignedK_contigINS1_10OpaqueTypeILj2EEEjLi1ELi128ELi1ELi8EEEvPT_NS1_25CatArrInputTensorMetadataIS5_T0_XT2_EXT3_EEENS1_16TensorSizeStrideIS8_Lj4EEEiS8_)
        /*0090*/ 	.short	0x0380
        /*0092*/ 	.short	0x0ad0


	//----- nvinfo : EIATTR_SW_WAR
	.align		4
.L_4785:
        /*0094*/ 	.byte	0x04, 0x36
        /*0096*/ 	.short	(.L_4787 - .L_4786)
.L_4786:
        /*0098*/ 	.word	0x00000008
.L_4787:


//--------------------- .nv.info._ZN2at6native40_GLOBAL__N__2351210d_8_Shape_cu_49f7391c35CatArrayBatchedCopy_alignedK_contigINS1_10OpaqueTypeILj2EEEjLi1ELi128ELi1ELi16EEEvPT_NS1_25CatArrInputTensorMetadataIS5_T0_XT2_EXT3_EEENS1_16TensorSizeStrideIS8_Lj4EEEiS8_ --------------------------
	.section	.nv.info._ZN2at6native40_GLOBAL__N__2351210d_8_Shape_cu_49f7391c35CatArrayBatchedCopy_alignedK_contigINS1_10OpaqueTypeILj2EEEjLi1ELi128ELi1ELi16EEEvPT_NS1_25CatArrInputTensorMetadataIS5_T0_XT2_EXT3_EEENS1_16TensorSizeStrideIS8_Lj4EEEiS8_,"",@"SHT_CUDA_INFO"
	.sectionflags	@""
	.align	4


	//----- nvinfo : EIATTR_CUDA_API_VERSION
	.align		4
        /*0000*/ 	.byte	0x04, 0x37
        /*0002*/ 	.short	(.L_4789 - .L_4788)
.L_4788:
        /*0004*/ 	.word	0x00000082


	//----- nvinfo : EIATTR_KPARAM_INFO
	.align		4
.L_4789:
        /*0008*/ 	.byte	0x04, 0x17
        /*000a*/ 	.short	(.L_4791 - .L_4790)
.L_4790:
        /*000c*/ 	.word	0x00000000
        /*0010*/ 	.short	0x0004
        /*0012*/ 	.short	0x0acc
        /*0014*/ 	.byte	0x00, 0xf0, 0x11, 0x00


	//----- nvinfo : EIATTR_KPARAM_INFO
	.align		4
.L_4791:
        /*0018*/ 	.byte	0x04, 0x17
        /*001a*/ 	.short	(.L_4793 - .L_4792)
.L_4792:
        /*001c*/ 	.word	0x00000000
        /*0020*/ 	.short	0x0003
        /*0022*/ 	.short	0x0ac8
        /*0024*/ 	.byte	0x00, 0xf0, 0x11, 0x00


	//----- nvinfo : EIATTR_KPARAM_INFO
	.align		4
.L_4793:
        /*0028*/ 	.byte	0x04, 0x17
        /*002a*/ 	.short	(.L_4795 - .L_4794)
.L_4794:
        /*002c*/ 	.word	0x00000000
        /*0030*/ 	.short	0x0002
        /*0032*/ 	.short	0x0aa8
        /*0034*/ 	.byte	0x00, 0xf0, 0x81, 0x00


	//----- nvinfo : EIATTR_KPARAM_INFO
	.align		4
.L_4795:
        /*0038*/ 	.byte	0x04, 0x17
        /*003a*/ 	.short	(.L_4797 - .L_4796)
.L_4796:
        /*003c*/ 	.word	0x00000000
        /*0040*/ 	.short	0x0001
        /*0042*/ 	.short	0x0008
        /*0044*/ 	.byte	0x00, 0xf0, 0x81, 0x2a


	//----- nvinfo : EIATTR_KPARAM_INFO
	.align		4
.L_4797:
        /*0048*/ 	.byte	0x04, 0x17
        /*004a*/ 	.short	(.L_4799 - .L_4798)
.L_4798:
        /*004c*/ 	.word	0x00000000
        /*0050*/ 	.short	0x0000
        /*0052*/ 	.short	0x0000
        /*0054*/ 	.byte	0x00, 0xf5, 0x21, 0x00


	//----- nvinfo : EIATTR_SPARSE_MMA_MASK
	.align		4
.L_4799:
        /*0058*/ 	.byte	0x03, 0x50
        /*005a*/ 	.short	0x0000


	//----- nvinfo : EIATTR_MAXREG_COUNT
	.align		4
        /*005c*/ 	.byte	0x03, 0x1b
        /*005e*/ 	.short	0x00ff


	//----- nvinfo : EIATTR_MERCURY_ISA_VERSION
	.align		4
        /*0060*/ 	.byte	0x03, 0x5f
        /*0062*/ 	.short	0x0101


	//----- nvinfo : EIATTR_VRC_CTA_INIT_COUNT
	.align		4
        /*0064*/ 	.byte	0x02, 0x4a
	.zero		1
	.zero		1


	//----- nvinfo : EIATTR_EXIT_INSTR_OFFSETS
	.align		4
        /*0068*/ 	.byte	0x04, 0x1c
        /*006a*/ 	.short	(.L_4801 - .L_4800)


	//   ....[0]....
.L_4800:
        /*006c*/ 	.word	0x000000a0


	//   ....[1]....
        /*0070*/ 	.word	0x000004b0


	//   ....[2]....
        /*0074*/ 	.word	0x00000670


	//   ....[3]....
        /*0078*/ 	.word	0x000008a0


	//----- nvinfo : EIATTR_CRS_STACK_SIZE
	.align		4
.L_4801:
        /*007c*/ 	.byte	0x04, 0x1e
        /*007e*/ 	.short	(.L_4803 - .L_4802)
.L_4802:
        /*0080*/ 	.word	0x00000000


	//----- nvinfo : EIATTR_CBANK_PARAM_SIZE
	.align		4
.L_4803:
        /*0084*/ 	.byte	0x03, 0x19
        /*0086*/ 	.short	0x0ad0


	//----- nvinfo : EIATTR_PARAM_CBANK
	.align		4
        /*0088*/ 	.byte	0x04, 0x0a
        /*008a*/ 	.short	(.L_4805 - .L_4804)
	.align		4
.L_4804:
        /*008c*/ 	.word	index@(.nv.constant0._ZN2at6native40_GLOBAL__N__2351210d_8_Shape_cu_49f7391c35CatArrayBatchedCopy_alignedK_contigINS1_10OpaqueTypeILj2EEEjLi1ELi128ELi1ELi16EEEvPT_NS1_25CatArrInputTensorMetadataIS5_T0_XT2_EXT3_EEENS1_16TensorSizeStrideIS8_Lj4EEEiS8_)
        /*0090*/ 	.short	0x0380
        /*0092*/ 	.short	0x0ad0


	//----- nvinfo : EIATTR_SW_WAR
	.align		4
.L_4805:
        /*0094*/ 	.byte	0x04, 0x36
        /*0096*/ 	.short	(.L_4807 - .L_4806)
.L_4806:
        /*0098*/ 	.word	0x00000008
.L_4807:


//--------------------- .nv.info._ZN2at6native40_GLOBAL__N__2351210d_8_Shape_cu_49f7391c30CatArrayBatchedCopy_vectorizedINS1_10OpaqueTypeILj2EEEjLi1ELi128ELi1ELi16ELi8EEEvPcNS1_25CatArrInputTensorMetadataIT_T0_XT2_EXT3_EEENS1_16TensorSizeStrideIS8_Lj4EEEiS8_ --------------------------
	.section	.nv.info._ZN2at6native40_GLOBAL__N__2351210d_8_Shape_cu_49f7391c30CatArrayBatchedCopy_vectorizedINS1_10OpaqueTypeILj2EEEjLi1ELi128ELi1ELi16ELi8EEEvPcNS1_25CatArrInputTensorMetadataIT_T0_XT2_EXT3_EEENS1_16TensorSizeStrideIS8_Lj4EEEiS8_,"",@"SHT_CUDA_INFO"
	.sectionflags	@""
	.align	4


	//----- nvinfo : EIATTR_CUDA_API_VERSION
	.align		4
        /*0000*/ 	.byte	0x04, 0x37
        /*0002*/ 	.short	(.L_4809 - .L_4808)
.L_4808:
        /*0004*/ 	.word	0x00000082


	//----- nvinfo : EIATTR_KPARAM_INFO
	.align		4
.L_4809:
        /*0008*/ 	.byte	0x04, 0x17
        /*000a*/ 	.short	(.L_4811 - .L_4810)
.L_4810:
        /*000c*/ 	.word	0x00000000
        /*0010*/ 	.short	0x0004
        /*0012*/ 	.short	0x0acc
        /*0014*/ 	.byte	0x00, 0xf0, 0x11, 0x00


	//----- nvinfo : EIATTR_KPARAM_INFO
	.align		4
.L_4811:
        /*0018*/ 	.byte	0x04, 0x17
        /*001a*/ 	.short	(.L_4813 - .L_4812)
.L_4812:
        /*001c*/ 	.word	0x00000000
        /*0020*/ 	.short	0x0003
        /*0022*/ 	.short	0x0ac8
        /*0024*/ 	.byte	0x00, 0xf0, 0x11, 0x00


	//----- nvinfo : EIATTR_KPARAM_INFO
	.align		4
.L_4813:
        /*0028*/ 	.byte	0x04, 0x17
        /*002a*/ 	.short	(.L_4815 - .L_4814)
.L_4814:
        /*002c*/ 	.word	0x00000000
        /*0030*/ 	.short	0x0002
        /*0032*/ 	.short	0x0aa8
        /*0034*/ 	.byte	0x00, 0xf0, 0x81, 0x00


	//----- nvinfo : EIATTR_KPARAM_INFO
	.align		4
.L_4815:
        /*0038*/ 	.byte	0x04, 0x17
        /*003a*/ 	.short	(.L_4817 - .L_4816)
.L_4816:
        /*003c*/ 	.word	0x00000000
        /*0040*/ 	.short	0x0001
        /*0042*/ 	.short	0x0008
        /*0044*/ 	.byte	0x00, 0xf0, 0x81, 0x2a


	//----- nvinfo : EIATTR_KPARAM_INFO
	.align		4
.L_4817:
        /*0048*/ 	.byte	0x04, 0x17
        /*004a*/ 	.short	(.L_4819 - .L_4818)
.L_4818:
        /*004c*/ 	.word	0x00000000
        /*0050*/ 	.short	0x0000
        /*0052*/ 	.short	0x0000
        /*0054*/ 	.byte	0x00, 0xf5, 0x21, 0x00


	//----- nvinfo : EIATTR_SPARSE_MMA_MASK
	.align		4
.L_4819:
        /*0058*/ 	.byte	0x03, 0x50
        /*005a*/ 	.short	0x0000


	//----- nvinfo : EIATTR_MAXREG_COUNT
	.align		4
        /*005c*/ 	.byte	0x03, 0x1b
        /*005e*/ 	.short	0x00ff


	//----- nvinfo : EIATTR_MERCURY_ISA_VERSION
	.align		4
        /*0060*/ 	.byte	0x03, 0x5f
        /*0062*/ 	.short	0x0101


	//----- nvinfo : EIATTR_VRC_CTA_INIT_COUNT
	.align		4
        /*0064*/ 	.byte	0x02, 0x4a
	.zero		1
	.zero		1


	//----- nvinfo : EIATTR_EXIT_INSTR_OFFSETS
	.align		4
        /*0068*/ 	.byte	0x04, 0x1c
        /*006a*/ 	.short	(.L_4821 - .L_4820)


	//   ....[0]....
.L_4820:
        /*006c*/ 	.word	0x000000a0


	//   ....[1]....
        /*0070*/ 	.word	0x00000230


	//----- nvinfo : EIATTR_CRS_STACK_SIZE
	.align		4
.L_4821:
        /*0074*/ 	.byte	0x04, 0x1e
        /*0076*/ 	.short	(.L_4823 - .L_4822)
.L_4822:
        /*0078*/ 	.word	0x00000000


	//----- nvinfo : EIATTR_CBANK_PARAM_SIZE
	.align		4
.L_4823:
        /*007c*/ 	.byte	0x03, 0x19
        /*007e*/ 	.short	0x0ad0


	//----- nvinfo : EIATTR_PARAM_CBANK
	.align		4
        /*0080*/ 	.byte	0x04, 0x0a
        /*0082*/ 	.short	(.L_4825 - .L_4824)
	.align		4
.L_4824:
        /*0084*/ 	.word	index@(.nv.constant0._ZN2at6native40_GLOBAL__N__2351210d_8_Shape_cu_49f7391c30CatArrayBatchedCopy_vectorizedINS1_10OpaqueTypeILj2EEEjLi1ELi128ELi1ELi16ELi8EEEvPcNS1_25CatArrInputTensorMetadataIT_T0_XT2_EXT3_EEENS1_16TensorSizeStrideIS8_Lj4EEEiS8_)
        /*0088*/ 	.short	0x0380
        /*008a*/ 	.short	0x0ad0


	//----- nvinfo : EIATTR_SW_WAR
	.align		4
.L_4825:
        /*008c*/ 	.byte	0x04, 0x36
        /*008e*/ 	.short	(.L_4827 - .L_4826)
.L_4826:
        /*0090*/ 	.word	0x00000008
.L_4827:


//--------------------- .nv.info._ZN2at6native40_GLOBAL__N__2351210d_8_Shape_cu_49f7391c19CatArrayBatchedCopyINS1_10OpaqueTypeILj1EEEjLi4ELi128ELi1EEEvPT_NS1_25CatArrInputTensorMetadataIS5_T0_XT2_EXT3_EEENS1_16TensorSizeStrideIS8_Lj4EEEiS8_ --------------------------
	.section	.nv.info._ZN2at6native40_GLOBAL__N__2351210d_8_Shape_cu_49f7391c19CatArrayBatchedCopyINS1_10OpaqueTypeILj1EEEjLi4ELi128ELi1EEEvPT_NS1_25CatArrInputTensorMetadataIS5_T0_XT2_EXT3_EEENS1_16TensorSizeStrideIS8_Lj4EEEiS8_,"",@"SHT_CUDA_INFO"
	.sectionflags	@""
	.align	4


	//----- nvinfo : EIATTR_CUDA_API_VERSION
	.align		4
        /*0000*/ 	.byte	0x04, 0x37
        /*0002*/ 	.short	(.L_4829 - .L_4828)
.L_4828:
        /*0004*/ 	.word	0x00000082


	//----- nvinfo : EIATTR_KPARAM_INFO
	.align		4
.L_4829:
        /*0008*/ 	.byte	0x04, 0x17
        /*000a*/ 	.short	(.L_4831 - .L_4830)
.L_4830:
        /*000c*/ 	.word	0x00000000
        /*0010*/ 	.short	0x0004
        /*0012*/ 	.short	0x0acc
        /*0014*/ 	.byte	0x00, 0xf0, 0x11, 0x00


	//----- nvinfo : EIATTR_KPARAM_INFO
	.align		4
.L_4831:
        /*0018*/ 	.byte	0x04, 0x17
        /*001a*/ 	.short	(.L_4833 - .L_4832)
.L_4832:
        /*001c*/ 	.word	0x00000000
        /*0020*/ 	.short	0x0003
        /*0022*/ 	.short	0x0ac8
        /*0024*/ 	.byte	0x00, 0xf0, 0x11, 0x00


	//----- nvinfo : EIATTR_KPARAM_INFO
	.align		4
.L_4833:
        /*0028*/ 	.byte	0x04, 0x17
        /*002a*/ 	.short	(.L_4835 - .L_4834)
.L_4834:
        /*002c*/ 	.word	0x00000000
        /*0030*/ 	.short	0x0002
        /*0032*/ 	.short	0x0aa8
        /*0034*/ 	.byte	0x00, 0xf0, 0x81, 0x00


	//----- nvinfo : EIATTR_KPARAM_INFO
	.align		4
.L_4835:
        /*0038*/ 	.byte	0x04, 0x17
        /*003a*/ 	.short	(.L_4837 - .L_4836)
.L_4836:
        /*003c*/ 	.word	0x00000000
        /*0040*/ 	.short	0x0001
        /*0042*/ 	.short	0x0008
        /*0044*/ 	.byte	0x00, 0xf0, 0x81, 0x2a


	//----- nvinfo : EIATTR_KPARAM_INFO
	.align		4
.L_4837:
        /*0048*/ 	.byte	0x04, 0x17
        /*004a*/ 	.short	(.L_4839 - .L_4838)
.L_4838:
        /*004c*/ 	.word	0x00000000
        /*0050*/ 	.short	0x0000
        /*0052*/ 	.short	0x0000
        /*0054*/ 	.byte	0x00, 0xf5, 0x21, 0x00


	//----- nvinfo : EIATTR_SPARSE_MMA_MASK
	.align		4
.L_4839:
        /*0058*/ 	.byte	0x03, 0x50
        /*005a*/ 	.short	0x0000


	//----- nvinfo : EIATTR_MAXREG_COUNT
	.align		4
        /*005c*/ 	.byte	0x03, 0x1b
        /*005e*/ 	.short	0x00ff


	//----- nvinfo : EIATTR_MERCURY_ISA_VERSION
	.align		4
        /*0060*/ 	.byte	0x03, 0x5f
        /*0062*/ 	.short	0x0101


	//----- nvinfo : EIATTR_VRC_CTA_INIT_COUNT
	.align		4
        /*0064*/ 	.byte	0x02, 0x4a
	.zero		1
	.zero		1


	//----- nvinfo : EIATTR_EXIT_INSTR_OFFSETS
	.align		4
        /*0068*/ 	.byte	0x04, 0x1c
        /*006a*/ 	.short	(.L_4841 - .L_4840)


	//   ....[0]....
.L_4840:
        /*006c*/ 	.word	0x000000a0


	//   ....[1]....
        /*0070*/ 	.word	0x00000c30


	//----- nvinfo : EIATTR_CRS_STACK_SIZE
	.align		4
.L_4841:
        /*0074*/ 	.byte	0x04, 0x1e
        /*0076*/ 	.short	(.L_4843 - .L_4842)
.L_4842:
        /*0078*/ 	.word	0x00000000


	//----- nvinfo : EIATTR_CBANK_PARAM_SIZE
	.align		4
.L_4843:
        /*007c*/ 	.byte	0x03, 0x19
        /*007e*/ 	.short	0x0ad0


	//----- nvinfo : EIATTR_PARAM_CBANK
	.align		4
        /*0080*/ 	.byte	0x04, 0x0a
        /*0082*/ 	.short	(.L_4845 - .L_4844)
	.align		4
.L_4844:
        /*0084*/ 	.word	index@(.nv.constant0._ZN2at6native40_GLOBAL__N__2351210d_8_Shape_cu_49f7391c19CatArrayBatchedCopyINS1_10OpaqueTypeILj1EEEjLi4ELi128ELi1EEEvPT_NS1_25CatArrInputTensorMetadataIS5_T0_XT2_EXT3_EEENS1_16TensorSizeStrideIS8_Lj4EEEiS8_)
        /*0088*/ 	.short	0x0380
        /*008a*/ 	.short	0x0ad0


	//----- nvinfo : EIATTR_SW_WAR
	.align		4
.L_4845:
        /*008c*/ 	.byte	0x04, 0x36
        /*008e*/ 	.short	(.L_4847 - .L_4846)
.L_4846:
        /*0090*/ 	.word	0x00000008
.L_4847:


//--------------------- .nv.info._ZN2at6native40_GLOBAL__N__2351210d_8_Shape_cu_49f7391c26CatArrayBatchedCopy_contigINS1_10OpaqueTypeILj1EEEjLi4ELi128ELi1EEEvPT_NS1_25CatArrInputTensorMetadataIS5_T0_XT2_EXT3_EEENS1_16TensorSizeStrideIS8_Lj4EEEiS8_ --------------------------
	.section	.nv.info._ZN2at6native40_GLOBAL__N__2351210d_8_Shape_cu_49f7391c26CatArrayBatchedCopy_contigINS1_10OpaqueTypeILj1EEEjLi4ELi128ELi1EEEvPT_NS1_25CatArrInputTensorMetadataIS5_T0_XT2_EXT3_EEENS1_16TensorSizeStrideIS8_Lj4EEEiS8_,"",@"SHT_CUDA_INFO"
	.sectionflags	@""
	.align	4


	//----- nvinfo : EIATTR_CUDA_API_VERSION
	.align		4
        /*0000*/ 	.byte	0x04, 0x37
        /*0002*/ 	.short	(.L_4849 - .L_4848)
.L_4848:
        /*0004*/ 	.word	0x00000082


	//----- nvinfo : EIATTR_KPARAM_INFO
	.align		4
.L_4849:
        /*0008*/ 	.byte	0x04, 0x17
        /*000a*/ 	.short	(.L_4851 - .L_4850)
.L_4850:
        /*000c*/ 	.word	0x00000000
        /*0010*/ 	.short	0x0004
        /*0012*/ 	.short	0x0acc
        /*0014*/ 	.byte	0x00, 0xf0, 0x11, 0x00


	//----- nvinfo : EIATTR_KPARAM_INFO
	.align		4
.L_4851:
        /*0018*/ 	.byte	0x04, 0x17
        /*001a*/ 	.short	(.L_4853 - .L_4852)
.L_4852:
        /*001c*/ 	.word	0x00000000
        /*0020*/ 	.short	0x0003
        /*0022*/ 	.short	0x0ac8
        /*0024*/ 	.byte	0x00, 0xf0, 0x11, 0x00


	//----- nvinfo : EIATTR_KPARAM_INFO
	.align		4
.L_4853:
        /*0028*/ 	.byte	0x04, 0x17
        /*002a*/ 	.short	(.L_4855 - .L_4854)
.L_4854:
        /*002c*/ 	.word	0x00000000
        /*0030*/ 	.short	0x0002
        /*0032*/ 	.short	0x0aa8
        /*0034*/ 	.byte	0x00, 0xf0, 0x81, 0x00


	//----- nvinfo : EIATTR_KPARAM_INFO
	.align		4
.L_4855:
        /*0038*/ 	.byte	0x04, 0x17
        /*003a*/ 	.short	(.L_4857 - .L_4856)
.L_4856:
        /*003c*/ 	.word	0x00000000
        /*0040*/ 	.short	0x0001
        /*0042*/ 	.short	0x0008
        /*0044*/ 	.byte	0x00, 0xf0, 0x81, 0x2a


	//----- nvinfo : EIATTR_KPARAM_INFO
	.align		4
.L_4857:
        /*0048*/ 	.byte	0x04, 0x17
        /*004a*/ 	.short	(.L_4859 - .L_4858)
.L_4858:
        /*004c*/ 	.word	0x00000000
        /*0050*/ 	.short	0x0000
        /*0052*/ 	.short	0x0000
        /*0054*/ 	.byte	0x00, 0xf5, 0x21, 0x00


	//----- nvinfo : EIATTR_SPARSE_MMA_MASK
	.align		4
.L_4859:
        /*0058*/ 	.byte	0x03, 0x50
        /*005a*/ 	.short	0x0000


	//----- nvinfo : EIATTR_MAXREG_COUNT
	.align		4
        /*005c*/ 	.byte	0x03, 0x1b
        /*005e*/ 	.short	0x00ff


	//----- nvinfo : EIATTR_MERCURY_ISA_VERSION
	.align		4
        /*0060*/ 	.byte	0x03, 0x5f
        /*0062*/ 	.short	0x0101


	//----- nvinfo : EIATTR_VRC_CTA_INIT_COUNT
	.align		4
        /*0064*/ 	.byte	0x02, 0x4a
	.zero		1
	.zero		1


	//----- nvinfo : EIATTR_EXIT_INSTR_OFFSETS
	.align		4
        /*0068*/ 	.byte	0x04, 0x1c
        /*006a*/ 	.short	(.L_4861 - .L_4860)


	//   ....[0]....
.L_4860:
        /*006c*/ 	.word	0x00000090


	//   ....[1]....
        /*0070*/ 	.word	0x000006f0


	//----- nvinfo : EIATTR_CRS_STACK_SIZE
	.align		4
.L_4861:
        /*0074*/ 	.byte	0x04, 0x1e
        /*0076*/ 	.short	(.L_4863 - .L_4862)
.L_4862:
        /*0078*/ 	.word	0x00000000


	//----- nvinfo : EIATTR_CBANK_PARAM_SIZE
	.align		4
.L_4863:
        /*007c*/ 	.byte	0x03, 0x19
        /*007e*/ 	.short	0x0ad0


	//----- nvinfo : EIATTR_PARAM_CBANK
	.align		4
        /*0080*/ 	.byte	0x04, 0x0a
        /*0082*/ 	.short	(.L_4865 - .L_4864)
	.align		4
.L_4864:
        /*0084*/ 	.word	index@(.nv.constant0._ZN2at6native40_GLOBAL__N__2351210d_8_Shape_cu_49f7391c26CatArrayBatchedCopy_contigINS1_10OpaqueTypeILj1EEEjLi4ELi128ELi1EEEvPT_NS1_25CatArrInputTensorMetadataIS5_T0_XT2_EXT3_EEENS1_16TensorSizeStrideIS8_Lj4EEEiS8_)
        /*0088*/ 	.short	0x0380
        /*008a*/ 	.short	0x0ad0


	//----- nvinfo : EIATTR_SW_WAR
	.align		4
.L_4865:
        /*008c*/ 	.byte	0x04, 0x36
        /*008e*/ 	.short	(.L_4867 - .L_4866)
.L_4866:
        /*0090*/ 	.word	0x00000008
.L_4867:


//--------------------- .nv.info._ZN2at6native40_GLOBAL__N__2351210d_8_Shape_cu_49f7391c35CatArrayBatchedCopy_alignedK_contigINS1_10OpaqueTypeILj1EEEjLi4ELi128ELi1ELi8EEEvPT_NS1_25CatArrInputTensorMetadataIS5_T0_XT2_EXT3_EEENS1_16TensorSizeStrideIS8_Lj4EEEiS8_ --------------------------
	.section	.nv.info._ZN2at6native40_GLOBAL__N__2351210d_8_Shape_cu_49f7391c35CatArrayBatchedCopy_alignedK_contigINS1_10OpaqueTypeILj1EEEjLi4ELi128ELi1ELi8EEEvPT_NS1_25CatArrInputTensorMetadataIS5_T0_XT2_EXT3_EEENS1_16TensorSizeStrideIS8_Lj4EEEiS8_,"",@"SHT_CUDA_INFO"
	.sectionflags	@""
	.align	4


	//----- nvinfo : EIATTR_CUDA_API_VERSION
	.align		4
        /*0000*/ 	.byte	0x04, 0x37
        /*0002*/ 	.short	(.L_4869 - .L_4868)
.L_4868:
        /*0004*/ 	.word	0x00000082


	//----- nvinfo : EIATTR_KPARAM_INFO
	.align		4
.L_4869:
        /*0008*/ 	.byte	0x04, 0x17
        /*000a*/ 	.short	(.L_4871 - .L_4870)
.L_4870:
        /*000c*/ 	.word	0x00000000
        /*0010*/ 	.short	0x0004
        /*0012*/ 	.short	0x0acc
        /*0014*/ 	.byte	0x00, 0xf0, 0x11, 0x00


	//----- nvinfo : EIATTR_KPARAM_INFO
	.align		4
.L_4871:
        /*0018*/ 	.byte	0x04, 0x17
        /*001a*/ 	.short	(.L_4873 - .L_4872)
.L_4872:
        /*001c*/ 	.word	0x00000000
        /*0020*/ 	.short	0x0003
        /*0022*/ 	.short	0x0ac8
        /*0024*/ 	.byte	0x00, 0xf0, 0x11, 0x00


	//----- nvinfo : EIATTR_KPARAM_INFO
	.align		4
.L_4873:
        /*0028*/ 	.byte	0x04, 0x17
        /*002a*/ 	.short	(.L_4875 - .L_4874)
.L_4874:
        /*002c*/ 	.word	0x00000000
        /*0030*/ 	.short	0x0002
        /*0032*/ 	.short	0x0aa8
        /*0034*/ 	.byte	0x00, 0xf0, 0x81, 0x00


	//----- nvinfo : EIATTR_KPARAM_INFO
	.align		4
.L_4875:
        /*0038*/ 	.byte	0x04, 0x17
        /*003a*/ 	.short	(.L_4877 - .L_4876)
.L_4876:
        /*003c*/ 	.word	0x00000000
        /*0040*/ 	.short	0x0001
        /*0042*/ 	.short	0x0008
        /*0044*/ 	.byte	0x00, 0xf0, 0x81, 0x2a


	//----- nvinfo : EIATTR_KPARAM_INFO
	.align		4
.L_4877:
        /*0048*/ 	.byte	0x04, 0x17
        /*004a*/ 	.short	(.L_4879 - .L_4878)
.L_4878:
        /*004c*/ 	.word	0x00000000
        /*0050*/ 	.short	0x0000
        /*0052*/ 	.short	0x0000
        /*0054*/ 	.byte	0x00, 0xf5, 0x21, 0x00


	//----- nvinfo : EIATTR_SPARSE_MMA_MASK
	.align		4
.L_4879:
        /*0058*/ 	.byte	0x03, 0x50
        /*005a*/ 	.short	0x0000


	//----- nvinfo : EIATTR_MAXREG_COUNT
	.align		4
        /*005c*/ 	.byte	0x03, 0x1b
        /*005e*/ 	.short	0x00ff


	//----- nvinfo : EIATTR_MERCURY_ISA_VERSION
	.align		4
        /*0060*/ 	.byte	0x03, 0x5f
        /*0062*/ 	.short	0x0101


	//----- nvinfo : EIATTR_VRC_CTA_INIT_COUNT
	.align		4
        /*0064*/ 	.byte	0x02, 0x4a
	.zero		1
	.zero		1


	//----- nvinfo : EIATTR_EXIT_INSTR_OFFSETS
	.align		4
        /*0068*/ 	.byte	0x04, 0x1c
        /*006a*/ 	.short	(.L_4881 - .L_4880)


	//   ....[0]....
.L_4880:
        /*006c*/ 	.word	0x000000a0


	//   ....[1]....
        /*0070*/ 	.word	0x00001a30


	//   ....[2]....
        /*0074*/ 	.word	0x000020d0


	//   ....[3]....
        /*0078*/ 	.word	0x00002ee0


	//----- nvinfo : EIATTR_CRS_STACK_SIZE
	.align		4
.L_4881:
        /*007c*/ 	.byte	0x04, 0x1e
        /*007e*/ 	.short	(.L_4883 - .L_4882)
.L_4882:
        /*0080*/ 	.word	0x00000000


	//----- nvinfo : EIATTR_CBANK_PARAM_SIZE
	.align		4
.L_4883:
        /*0084*/ 	.byte	0x03, 0x19
        /*0086*/ 	.short	0x0ad0


	//----- nvinfo : EIATTR_PARAM_CBANK
	.align		4
        /*0088*/ 	.byte	0x04, 0x0a
        /*008a*/ 	.short	(.L_4885 - .L_4884)
	.align		4
.L_4884:
        /*008c*/ 	.word	index@(.nv.constant0._ZN2at6native40_GLOBAL__N__2351210d_8_Shape_cu_49f7391c35CatArrayBatchedCopy_alignedK_contigINS1_10OpaqueTypeILj1EEEjLi4ELi128ELi1ELi8EEEvPT_NS1_25CatArrInputTensorMetadataIS5_T0_XT2_EXT3_EEENS1_16TensorSizeStrideIS8_Lj4EEEiS8_)
        /*0090*/ 	.short	0x0380
        /*0092*/ 	.short	0x0ad0


	//----- nvinfo : EIATTR_SW_WAR
	.align		4
.L_4885:
        /*0094*/ 	.byte	0x04, 0x36
        /*0096*/ 	.short	(.L_4887 - .L_4886)
.L_4886:
        /*0098*/ 	.word	0x00000008
.L_4887:


//--------------------- .nv.info._ZN2at6native40_GLOBAL__N__2351210d_8_Shape_cu_49f7391c35CatArrayBatchedCopy_alignedK_contigINS1_10OpaqueTypeILj1EEEjLi4ELi128ELi1ELi16EEEvPT_NS1_25CatArrInputTensorMetadataIS5_T0_XT2_EXT3_EEENS1_16TensorSizeStrideIS8_Lj4EEEiS8_ --------------------------
	.section	.nv.info._ZN2at6native40_GLOBAL__N__2351210d_8_Shape_cu_49f7391c35CatArrayBatchedCopy_alignedK_contigINS1_10OpaqueTypeILj1EEEjLi4ELi128ELi1ELi16EEEvPT_NS1_25CatArrInputTensorMetadataIS5_T0_XT2_EXT3_EEENS1_16TensorSizeStrideIS8_Lj4EEEiS8_,"",@"SHT_CUDA_INFO"
	.sectionflags	@""
	.align	4


	//----- nvinfo : EIATTR_CUDA_API_VERSION
	.align		4
        /*0000*/ 	.byte	0x04, 0x37
        /*0002*/ 	.short	(.L_4889 - .L_4888)
.L_4888:
        /*0004*/ 	.word	0x00000082


	//----- nvinfo : EIATTR_KPARAM_INFO
	.align		4
.L_4889:
        /*0008*/ 	.byte	0x04, 0x17
        /*000a*/ 	.short	(.L_4891 - .L_4890)
.L_4890:
        /*000c*/ 	.word	0x00000000
        /*0010*/ 	.short	0x0004
        /*0012*/ 	.short	0x0acc
        /*0014*/ 	.byte	0x00, 0xf0, 0x11, 0x00


	//----- nvinfo : EIATTR_KPARAM_INFO
	.align		4
.L_4891:
        /*0018*/ 	.byte	0x04, 0x17
        /*001a*/ 	.short	(.L_4893 - .L_4892)
.L_4892:
        /*001c*/ 	.word	0x00000000
        /*0020*/ 	.short	0x0003
        /*0022*/ 	.short	0x0ac8
        /*0024*/ 	.byte	0x00, 0xf0, 0x11, 0x00


	//----- nvinfo : EIATTR_KPARAM_INFO
	.align		4
.L_4893:
        /*0028*/ 	.byte	0x04, 0x17
        /*002a*/ 	.short	(.L_4895 - .L_4894)
.L_4894:
        /*002c*/ 	.word	0x00000000
        /*0030*/ 	.short	0x0002
        /*0032*/ 	.short	0x0aa8
        /*0034*/ 	.byte	0x00, 0xf0, 0x81, 0x00


	//----- nvinfo : EIATTR_KPARAM_INFO
	.align		4
.L_4895:
        /*0038*/ 	.byte	0x04, 0x17
        /*003a*/ 	.short	(.L_4897 - .L_4896)
.L_4896:
        /*003c*/ 	.word	0x00000000
        /*0040*/ 	.short	0x0001
        /*0042*/ 	.short	0x0008
        /*0044*/ 	.byte	0x00, 0xf0, 0x81, 0x2a


	//----- nvinfo : EIATTR_KPARAM_INFO
	.align		4
.L_4897:
        /*0048*/ 	.byte	0x04, 0x17
        /*004a*/ 	.short	(.L_4899 - .L_4898)
.L_4898:
        /*004c*/ 	.word	0x00000000
        /*0050*/ 	.short	0x0000
        /*0052*/ 	.short	0x0000
        /*0054*/ 	.byte	0x00, 0xf5, 0x21, 0x00


	//----- nvinfo : EIATTR_SPARSE_MMA_MASK
	.align		4
.L_4899:
        /*0058*/ 	.byte	0x03, 0x50
        /*005a*/ 	.short	0x0000


	//----- nvinfo : EIATTR_MAXREG_COUNT
	.align		4
        /*005c*/ 	.byte	0x03, 0x1b
        /*005e*/ 	.short	0x00ff


	//----- nvinfo : EIATTR_MERCURY_ISA_VERSION
	.align		4
        /*0060*/ 	.byte	0x03, 0x5f
        /*0062*/ 	.short	0x0101


	//----- nvinfo : EIATTR_VRC_CTA_INIT_COUNT
	.align		4
        /*0064*/ 	.byte	0x02, 0x4a
	.zero		1
	.zero		1


	//----- nvinfo : EIATTR_EXIT_INSTR_OFFSETS
	.align		4
        /*0068*/ 	.byte	0x04, 0x1c
        /*006a*/ 	.short	(.L_4901 - .L_4900)


	//   ....[0]....
.L_4900:
        /*006c*/ 	.word	0x000000a0


	//   ....[1]....
        /*0070*/ 	.word	0x00002fb0


	//   ....[2]....
        /*0074*/ 	.word	0x00003650


	//   ....[3]....
        /*0078*/ 	.word	0x00004460


	//----- nvinfo : EIATTR_CRS_STACK_SIZE
	.align		4
.L_4901:
        /*007c*/ 	.byte	0x04, 0x1e
        /*007e*/ 	.short	(.L_4903 - .L_4902)
.L_4902:
        /*0080*/ 	.word	0x00000000


	//----- nvinfo : EIATTR_CBANK_PARAM_SIZE
	.align		4
.L_4903:
        /*0084*/ 	.byte	0x03, 0x19
        /*0086*/ 	.short	0x0ad0


	//----- nvinfo : EIATTR_PARAM_CBANK
	.align		4
        /*0088*/ 	.byte	0x04, 0x0a
        /*008a*/ 	.short	(.L_4905 - .L_4904)
	.align		4
.L_4904:
        /*008c*/ 	.word	index@(.nv.constant0._ZN2at6native40_GLOBAL__N__2351210d_8_Shape_cu_49f7391c35CatArrayBatchedCopy_alignedK_contigINS1_10OpaqueTypeILj1EEEjLi4ELi128ELi1ELi16EEEvPT_NS1_25CatArrInputTensorMetadataIS5_T0_XT2_EXT3_EEENS1_16TensorSizeStrideIS8_Lj4EEEiS8_)
        /*0090*/ 	.short	0x0380
        /*0092*/ 	.short	0x0ad0


	//----- nvinfo : EIATTR_SW_WAR
	.align		4
.L_4905:
        /*0094*/ 	.byte	0x04, 0x36
        /*0096*/ 	.short	(.L_4907 - .L_4906)
.L_4906:
        /*0098*/ 	.word	0x00000008
.L_4907:


//--------------------- .nv.info._ZN2at6native40_GLOBAL__N__2351210d_8_Shape_cu_49f7391c30CatArrayBatchedCopy_vectorizedINS1_10OpaqueTypeILj1EEEjLi4ELi128ELi1ELi16ELi16EEEvPcNS1_25CatArrInputTensorMetadataIT_T0_XT2_EXT3_EEENS1_16TensorSizeStrideIS8_Lj4EEEiS8_ --------------------------
	.section	.nv.info._ZN2at6native40_GLOBAL__N__2351210d_8_Shape_cu_49f7391c30CatArrayBatchedCopy_vectorizedINS1_10OpaqueTypeILj1EEEjLi4ELi128ELi1ELi16ELi16EEEvPcNS1_25CatArrInputTensorMetadataIT_T0_XT2_EXT3_EEENS1_16TensorSizeStrideIS8_Lj4EEEiS8_,"",@"SHT_CUDA_INFO"
	.sectionflags	@""
	.align	4


	//----- nvinfo : EIATTR_CUDA_API_VERSION
	.align		4
        /*0000*/ 	.byte	0x04, 0x37
        /*0002*/ 	.short	(.L_4909 - .L_4908)
.L_4908:
        /*0004*/ 	.word	0x00000082


	//----- nvinfo : EIATTR_KPARAM_INFO
	.align		4
.L_4909:
        /*0008*/ 	.byte	0x04, 0x17
        /*000a*/ 	.short	(.L_4911 - .L_4910)
.L_4910:
        /*000c*/ 	.word	0x00000000
        /*0010*/ 	.short	0x0004
        /*0012*/ 	.short	0x0acc
        /*0014*/ 	.byte	0x00, 0xf0, 0x11, 0x00


	//----- nvinfo : EIATTR_KPARAM_INFO
	.align		4
.L_4911:
        /*0018*/ 	.byte	0x04, 0x17
        /*001a*/ 	.short	(.L_4913 - .L_4912)
.L_4912:
        /*001c*/ 	.word	0x00000000
        /*0020*/ 	.short	0x0003
        /*0022*/ 	.short	0x0ac8
        /*0024*/ 	.byte	0x00, 0xf0, 0x11, 0x00


	//----- nvinfo : EIATTR_KPARAM_INFO
	.align		4
.L_4913:
        /*0028*/ 	.byte	0x04, 0x17
        /*002a*/ 	.short	(.L_4915 - .L_4914)
.L_4914:
        /*002c*/ 	.word	0x00000000
        /*0030*/ 	.short	0x0002
        /*0032*/ 	.short	0x0aa8
        /*0034*/ 	.byte	0x00, 0xf0, 0x81, 0x00


	//----- nvinfo : EIATTR_KPARAM_INFO
	.align		4
.L_4915:
        /*0038*/ 	.byte	0x04, 0x17
        /*003a*/ 	.short	(.L_4917 - .L_4916)
.L_4916:
        /*003c*/ 	.word	0x00000000
        /*0040*/ 	.short	0x0001
        /*0042*/ 	.short	0x0008
        /*0044*/ 	.byte	0x00, 0xf0, 0x81, 0x2a


	//----- nvinfo : EIATTR_KPARAM_INFO
	.align		4
.L_4917:
        /*0048*/ 	.byte	0x04, 0x17
        /*004a*/ 	.short	(.L_4919 - .L_4918)
.L_4918:
        /*004c*/ 	.word	0x00000000
        /*0050*/ 	.short	0x0000
        /*0052*/ 	.short	0x0000
        /*0054*/ 	.byte	0x00, 0xf5, 0x21, 0x00


	//----- nvinfo : EIATTR_SPARSE_MMA_MASK
	.align		4
.L_4919:
        /*0058*/ 	.byte	0x03, 0x50
        /*005a*/ 	.short	0x0000


	//----- nvinfo : EIATTR_MAXREG_COUNT
	.align		4
        /*005c*/ 	.byte	0x03, 0x1b
        /*005e*/ 	.short	0x00ff


	//----- nvinfo : EIATTR_MERCURY_ISA_VERSION
	.align		4
        /*0060*/ 	.byte	0x03, 0x5f
        /*0062*/ 	.short	0x0101


	//----- nvinfo : EIATTR_VRC_CTA_INIT_COUNT
	.align		4
        /*0064*/ 	.byte	0x02, 0x4a
	.zero		1
	.zero		1


	//----- nvinfo : EIATTR_EXIT_INSTR_OFFSETS
	.align		4
        /*0068*/ 	.byte	0x04, 0x1c
        /*006a*/ 	.short	(.L_4921 - .L_4920)


	//   ....[0]....
.L_4920:
        /*006c*/ 	.word	0x000000a0


	//   ....[1]....
        /*0070*/ 	.word	0x00000710


	//----- nvinfo : EIATTR_CRS_STACK_SIZE
	.align		4
.L_4921:
        /*0074*/ 	.byte	0x04, 0x1e
        /*0076*/ 	.short	(.L_4923 - .L_4922)
.L_4922:
        /*0078*/ 	.word	0x00000000


	//----- nvinfo : EIATTR_CBANK_PARAM_SIZE
	.align		4
.L_4923:
        /*007c*/ 	.byte	0x03, 0x19
        /*007e*/ 	.short	0x0ad0


	//----- nvinfo : EIATTR_PARAM_CBANK
	.align		4
        /*0080*/ 	.byte	0x04, 0x0a
        /*0082*/ 	.short	(.L_4925 - .L_4924)
	.align		4
.L_4924:
        /*0084*/ 	.word	index@(.nv.constant0._ZN2at6native40_GLOBAL__N__2351210d_8_Shape_cu_49f7391c30CatArrayBatchedCopy_vectorizedINS1_10OpaqueTypeILj1EEEjLi4ELi128ELi1ELi16ELi16EEEvPcNS1_25CatArrInputTensorMetadataIT_T0_XT2_EXT3_EEENS1_16TensorSizeStrideIS8_Lj4EEEiS8_)
        /*0088*/ 	.short	0x0380
        /*008a*/ 	.short	0x0ad0


	//----- nvinfo : EIATTR_SW_WAR
	.align		4
.L_4925:
        /*008c*/ 	.byte	0x04, 0x36
        /*008e*/ 	.short	(.L_4927 - .L_4926)
.L_4926:
        /*0090*/ 	.word	0x00000008
.L_4927:


//--------------------- .nv.info._ZN2at6native40_GLOBAL__N__2351210d_8_Shape_cu_49f7391c19CatArrayBatchedCopyINS1_10OpaqueTypeILj1EEEjLi3ELi128ELi1EEEvPT_NS1_25CatArrInputTensorMetadataIS5_T0_XT2_EXT3_EEENS1_16TensorSizeStrideIS8_Lj4EEEiS8_ --------------------------
	.section	.nv.info._ZN2at6native40_GLOBAL__N__2351210d_8_Shape_cu_49f7391c19CatArrayBatchedCopyINS1_10OpaqueTypeILj1EEEjLi3ELi128ELi1EEEvPT_NS1_25CatArrInputTensorMetadataIS5_T0_XT2_EXT3_EEENS1_16TensorSizeStrideIS8_Lj4EEEiS8_,"",@"SHT_CUDA_INFO"
	.sectionflags	@""
	.align	4


	//----- nvinfo : EIATTR_CUDA_API_VERSION
	.align		4
        /*0000*/ 	.byte	0x04, 0x37
        /*0002*/ 	.short	(.L_4929 - .L_4928)
.L_4928:
        /*0004*/ 	.word	0x00000082


	//----- nvinfo : EIATTR_KPARAM_INFO
	.align		4
.L_4929:
        /*0008*/ 	.byte	0x04, 0x17
        /*000a*/ 	.short	(.L_4931 - .L_4930)
.L_4930:
        /*000c*/ 	.word	0x00000000
        /*0010*/ 	.short	0x0004
        /*0012*/ 	.short	0x0acc
        /*0014*/ 	.byte	0x00, 0xf0, 0x11, 0x00


	//----- nvinfo : EIATTR_KPARAM_INFO
	.align		4
.L_4931:
        /*0018*/ 	.byte	0x04, 0x17
        /*001a*/ 	.short	(.L_4933 - .L_4932)
.L_4932:
        /*001c*/ 	.word	0x00000000
        /*0020*/ 	.short	0x0003
        /*0022*/ 	.short	0x0ac8
        /*0024*/ 	.byte	0x00, 0xf0, 0x11, 0x00


	//----- nvinfo : EIATTR_KPARAM_INFO
	.align		4
.L_4933:
        /*0028*/ 	.byte	0x04, 0x17
        /*002a*/ 	.short	(.L_4935 - .L_4934)
.L_4934:
        /*002c*/ 	.word	0x00000000
        /*0030*/ 	.short	0x0002
        /*0032*/ 	.short	0x0aa8
        /*0034*/ 	.byte	0x00, 0xf0, 0x81, 0x00


	//----- nvinfo : EIATTR_KPARAM_INFO
	.align		4
.L_4935:
        /*0038*/ 	.byte	0x04, 0x17
        /*003a*/ 	.short	(.L_4937 - .L_4936)
.L_4936:
        /*003c*/ 	.word	0x00000000
        /*0040*/ 	.short	0x0001
        /*0042*/ 	.short	0x0008
        /*0044*/ 	.byte	0x00, 0xf0, 0x81, 0x2a


	//----- nvinfo : EIATTR_KPARAM_INFO
	.align		4
.L_4937:
        /*0048*/ 	.byte	0x04, 0x17
        /*004a*/ 	.short	(.L_4939 - .L_4938)
.L_4938:
        /*004c*/ 	.word	0x00000000
        /*0050*/ 	.short	0x0000
        /*0052*/ 	.short	0x0000
        /*0054*/ 	.byte	0x00, 0xf5, 0x21, 0x00


	//----- nvinfo : EIATTR_SPARSE_MMA_MASK
	.align		4
.L_4939:
        /*0058*/ 	.byte	0x03, 0x50
        /*005a*/ 	.short	0x0000


	//----- nvinfo : EIATTR_MAXREG_COUNT
	.align		4
        /*005c*/ 	.byte	0x03, 0x1b
        /*005e*/ 	.short	0x00ff


	//----- nvinfo : EIATTR_MERCURY_ISA_VERSION
	.align		4
        /*0060*/ 	.byte	0x03, 0x5f
        /*0062*/ 	.short	0x0101


	//----- nvinfo : EIATTR_VRC_CTA_INIT_COUNT
	.align		4
        /*0064*/ 	.byte	0x02, 0x4a
	.zero		1
	.zero		1


	//----- nvinfo : EIATTR_EXIT_INSTR_OFFSETS
	.align		4
        /*0068*/ 	.byte	0x04, 0x1c
        /*006a*/ 	.short	(.L_4941 - .L_4940)


	//   ....[0]....
.L_4940:
        /*006c*/ 	.word	0x000000a0


	//   ....[1]....
        /*0070*/ 	.word	0x00000950


	//----- nvinfo : EIATTR_CRS_STACK_SIZE
	.align		4
.L_4941:
        /*0074*/ 	.byte	0x04, 0x1e
        /*0076*/ 	.short	(.L_4943 - .L_4942)
.L_4942:
        /*0078*/ 	.word	0x00000000


	//----- nvinfo : EIATTR_CBANK_PARAM_SIZE
	.align		4
.L_4943:
        /*007c*/ 	.byte	0x03, 0x19
        /*007e*/ 	.short	0x0ad0


	//----- nvinfo : EIATTR_PARAM_CBANK
	.align		4
        /*0080*/ 	.byte	0x04, 0x0a
        /*0082*/ 	.short	(.L_4945 - .L_4944)
	.align		4
.L_4944:
        /*0084*/ 	.word	index@(.nv.constant0._ZN2at6native40_GLOBAL__N__2351210d_8_Shape_cu_49f7391c19CatArrayBatchedCopyINS1_10OpaqueTypeILj1EEEjLi3ELi128ELi1EEEvPT_NS1_25CatArrInputTensorMetadataIS5_T0_XT2_EXT3_EEENS1_16TensorSizeStrideIS8_Lj4EEEiS8_)
        /*0088*/ 	.short	0x0380
        /*008a*/ 	.short	0x0ad0


	//----- nvinfo : EIATTR_SW_WAR
	.align		4
.L_4945:
        /*008c*/ 	.byte	0x04, 0x36
        /*008e*/ 	.short	(.L_4947 - .L_4946)
.L_4946:
        /*0090*/ 	.word	0x00000008
.L_4947:


//--------------------- .nv.info._ZN2at6native40_GLOBAL__N__2351210d_8_Shape_cu_49f7391c26CatArrayBatchedCopy_contigINS1_10OpaqueTypeILj1EEEjLi3ELi128ELi1EEEvPT_NS1_25CatArrInputTensorMetadataIS5_T0_XT2_EXT3_EEENS1_16TensorSizeStrideIS8_Lj4EEEiS8_ --------------------------
	.section	.nv.info._ZN2at6native40_GLOBAL__N__2351210d_8_Shape_cu_49f7391c26CatArrayBatchedCopy_contigINS1_10OpaqueTypeILj1EEEjLi3ELi128ELi1EEEvPT_NS1_25CatArrInputTensorMetadataIS5_T0_XT2_EXT3_EEENS1_16TensorSizeStrideIS8_Lj4EEEiS8_,"",@"SHT_CUDA_INFO"
	.sectionflags	@""
	.align	4


	//----- nvinfo : EIATTR_CUDA_API_VERSION
	.align		4
        /*0000*/ 	.byte	0x04, 0x37
        /*0002*/ 	.short	(.L_4949 - .L_4948)
.L_4948:
        /*0004*/ 	.word	0x00000082


	//----- nvinfo : EIATTR_KPARAM_INFO
	.align		4
.L_4949:
        /*0008*/ 	.byte	0x04, 0x17
        /*000a*/ 	.short	(.L_4951 - .L_4950)
.L_4950:
        /*000c*/ 	.word	0x00000000
        /*0010*/ 	.short	0x0004
        /*0012*/ 	.short	0x0acc
        /*0014*/ 	.byte	0x00, 0xf0, 0x11, 0x00


	//----- nvinfo : EIATTR_KPARAM_INFO
	.align		4
.L_4951:
        /*0018*/ 	.byte	0x04, 0x17
        /*001a*/ 	.short	(.L_4953 - .L_4952)
.L_4952:
        /*001c*/ 	.word	0x00000000
        /*0020*/ 	.short	0x0003
        /*0022*/ 	.short	0x0ac8
        /*0024*/ 	.byte	0x00, 0xf0, 0x11, 0x00


	//----- nvinfo : EIATTR_KPARAM_INFO
	.align		4
.L_4953:
        /*0028*/ 	.byte	0x04, 0x17
        /*002a*/ 	.short	(.L_4955 - .L_4954)
.L_4954:
        /*002c*/ 	.word	0x00000000
        /*0030*/ 	.short	0x0002
        /*0032*/ 	.short	0x0aa8
        /*0034*/ 	.byte	0x00, 0xf0, 0x81, 0x00


	//----- nvinfo : EIATTR_KPARAM_INFO
	.align		4
.L_4955:
        /*0038*/ 	.byte	0x04, 0x17
        /*003a*/ 	.short	(.L_4957 - .L_4956)
.L_4956:
        /*003c*/ 	.word	0x00000000
        /*0040*/ 	.short	0x0001
        /*0042*/ 	.short	0x0008
        /*0044*/ 	.byte	0x00, 0xf0, 0x81, 0x2a


	//----- nvinfo : EIATTR_KPARAM_INFO
	.align		4
.L_4957:
        /*0048*/ 	.byte	0x04, 0x17
        /*004a*/ 	.short	(.L_4959 - .L_4958)
.L_4958:
        /*004c*/ 	.word	0x00000000
        /*0050*/ 	.short	0x0000
        /*0052*/ 	.short	0x0000
        /*0054*/ 	.byte	0x00, 0xf5, 0x21, 0x00


	//----- nvinfo : EIATTR_SPARSE_MMA_MASK
	.align		4
.L_4959:
        /*0058*/ 	.byte	0x03, 0x50
        /*005a*/ 	.short	0x0000


	//----- nvinfo : EIATTR_MAXREG_COUNT
	.align		4
        /*005c*/ 	.byte	0x03, 0x1b
        /*005e*/ 	.short	0x00ff


	//----- nvinfo : EIATTR_MERCURY_ISA_VERSION
	.align		4
        /*0060*/ 	.byte	0x03, 0x5f
        /*0062*/ 	.short	0x0101


	//----- nvinfo : EIATTR_VRC_CTA_INIT_COUNT
	.align		4
        /*0064*/ 	.byte	0x02, 0x4a
	.zero		1
	.zero		1


	//----- nvinfo : EIATTR_EXIT_INSTR_OFFSETS
	.align		4
        /*0068*/ 	.byte	0x04, 0x1c
        /*006a*/ 	.short	(.L_4961 - .L_4960)


	//   ....[0]....
.L_4960:
        /*006c*/ 	.word	0x00000090


	//   ....[1]....
        /*0070*/ 	.word	0x00000560


	//----- nvinfo : EIATTR_CRS_STACK_SIZE
	.align		4
.L_4961:
        /*0074*/ 	.byte	0x04, 0x1e
        /*0076*/ 	.short	(.L_4963 - .L_4962)
.L_4962:
        /*0078*/ 	.word	0x00000000


	//----- nvinfo : EIATTR_CBANK_PARAM_SIZE
	.align		4
.L_4963:
        /*007c*/ 	.byte	0x03, 0x19
        /*007e*/ 	.short	0x0ad0


	//----- nvinfo : EIATTR_PARAM_CBANK
	.align		4
        /*0080*/ 	.byte	0x04, 0x0a
        /*0082*/ 	.short	(.L_4965 - .L_4964)
	.align		4
.L_4964:
        /*0084*/ 	.word	index@(.nv.constant0._ZN2at6native40_GLOBAL__N__2351210d_8_Shape_cu_49f7391c26CatArrayBatchedCopy_contigINS1_10OpaqueTypeILj1EEEjLi3ELi128ELi1EEEvPT_NS1_25CatArrInputTensorMetadataIS5_T0_XT2_EXT3_EEENS1_16TensorSizeStrideIS8_Lj4EEEiS8_)
        /*0088*/ 	.short	0x0380
        /*008a*/ 	.short	0x0ad0


	//----- nvinfo : EIATTR_SW_WAR
	.align		4
.L_4965:
        /*008c*/ 	.byte	0x04, 0x36
        /*008e*/ 	.short	(.L_4967 - .L_4966)
.L_4966:
        /*0090*/ 	.word	0x00000008
.L_4967:


//--------------------- .nv.info._ZN2at6native40_GLOBAL__N__2351210d_8_Shape_cu_49f7391c35CatArrayBatchedCopy_alignedK_contigINS1_10OpaqueTypeILj1EEEjLi3ELi128ELi1ELi8EEEvPT_NS1_25CatArrInputTensorMetadataIS5_T0_XT2_EXT3_EEENS1_16TensorSizeStrideIS8_Lj4EEEiS8_ --------------------------
	.section	.nv.info._ZN2at6native40_GLOBAL__N__2351210d_8_Shape_cu_49f7391c35CatArrayBatchedCopy_alignedK_contigINS1_10OpaqueTypeILj1EEEjLi3ELi128ELi1ELi8EEEvPT_NS1_25CatArrInputTensorMetadataIS5_T0_XT2_EXT3_EEENS1_16TensorSizeStrideIS8_Lj4EEEiS8_,"",@"SHT_CUDA_INFO"
	.sectionflags	@""
	.align	4


	//----- nvinfo : EIATTR_CUDA_API_VERSION
	.align		4
        /*0000*/ 	.byte	0x04, 0x37
        /*0002*/ 	.short	(.L_4969 - .L_4968)
.L_4968:
        /*0004*/ 	.word	0x00000082


	//----- nvinfo : EIATTR_KPARAM_INFO
	.align		4
.L_4969:
        /*0008*/ 	.byte	0x04, 0x17
        /*000a*/ 	.short	(.L_4971 - .L_4970)
.L_4970:
        /*000c*/ 	.word	0x00000000
        /*0010*/ 	.short	0x0004
        /*0012*/ 	.short	0x0acc
        /*0014*/ 	.byte	0x00, 0xf0, 0x11, 0x00


	//----- nvinfo : EIATTR_KPARAM_INFO
	.align		4
.L_4971:
        /*0018*/ 	.byte	0x04, 0x17
        /*001a*/ 	.short	(.L_4973 - .L_4972)
.L_4972:
        /*001c*/ 	.word	0x00000000
        /*0020*/ 	.short	0x0003
        /*0022*/ 	.short	0x0ac8
        /*0024*/ 	.byte	0x00, 0xf0, 0x11, 0x00


	//----- nvinfo : EIATTR_KPARAM_INFO
	.align		4
.L_4973:
        /*0028*/ 	.byte	0x04, 0x17
        /*002a*/ 	.short	(.L_4975 - .L_4974)
.L_4974:
        /*002c*/ 	.word	0x00000000
        /*0030*/ 	.short	0x0002
        /*0032*/ 	.short	0x0aa8
        /*0034*/ 	.byte	0x00, 0xf0, 0x81, 0x00


	//----- nvinfo : EIATTR_KPARAM_INFO
	.align		4
.L_4975:
        /*0038*/ 	.byte	0x04, 0x17
        /*003a*/ 	.short	(.L_4977 - .L_4976)
.L_4976:
        /*003c*/ 	.word	0x00000000
        /*0040*/ 	.short	0x0001
        /*0042*/ 	.short	0x0008
        /*0044*/ 	.byte	0x00, 0xf0, 0x81, 0x2a


	//----- nvinfo : EIATTR_KPARAM_INFO
	.align		4
.L_4977:
        /*0048*/ 	.byte	0x04, 0x17
        /*004a*/ 	.short	(.L_4979 - .L_4978)
.L_4978:
        /*004c*/ 	.word	0x00000000
        /*0050*/ 	.short	0x0000
        /*0052*/ 	.short	0x0000
        /*0054*/ 	.byte	0x00, 0xf5, 0x21, 0x00


	//----- nvinfo : EIATTR_SPARSE_MMA_MASK
	.align		4
.L_4979:
        /*0058*/ 	.byte	0x03, 0x50
        /*005a*/ 	.short	0x0000


	//----- nvinfo : EIATTR_MAXREG_COUNT
	.align		4
        /*005c*/ 	.byte	0x03, 0x1b
        /*005e*/ 	.short	0x00ff


	//----- nvinfo : EIATTR_MERCURY_ISA_VERSION
	.align		4
        /*0060*/ 	.byte	0x03, 0x5f
        /*0062*/ 	.short	0x0101


	//----- nvinfo : EIATTR_VRC_CTA_INIT_COUNT
	.align		4
        /*0064*/ 	.byte	0x02, 0x4a
	.zero		1
	.zero		1


	//----- nvinfo : EIATTR_EXIT_INSTR_OFFSETS
	.align		4
        /*0068*/ 	.byte	0x04, 0x1c
        /*006a*/ 	.short	(.L_4981 - .L_4980)


	//   ....[0]....
.L_4980:
        /*006c*/ 	.word	0x000000a0


	//   ....[1]....
        /*0070*/ 	.word	0x00001370


	//   ....[2]....
        /*0074*/ 	.word	0x00001890


	//   ....[3]....
        /*0078*/ 	.word	0x000022e0


	//----- nvinfo : EIATTR_CRS_STACK_SIZE
	.align		4
.L_4981:
        /*007c*/ 	.byte	0x04, 0x1e
        /*007e*/ 	.short	(.L_4983 - .L_4982)
.L_4982:
        /*0080*/ 	.word	0x00000000


	//----- nvinfo : EIATTR_CBANK_PARAM_SIZE
	.align		4
.L_4983:
        /*0084*/ 	.byte	0x03, 0x19
        /*0086*/ 	.short	0x0ad0


	//----- nvinfo : EIATTR_PARAM_CBANK
	.align		4
        /*0088*/ 	.byte	0x04, 0x0a
        /*008a*/ 	.short	(.L_4985 - .L_4984)
	.align		4
.L_4984:
        /*008c*/ 	.word	index@(.nv.constant0._ZN2at6native40_GLOBAL__N__2351210d_8_Shape_cu_49f7391c35CatArrayBatchedCopy_alignedK_contigINS1_10OpaqueTypeILj1EEEjLi3ELi128ELi1ELi8EEEvPT_NS1_25CatArrInputTensorMetadataIS5_T0_XT2_EXT3_EEENS1_16TensorSizeStrideIS8_Lj4EEEiS8_)
        /*0090*/ 	.short	0x0380
        /*0092*/ 	.short	0x0ad0


	//----- nvinfo : EIATTR_SW_WAR
	.align		4
.L_4985:
        /*0094*/ 	.byte	0x04, 0x36
        /*0096*/ 	.short	(.L_4987 - .L_4986)
.L_4986:
        /*0098*/ 	.word	0x00000008
.L_4987:


//--------------------- .nv.info._ZN2at6native40_GLOBAL__N__2351210d_8_Shape_cu_49f7391c35CatArrayBatchedCopy_alignedK_contigINS1_10OpaqueTypeILj1EEEjLi3ELi128ELi1ELi16EEEvPT_NS1_25CatArrInputTensorMetadataIS5_T0_XT2_EXT3_EEENS1_16TensorSizeStrideIS8_Lj4EEEiS8_ --------------------------
	.section	.nv.info._ZN2at6native40_GLOBAL__N__2351210d_8_Shape_cu_49f7391c35CatArrayBatchedCopy_alignedK_contigINS1_10OpaqueTypeILj1EEEjLi3ELi128ELi1ELi16EEEvPT_NS1_25CatArrInputTensorMetadataIS5_T0_XT2_EXT3_EEENS1_16TensorSizeStrideIS8_Lj4EEEiS8_,"",@"SHT_CUDA_INFO"
	.sectionflags	@""
	.align	4


	//----- nvinfo : EIATTR_CUDA_API_VERSION
	.align		4
        /*0000*/ 	.byte	0x04, 0x37
        /*0002*/ 	.short	(.L_4989 - .L_4988)
.L_4988:
        /*0004*/ 	.word	0x00000082


	//----- nvinfo : EIATTR_KPARAM_INFO
	.align		4
.L_4989:
        /*0008*/ 	.byte	0x04, 0x17
        /*000a*/ 	.short	(.L_4991 - .L_4990)
.L_4990:
        /*000c*/ 	.word	0x00000000
        /*0010*/ 	.short	0x0004
        /*0012*/ 	.short	0x0acc
        /*0014*/ 	.byte	0x00, 0xf0, 0x11, 0x00


	//----- nvinfo : EIATTR_KPARAM_INFO
	.align		4
.L_4991:
        /*0018*/ 	.byte	0x04, 0x17
        /*001a*/ 	.short	(.L_4993 - .L_4992)
.L_4992:
        /*001c*/ 	.word	0x00000000
        /*0020*/ 	.short	0x0003
        /*0022*/ 	.short	0x0ac8
        /*0024*/ 	.byte	0x00, 0xf0, 0x11, 0x00


	//----- nvinfo : EIATTR_KPARAM_INFO
	.align		4
.L_4993:
        /*0028*/ 	.byte	0x04, 0x17
        /*002a*/ 	.short	(.L_4995 - .L_4994)
.L_4994:
        /*002c*/ 	.word	0x00000000
        /*0030*/ 	.short	0x0002
        /*0032*/ 	.short	0x0aa8
        /*0034*/ 	.byte	0x00, 0xf0, 0x81, 0x00


	//----- nvinfo : EIATTR_KPARAM_INFO
	.align		4
.L_4995:
        /*0038*/ 	.byte	0x04, 0x17
        /*003a*/ 	.short	(.L_4997 - .L_4996)
.L_4996:
        /*003c*/ 	.word	0x00000000
        /*0040*/ 	.short	0x0001
        /*0042*/ 	.short	0x0008
        /*0044*/ 	.byte	0x00, 0xf0, 0x81, 0x2a


	//----- nvinfo : EIATTR_KPARAM_INFO
	.align		4
.L_4997:
        /*0048*/ 	.byte	0x04, 0x17
        /*004a*/ 	.short	(.L_4999 - .L_4998)
.L_4998:
        /*004c*/ 	.word	0x00000000
        /*0050*/ 	.short	0x0000
        /*0052*/ 	.short	0x0000
        /*0054*/ 	.byte	0x00, 0xf5, 0x21, 0x00


	//----- nvinfo : EIATTR_SPARSE_MMA_MASK
	.align		4
.L_4999:
        /*0058*/ 	.byte	0x03, 0x50
        /*005a*/ 	.short	0x0000


	//----- nvinfo : EIATTR_MAXREG_COUNT
	.align		4
        /*005c*/ 	.byte	0x03, 0x1b
        /*005e*/ 	.short	0x00ff


	//----- nvinfo : EIATTR_MERCURY_ISA_VERSION
	.align		4
        /*0060*/ 	.byte	0x03, 0x5f
        /*0062*/ 	.short	0x0101


	//----- nvinfo : EIATTR_VRC_CTA_INIT_COUNT
	.align		4
        /*0064*/ 	.byte	0x02, 0x4a
	.zero		1
	.zero		1


	//----- nvinfo : EIATTR_EXIT_INSTR_OFFSETS
	.align		4
        /*0068*/ 	.byte	0x04, 0x1c
        /*006a*/ 	.short	(.L_5001 - .L_5000)


	//   ....[0]....
.L_5000:
        /*006c*/ 	.word	0x000000a0


	//   ....[1]....
        /*0070*/ 	.word	0x000022f0


	//   ....[2]....
        /*0074*/ 	.word	0x00002800


	//   ....[3]....
        /*0078*/ 	.word	0x00003250


	//----- nvinfo : EIATTR_CRS_STACK_SIZE
	.align		4
.L_5001:
        /*007c*/ 	.byte	0x04, 0x1e
        /*007e*/ 	.short	(.L_5003 - .L_5002)
.L_5002:
        /*0080*/ 	.word	0x00000000


	//----- nvinfo : EIATTR_CBANK_PARAM_SIZE
	.align		4
.L_5003:
        /*0084*/ 	.byte	0x03, 0x19
        /*0086*/ 	.short	0x0ad0


	//----- nvinfo : EIATTR_PARAM_CBANK
	.align		4
        /*0088*/ 	.byte	0x04, 0x0a
        /*008a*/ 	.short	(.L_5005 - .L_5004)
	.align		4
.L_5004:
        /*008c*/ 	.word	index@(.nv.constant0._ZN2at6native40_GLOBAL__N__2351210d_8_Shape_cu_49f7391c35CatArrayBatchedCopy_alignedK_contigINS1_10OpaqueTypeILj1EEEjLi3ELi128ELi1ELi16EEEvPT_NS1_25CatArrInputTensorMetadataIS5_T0_XT2_EXT3_EEENS1_16TensorSizeStrideIS8_Lj4EEEiS8_)
        /*0090*/ 	.short	0x0380
        /*0092*/ 	.short	0x0ad0


	//----- nvinfo : EIATTR_SW_WAR
	.align		4
.L_5005:
        /*0094*/ 	.byte	0x04, 0x36
        /*0096*/ 	.short	(.L_5007 - .L_5006)
.L_5006:
        /*0098*/ 	.word	0x00000008
.L_5007:


//--------------------- .nv.info._ZN2at6native40_GLOBAL__N__2351210d_8_Shape_cu_49f7391c30CatArrayBatchedCopy_vectorizedINS1_10OpaqueTypeILj1EEEjLi3ELi128ELi1ELi16ELi16EEEvPcNS1_25CatArrInputTensorMetadataIT_T0_XT2_EXT3_EEENS1_16TensorSizeStrideIS8_Lj4EEEiS8_ --------------------------
	.section	.nv.info._ZN2at6native40_GLOBAL__N__2351210d_8_Shape_cu_49f7391c30CatArrayBatchedCopy_vectorizedINS1_10OpaqueTypeILj1EEEjLi3ELi128ELi1ELi16ELi16EEEvPcNS1_25CatArrInputTensorMetadataIT_T0_XT2_EXT3_EEENS1_16TensorSizeStrideIS8_Lj4EEEiS8_,"",@"SHT_CUDA_INFO"
	.sectionflags	@""
	.align	4


	//----- nvinfo : EIATTR_CUDA_API_VERSION
	.align		4
        /*0000*/ 	.byte	0x04, 0x37
        /*0002*/ 	.short	(.L_5009 - .L_5008)
.L_5008:
        /*0004*/ 	.word	0x00000082


	//----- nvinfo : EIATTR_KPARAM_INFO
	.align		4
.L_5009:
        /*0008*/ 	.byte	0x04, 0x17
        /*000a*/ 	.short	(.L_5011 - .L_5010)
.L_5010:
        /*000c*/ 	.word	0x00000000
        /*0010*/ 	.short	0x0004
        /*0012*/ 	.short	0x0acc
        /*0014*/ 	.byte	0x00, 0xf0, 0x11, 0x00


	//----- nvinfo : EIATTR_KPARAM_INFO
	.align		4
.L_5011:
        /*0018*/ 	.byte	0x04, 0x17
        /*001a*/ 	.short	(.L_5013 - .L_5012)
.L_5012:
        /*001c*/ 	.word	0x00000000
        /*0020*/ 	.short	0x0003
        /*0022*/ 	.short	0x0ac8
        /*0024*/ 	.byte	0x00, 0xf0, 0x11, 0x00


	//----- nvinfo : EIATTR_KPARAM_INFO
	.align		4
.L_5013:
        /*0028*/ 	.byte	0x04, 0x17
        /*002a*/ 	.short	(.L_5015 - .L_5014)
.L_5014:
        /*002c*/ 	.word	0x00000000
        /*0030*/ 	.short	0x0002
        /*0032*/ 	.short	0x0aa8
        /*0034*/ 	.byte	0x00, 0xf0, 0x81, 0x00


	//----- nvinfo : EIATTR_KPARAM_INFO
	.align		4
.L_5015:
        /*0038*/ 	.byte	0x04, 0x17
        /*003a*/ 	.short	(.L_5017 - .L_5016)
.L_5016:
        /*003c*/ 	.word	0x00000000
        /*0040*/ 	.short	0x0001
        /*0042*/ 	.short	0x0008
        /*0044*/ 	.byte	0x00, 0xf0, 0x81, 0x2a


	//----- nvinfo : EIATTR_KPARAM_INFO
	.align		4
.L_5017:
        /*0048*/ 	.byte	0x04, 0x17
        /*004a*/ 	.short	(.L_5019 - .L_5018)
.L_5018:
        /*004c*/ 	.word	0x00000000
        /*0050*/ 	.short	0x0000
        /*0052*/ 	.short	0x0000
        /*0054*/ 	.byte	0x00, 0xf5, 0x21, 0x00


	//----- nvinfo : EIATTR_SPARSE_MMA_MASK
	.align		4
.L_5019:
        /*0058*/ 	.byte	0x03, 0x50
        /*005a*/ 	.short	0x0000


	//----- nvinfo : EIATTR_MAXREG_COUNT
	.align		4
        /*005c*/ 	.byte	0x03, 0x1b
        /*005e*/ 	.short	0x00ff


	//----- nvinfo : EIATTR_MERCURY_ISA_VERSION
	.align		4
        /*0060*/ 	.byte	0x03, 0x5f
        /*0062*/ 	.short	0x0101


	//----- nvinfo : EIATTR_VRC_CTA_INIT_COUNT
	.align		4
        /*0064*/ 	.byte	0x02, 0x4a
	.zero		1
	.zero		1


	//----- nvinfo : EIATTR_EXIT_INSTR_OFFSETS
	.align		4
        /*0068*/ 	.byte	0x04, 0x1c
        /*006a*/ 	.short	(.L_5021 - .L_5020)


	//   ....[0]....
.L_5020:
        /*006c*/ 	.word	0x000000a0


	//   ....[1]....
        /*0070*/ 	.word	0x00000580


	//----- nvinfo : EIATTR_CRS_STACK_SIZE
	.align		4
.L_5021:
        /*0074*/ 	.byte	0x04, 0x1e
        /*0076*/ 	.short	(.L_5023 - .L_5022)
.L_5022:
        /*0078*/ 	.word	0x00000000


	//----- nvinfo : EIATTR_CBANK_PARAM_SIZE
	.align		4
.L_5023:
        /*007c*/ 	.byte	0x03, 0x19
        /*007e*/ 	.short	0x0ad0


	//----- nvinfo : EIATTR_PARAM_CBANK
	.align		4
        /*0080*/ 	.byte	0x04, 0x0a
        /*0082*/ 	.short	(.L_5025 - .L_5024)
	.align		4
.L_5024:
        /*0084*/ 	.word	index@(.nv.constant0._ZN2at6native40_GLOBAL__N__2351210d_8_Shape_cu_49f7391c30CatArrayBatchedCopy_vectorizedINS1_10OpaqueTypeILj1EEEjLi3ELi128ELi1ELi16ELi16EEEvPcNS1_25CatArrInputTensorMetadataIT_T0_XT2_EXT3_EEENS1_16TensorSizeStrideIS8_Lj4EEEiS8_)
        /*0088*/ 	.short	0x0380
        /*008a*/ 	.short	0x0ad0


	//----- nvinfo : EIATTR_SW_WAR
	.align		4
.L_5025:
        /*008c*/ 	.byte	0x04, 0x36
        /*008e*/ 	.short	(.L_5027 - .L_5026)
.L_5026:
        /*0090*/ 	.word	0x00000008
.L_5027:


//--------------------- .nv.info._ZN2at6native40_GLOBAL__N__2351210d_8_Shape_cu_49f7391c19CatArrayBatchedCopyINS1_10OpaqueTypeILj1EEEjLi2ELi128ELi1EEEvPT_NS1_25CatArrInputTensorMetadataIS5_T0_XT2_EXT3_EEENS1_16TensorSizeStrideIS8_Lj4EEEiS8_ --------------------------
	.section	.nv.info._ZN2at6native40_GLOBAL__N__2351210d_8_Shape_cu_49f7391c19CatArrayBatchedCopyINS1_10OpaqueTypeILj1EEEjLi2ELi128ELi1EEEvPT_NS1_25CatArrInputTensorMetadataIS5_T0_XT2_EXT3_EEENS1_16TensorSizeStrideIS8_Lj4EEEiS8_,"",@"SHT_CUDA_INFO"
	.sectionflags	@""
	.align	4


	//----- nvinfo : EIATTR_CUDA_API_VERSION
	.align		4
        /*0000*/ 	.byte	0x04, 0x37
        /*0002*/ 	.short	(.L_5029 - .L_5028)
.L_5028:
        /*0004*/ 	.word	0x00000082


	//----- nvinfo : EIATTR_KPARAM_INFO
	.align		4
.L_5029:
        /*0008*/ 	.byte	0x04, 0x17
        /*000a*/ 	.short	(.L_5031 - .L_5030)
.L_5030:
        /*000c*/ 	.word	0x00000000
        /*0010*/ 	.short	0x0004
        /*0012*/ 	.short	0x0acc
        /*0014*/ 	.byte	0x00, 0xf0, 0x11, 0x00


	//----- nvinfo : EIATTR_KPARAM_INFO
	.align		4
.L_5031:
        /*0018*/ 	.byte	0x04, 0x17
        /*001a*/ 	.short	(.L_5033 - .L_5032)
.L_5032:
        /*001c*/ 	.word	0x00000000
        /*0020*/ 	.short	0x0003
        /*0022*/ 	.short	0x0ac8
        /*0024*/ 	.byte	0x00, 0xf0, 0x11, 0x00


	//----- nvinfo : EIATTR_KPARAM_INFO
	.align		4
.L_5033:
        /*0028*/ 	.byte	0x04, 0x17
        /*002a*/ 	.short	(.L_5035 - .L_5034)
.L_5034:
        /*002c*/ 	.word	0x00000000
        /*0030*/ 	.short	0x0002
        /*0032*/ 	.short	0x0aa8
        /*0034*/ 	.byte	0x00, 0xf0, 0x81, 0x00


	//----- nvinfo : EIATTR_KPARAM_INFO
	.align		4
.L_5035:
        /*0038*/ 	.byte	0x04, 0x17
        /*003a*/ 	.short	(.L_5037 - .L_5036)
.L_5036:
        /*003c*/ 	.word	0x00000000
        /*0040*/ 	.short	0x0001
        /*0042*/ 	.short	0x0008
        /*0044*/ 	.byte	0x00, 0xf0, 0x81, 0x2a


	//----- nvinfo : EIATTR_KPARAM_INFO
	.align		4
.L_5037:
        /*0048*/ 	.byte	0x04, 0x17
        /*004a*/ 	.short	(.L_5039 - .L_5038)
.L_5038:
        /*004c*/ 	.word	0x00000000
        /*0050*/ 	.short	0x0000
        /*0052*/ 	.short	0x0000
        /*0054*/ 	.byte	0x00, 0xf5, 0x21, 0x00


	//----- nvinfo : EIATTR_SPARSE_MMA_MASK
	.align		4
.L_5039:
        /*0058*/ 	.byte	0x03, 0x50
        /*005a*/ 	.short	0x0000


	//----- nvinfo : EIATTR_MAXREG_COUNT
	.align		4
        /*005c*/ 	.byte	0x03, 0x1b
        /*005e*/ 	.short	0x00ff


	//----- nvinfo : EIATTR_MERCURY_ISA_VERSION
	.align		4
        /*0060*/ 	.byte	0x03, 0x5f
        /*0062*/ 	.short	0x0101


	//----- nvinfo : EIATTR_VRC_CTA_INIT_COUNT
	.align		4
        /*0064*/ 	.byte	0x02, 0x4a
	.zero		1
	.zero		1


	//----- nvinfo : EIATTR_EXIT_INSTR_OFFSETS
	.align		4
        /*0068*/ 	.byte	0x04, 0x1c
        /*006a*/ 	.short	(.L_5041 - .L_5040)


	//   ....[0]....
.L_5040:
        /*006c*/ 	.word	0x000000a0


	//   ....[1]....
        /*0070*/ 	.word	0x00000620


	//----- nvinfo : EIATTR_CRS_STACK_SIZE
	.align		4
.L_5041:
        /*0074*/ 	.byte	0x04, 0x1e
        /*0076*/ 	.short	(.L_5043 - .L_5042)
.L_5042:
        /*0078*/ 	.word	0x00000000


	//----- nvinfo : EIATTR_CBANK_PARAM_SIZE
	.align		4
.L_5043:
        /*007c*/ 	.byte	0x03, 0x19
        /*007e*/ 	.short	0x0ad0


	//----- nvinfo : EIATTR_PARAM_CBANK
	.align		4
        /*0080*/ 	.byte	0x04, 0x0a
        /*0082*/ 	.short	(.L_5045 - .L_5044)
	.align		4
.L_5044:
        /*0084*/ 	.word	index@(.nv.constant0._ZN2at6native40_GLOBAL__N__2351210d_8_Shape_cu_49f7391c19CatArrayBatchedCopyINS1_10OpaqueTypeILj1EEEjLi2ELi128ELi1EEEvPT_NS1_25CatArrInputTensorMetadataIS5_T0_XT2_EXT3_EEENS1_16TensorSizeStrideIS8_Lj4EEEiS8_)
        /*0088*/ 	.short	0x0380
        /*008a*/ 	.short	0x0ad0


	//----- nvinfo : EIATTR_SW_WAR
	.align		4
.L_5045:
        /*008c*/ 	.byte	0x04, 0x36
        /*008e*/ 	.short	(.L_5047 - .L_5046)
.L_5046:
        /*0090*/ 	.word	0x00000008
.L_5047:


//--------------------- .nv.info._ZN2at6native40_GLOBAL__N__2351210d_8_Shape_cu_49f7391c26CatArrayBatchedCopy_contigINS1_10OpaqueTypeILj1EEEjLi2ELi128ELi1EEEvPT_NS1_25CatArrInputTensorMetadataIS5_T0_XT2_EXT3_EEENS1_16TensorSizeStrideIS8_Lj4EEEiS8_ --------------------------
	.section	.nv.info._ZN2at6native40_GLOBAL__N__2351210d_8_Shape_cu_49f7391c26CatArrayBatchedCopy_contigINS1_10OpaqueTypeILj1EEEjLi2ELi128ELi1EEEvPT_NS1_25CatArrInputTensorMetadataIS5_T0_XT2_EXT3_EEENS1_16TensorSizeStrideIS8_Lj4EEEiS8_,"",@"SHT_CUDA_INFO"
	.sectionflags	@""
	.align	4


	//----- nvinfo : EIATTR_CUDA_API_VERSION
	.align		4
        /*0000*/ 	.byte	0x04, 0x37
        /*0002*/ 	.short	(.L_5049 - .L_5048)
.L_5048:
        /*0004*/ 	.word	0x00000082


	//----- nvinfo : EIATTR_KPARAM_INFO
	.align		4
.L_5049:
        /*0008*/ 	.byte	0x04, 0x17
        /*000a*/ 	.short	(.L_5051 - .L_5050)
.L_5050:
        /*000c*/ 	.word	0x00000000
        /*0010*/ 	.short	0x0004
        /*0012*/ 	.short	0x0acc
        /*0014*/ 	.byte	0x00, 0xf0, 0x11, 0x00


	//----- nvinfo : EIATTR_KPARAM_INFO
	.align		4
.L_5051:
        /*0018*/ 	.byte	0x04, 0x17
        /*001a*/ 	.short	(.L_5053 - .L_5052)
.L_5052:
        /*001c*/ 	.word	0x00000000
        /*0020*/ 	.short	0x0003
        /*0022*/ 	.short	0x0ac8
        /*0024*/ 	.byte	0x00, 0xf0, 0x11, 0x00


	//----- nvinfo : EIATTR_KPARAM_INFO
	.align		4
.L_5053:
        /*0028*/ 	.byte	0x04, 0x17
        /*002a*/ 	.short	(.L_5055 - .L_5054)
.L_5054:
        /*002c*/ 	.word	0x00000000
        /*0030*/ 	.short	0x0002
        /*0032*/ 	.short	0x0aa8
        /*0034*/ 	.byte	0x00, 0xf0, 0x81, 0x00


	//----- nvinfo : EIATTR_KPARAM_INFO
	.align		4
.L_5055:
        /*0038*/ 	.byte	0x04, 0x17
        /*003a*/ 	.short	(.L_5057 - .L_5056)
.L_5056:
        /*003c*/ 	.word	0x00000000
        /*0040*/ 	.short	0x0001
        /*0042*/ 	.short	0x0008
        /*0044*/ 	.byte	0x00, 0xf0, 0x81, 0x2a


	//----- nvinfo : EIATTR_KPARAM_INFO
	.align		4
.L_5057:
        /*0048*/ 	.byte	0x04, 0x17
        /*004a*/ 	.short	(.L_5059 - .L_5058)
.L_5058:
        /*004c*/ 	.word	0x00000000
        /*0050*/ 	.short	0x0000
        /*0052*/ 	.short	0x0000
        /*0054*/ 	.byte	0x00, 0xf5, 0x21, 0x00


	//----- nvinfo : EIATTR_SPARSE_MMA_MASK
	.align		4
.L_5059:
        /*0058*/ 	.byte	0x03, 0x50
        /*005a*/ 	.short	0x0000


	//----- nvinfo : EIATTR_MAXREG_COUNT
	.align		4
        /*005c*/ 	.byte	0x03, 0x1b
        /*005e*/ 	.short	0x00ff


	//----- nvinfo : EIATTR_MERCURY_ISA_VERSION
	.align		4
        /*0060*/ 	.byte	0x03, 0x5f
        /*0062*/ 	.short	0x0101


	//----- nvinfo : EIATTR_VRC_CTA_INIT_COUNT
	.align		4
        /*0064*/ 	.byte	0x02, 0x4a
	.zero		1
	.zero		1


	//----- nvinfo : EIATTR_EXIT_INSTR_OFFSETS
	.align		4
        /*0068*/ 	.byte	0x04, 0x1c
        /*006a*/ 	.short	(.L_5061 - .L_5060)


	//   ....[0]....
.L_5060:
        /*006c*/ 	.word	0x00000090


	//   ....[1]....
        /*0070*/ 	.word	0x00000390


	//----- nvinfo : EIATTR_CRS_STACK_SIZE
	.align		4
.L_5061:
        /*0074*/ 	.byte	0x04, 0x1e
        /*0076*/ 	.short	(.L_5063 - .L_5062)
.L_5062:
        /*0078*/ 	.word	0x00000000


	//----- nvinfo : EIATTR_CBANK_PARAM_SIZE
	.align		4
.L_5063:
        /*007c*/ 	.byte	0x03, 0x19
        /*007e*/ 	.short	0x0ad0


	//----- nvinfo : EIATTR_PARAM_CBANK
	.align		4
        /*0080*/ 	.byte	0x04, 0x0a
        /*0082*/ 	.short	(.L_5065 - .L_5064)
	.align		4
.L_5064:
        /*0084*/ 	.word	index@(.nv.constant0._ZN2at6native40_GLOBAL__N__2351210d_8_Shape_cu_49f7391c26CatArrayBatchedCopy_contigINS1_10OpaqueTypeILj1EEEjLi2ELi128ELi1EEEvPT_NS1_25CatArrInputTensorMetadataIS5_T0_XT2_EXT3_EEENS1_16TensorSizeStrideIS8_Lj4EEEiS8_)
        /*0088*/ 	.short	0x0380
        /*008a*/ 	.short	0x0ad0


	//----- nvinfo : EIATTR_SW_WAR
	.align		4
.L_5065:
        /*008c*/ 	.byte	0x04, 0x36
        /*008e*/ 	.short	(.L_5067 - .L_5066)
.L_5066:
        /*0090*/ 	.word	0x00000008
.L_5067:


//--------------------- .nv.info._ZN2at6native40_GLOBAL__N__2351210d_8_Shape_cu_49f7391c35CatArrayBatchedCopy_alignedK_contigINS1_10OpaqueTypeILj1EEEjLi2ELi128ELi1ELi8EEEvPT_NS1_25CatArrInputTensorMetadataIS5_T0_XT2_EXT3_EEENS1_16TensorSizeStrideIS8_Lj4EEEiS8_ --------------------------
	.section	.nv.info._ZN2at6native40_GLOBAL__N__2351210d_8_Shape_cu_49f7391c35CatArrayBatchedCopy_alignedK_contigINS1_10OpaqueTypeILj1EEEjLi2ELi128ELi1ELi8EEEvPT_NS1_25CatArrInputTensorMetadataIS5_T0_XT2_EXT3_EEENS1_16TensorSizeStrideIS8_Lj4EEEiS8_,"",@"SHT_CUDA_INFO"
	.sectionflags	@""
	.align	4


	//----- nvinfo : EIATTR_CUDA_API_VERSION
	.align		4
        /*0000*/ 	.byte	0x04, 0x37
        /*0002*/ 	.short	(.L_5069 - .L_5068)
.L_5068:
        /*0004*/ 	.word	0x00000082


	//----- nvinfo : EIATTR_KPARAM_INFO
	.align		4
.L_5069:
        /*0008*/ 	.byte	0x04, 0x17
        /*000a*/ 	.short	(.L_5071 - .L_5070)
.L_5070:
        /*000c*/ 	.word	0x00000000
        /*0010*/ 	.short	0x0004
        /*0012*/ 	.short	0x0acc
        /*0014*/ 	.byte	0x00, 0xf0, 0x11, 0x00


	//----- nvinfo : EIATTR_KPARAM_INFO
	.align		4
.L_5071:
        /*0018*/ 	.byte	0x04, 0x17
        /*001a*/ 	.short	(.L_5073 - .L_5072)
.L_5072:
        /*001c*/ 	.word	0x00000000
        /*0020*/ 	.short	0x0003
        /*0022*/ 	.short	0x0ac8
        /*0024*/ 	.byte	0x00, 0xf0, 0x11, 0x00


	//----- nvinfo : EIATTR_KPARAM_INFO
	.align		4
.L_5073:
        /*0028*/ 	.byte	0x04, 0x17
        /*002a*/ 	.short	(.L_5075 - .L_5074)
.L_5074:
        /*002c*/ 	.word	0x00000000
        /*0030*/ 	.short	0x0002
        /*0032*/ 	.short	0x0aa8
        /*0034*/ 	.byte	0x00, 0xf0, 0x81, 0x00


	//----- nvinfo : EIATTR_KPARAM_INFO
	.align		4
.L_5075:
        /*0038*/ 	.byte	0x04, 0x17
        /*003a*/ 	.short	(.L_5077 - .L_5076)
.L_5076:
        /*003c*/ 	.word	0x00000000
        /*0040*/ 	.short	0x0001
        /*0042*/ 	.short	0x0008
        /*0044*/ 	.byte	0x00, 0xf0, 0x81, 0x2a


	//----- nvinfo : EIATTR_KPARAM_INFO
	.align		4
.L_5077:
        /*0048*/ 	.byte	0x04, 0x17
        /*004a*/ 	.short	(.L_5079 - .L_5078)
.L_5078:
        /*004c*/ 	.word	0x00000000
        /*0050*/ 	.short	0x0000
        /*0052*/ 	.short	0x0000
        /*0054*/ 	.byte	0x00, 0xf5, 0x21, 0x00


	//----- nvinfo : EIATTR_SPARSE_MMA_MASK
	.align		4
.L_5079:
        /*0058*/ 	.byte	0x03, 0x50
        /*005a*/ 	.short	0x0000


	//----- nvinfo : EIATTR_MAXREG_COUNT
	.align		4
        /*005c*/ 	.byte	0x03, 0x1b
        /*005e*/ 	.short	0x00ff


	//----- nvinfo : EIATTR_MERCURY_ISA_VERSION
	.align		4
        /*0060*/ 	.byte	0x03, 0x5f
        /*0062*/ 	.short	0x0101


	//----- nvinfo : EIATTR_VRC_CTA_INIT_COUNT
	.align		4
        /*0064*/ 	.byte	0x02, 0x4a
	.zero		1
	.zero		1


	//----- nvinfo : EIATTR_EXIT_INSTR_OFFSETS
	.align		4
        /*0068*/ 	.byte	0x04, 0x1c
        /*006a*/ 	.short	(.L_5081 - .L_5080)


	//   ....[0]....
.L_5080:
        /*006c*/ 	.word	0x000000a0


	//   ....[1]....
        /*0070*/ 	.word	0x00000c90


	//   ....[2]....
        /*0074*/ 	.word	0x00000ff0


	//   ....[3]....
        /*0078*/ 	.word	0x00001630


	//----- nvinfo : EIATTR_CRS_STACK_SIZE
	.align		4
.L_5081:
        /*007c*/ 	.byte	0x04, 0x1e
        /*007e*/ 	.short	(.L_5083 - .L_5082)
.L_5082:
        /*0080*/ 	.word	0x00000000


	//----- nvinfo : EIATTR_CBANK_PARAM_SIZE
	.align		4
.L_5083:
        /*0084*/ 	.byte	0x03, 0x19
        /*0086*/ 	.short	0x0ad0


	//----- nvinfo : EIATTR_PARAM_CBANK
	.align		4
        /*0088*/ 	.byte	0x04, 0x0a
        /*008a*/ 	.short	(.L_5085 - .L_5084)
	.align		4
.L_5084:
        /*008c*/ 	.word	index@(.nv.constant0._ZN2at6native40_GLOBAL__N__2351210d_8_Shape_cu_49f7391c35CatArrayBatchedCopy_alignedK_contigINS1_10OpaqueTypeILj1EEEjLi2ELi128ELi1ELi8EEEvPT_NS1_25CatArrInputTensorMetadataIS5_T0_XT2_EXT3_EEENS1_16TensorSizeStrideIS8_Lj4EEEiS8_)
        /*0090*/ 	.short	0x0380
        /*0092*/ 	.short	0x0ad0


	//----- nvinfo : EIATTR_SW_WAR
	.align		4
.L_5085:
        /*0094*/ 	.byte	0x04, 0x36
        /*0096*/ 	.short	(.L_5087 - .L_5086)
.L_5086:
        /*0098*/ 	.word	0x00000008
.L_5087:


//--------------------- .nv.info._ZN2at6native40_GLOBAL__N__2351210d_8_Shape_cu_49f7391c35CatArrayBatchedCopy_alignedK_contigINS1_10OpaqueTypeILj1EEEjLi2ELi128ELi1ELi16EEEvPT_NS1_25CatArrInputTensorMetadataIS5_T0_XT2_EXT3_EEENS1_16TensorSizeStrideIS8_Lj4EEEiS8_ --------------------------
	.section	.nv.info._ZN2at6native40_GLOBAL__N__2351210d_8_Shape_cu_49f7391c35CatArrayBatchedCopy_alignedK_contigINS1_10OpaqueTypeILj1EEEjLi2ELi128ELi1ELi16EEEvPT_NS1_25CatArrInputTensorMetadataIS5_T0_XT2_EXT3_EEENS1_16TensorSizeStrideIS8_Lj4EEEiS8_,"",@"SHT_CUDA_INFO"
	.sectionflags	@""
	.align	4


	//----- nvinfo : EIATTR_CUDA_API_VERSION
	.align		4
        /*0000*/ 	.byte	0x04, 0x37
        /*0002*/ 	.short	(.L_5089 - .L_5088)
.L_5088:
        /*0004*/ 	.word	0x00000082


	//----- nvinfo : EIATTR_KPARAM_INFO
	.align		4
.L_5089:
        /*0008*/ 	.byte	0x04, 0x17
        /*000a*/ 	.short	(.L_5091 - .L_5090)
.L_5090:
        /*000c*/ 	.word	0x00000000
        /*0010*/ 	.short	0x0004
        /*0012*/ 	.short	0x0acc
        /*0014*/ 	.byte	0x00, 0xf0, 0x11, 0x00


	//----- nvinfo : EIATTR_KPARAM_INFO
	.align		4
.L_5091:
        /*0018*/ 	.byte	0x04, 0x17
        /*001a*/ 	.short	(.L_5093 - .L_5092)
.L_5092:
        /*001c*/ 	.word	0x00000000
        /*0020*/ 	.short	0x0003
        /*0022*/ 	.short	0x0ac8
        /*0024*/ 	.byte	0x00, 0xf0, 0x11, 0x00


	//----- nvinfo : EIATTR_KPARAM_INFO
	.align		4
.L_5093:
        /*0028*/ 	.byte	0x04, 0x17
        /*002a*/ 	.short	(.L_5095 - .L_5094)
.L_5094:
        /*002c*/ 	.word	0x00000000
        /*0030*/ 	.short	0x0002
        /*0032*/ 	.short	0x0aa8
        /*0034*/ 	.byte	0x00, 0xf0, 0x81, 0x00


	//----- nvinfo : EIATTR_KPARAM_INFO
	.align		4
.L_5095:
        /*0038*/ 	.byte	0x04, 0x17
        /*003a*/ 	.short	(.L_5097 - .L_5096)
.L_5096:
        /*003c*/ 	.word	0x00000000
        /*0040*/ 	.short	0x0001
        /*0042*/ 	.short	0x0008
        /*0044*/ 	.byte	0x00, 0xf0, 0x81, 0x2a


	//----- nvinfo : EIATTR_KPARAM_INFO
	.align		4
.L_5097:
        /*0048*/ 	.byte	0x04, 0x17
        /*004a*/ 	.short	(.L_5099 - .L_5098)
.L_5098:
        /*004c*/ 	.word	0x00000000
        /*0050*/ 	.short	0x0000
        /*0052*/ 	.short	0x0000
        /*0054*/ 	.byte	0x00, 0xf5, 0x21, 0x00


	//----- nvinfo : EIATTR_SPARSE_MMA_MASK
	.align		4
.L_5099:
        /*0058*/ 	.byte	0x03, 0x50
        /*005a*/ 	.short	0x0000


	//----- nvinfo : EIATTR_MAXREG_COUNT
	.align		4
        /*005c*/ 	.byte	0x03, 0x1b
        /*005e*/ 	.short	0x00ff


	//----- nvinfo : EIATTR_MERCURY_ISA_VERSION
	.align		4
        /*0060*/ 	.byte	0x03, 0x5f
        /*0062*/ 	.short	0x0101


	//----- nvinfo : EIATTR_VRC_CTA_INIT_COUNT
	.align		4
        /*0064*/ 	.byte	0x02, 0x4a
	.zero		1
	.zero		1


	//----- nvinfo : EIATTR_EXIT_INSTR_OFFSETS
	.align		4
        /*0068*/ 	.byte	0x04, 0x1c
        /*006a*/ 	.short	(.L_5101 - .L_5100)


	//   ....[0]....
.L_5100:
        /*006c*/ 	.word	0x000000a0


	//   ....[1]....
        /*0070*/ 	.word	0x00001640


	//   ....[2]....
        /*0074*/ 	.word	0x000019d0


	//   ....[3]....
        /*0078*/ 	.word	0x00002020


	//----- nvinfo : EIATTR_CRS_STACK_SIZE
	.align		4
.L_5101:
        /*007c*/ 	.byte	0x04, 0x1e
        /*007e*/ 	.short	(.L_5103 - .L_5102)
.L_5102:
        /*0080*/ 	.word	0x00000000


	//----- nvinfo : EIATTR_CBANK_PARAM_SIZE
	.align		4
.L_5103:
        /*0084*/ 	.byte	0x03, 0x19
        /*0086*/ 	.short	0x0ad0


	//----- nvinfo : EIATTR_PARAM_CBANK
	.align		4
        /*0088*/ 	.byte	0x04, 0x0a
        /*008a*/ 	.short	(.L_5105 - .L_5104)
	.align		4
.L_5104:
        /*008c*/ 	.word	index@(.nv.constant0._ZN2at6native40_GLOBAL__N__2351210d_8_Shape_cu_49f7391c35CatArrayBatchedCopy_alignedK_contigINS1_10OpaqueTypeILj1EEEjLi2ELi128ELi1ELi16EEEvPT_NS1_25CatArrInputTensorMetadataIS5_T0_XT2_EXT3_EEENS1_16TensorSizeStrideIS8_Lj4EEEiS8_)
        /*0090*/ 	.short	0x0380
        /*0092*/ 	.short	0x0ad0


	//----- nvinfo : EIATTR_SW_WAR
	.align		4
.L_5105:
        /*0094*/ 	.byte	0x04, 0x36
        /*0096*/ 	.short	(.L_5107 - .L_5106)
.L_5106:
        /*0098*/ 	.word	0x00000008
.L_5107:


//--------------------- .nv.info._ZN2at6native40_GLOBAL__N__2351210d_8_Shape_cu_49f7391c30CatArrayBatchedCopy_vectorizedINS1_10OpaqueTypeILj1EEEjLi2ELi128ELi1ELi16ELi16EEEvPcNS1_25CatArrInputTensorMetadataIT_T0_XT2_EXT3_EEENS1_16TensorSizeStrideIS8_Lj4EEEiS8_ --------------------------
	.section	.nv.info._ZN2at6native40_GLOBAL__N__2351210d_8_Shape_cu_49f7391c30CatArrayBatchedCopy_vectorizedINS1_10OpaqueTypeILj1EEEjLi2ELi128ELi1ELi16ELi16EEEvPcNS1_25CatArrInputTensorMetadataIT_T0_XT2_EXT3_EEENS1_16TensorSizeStrideIS8_Lj4EEEiS8_,"",@"SHT_CUDA_INFO"
	.sectionflags	@""
	.align	4


	//----- nvinfo : EIATTR_CUDA_API_VERSION
	.align		4
        /*0000*/ 	.byte	0x04, 0x37
        /*0002*/ 	.short	(.L_5109 - .L_5108)
.L_5108:
        /*0004*/ 	.word	0x00000082


	//----- nvinfo : EIATTR_KPARAM_INFO
	.align		4
.L_5109:
        /*0008*/ 	.byte	0x04, 0x17
        /*000a*/ 	.short	(.L_5111 - .L_5110)
.L_5110:
        /*000c*/ 	.word	0x00000000
        /*0010*/ 	.short	0x0004
        /*0012*/ 	.short	0x0acc
        /*0014*/ 	.byte	0x00, 0xf0, 0x11, 0x00


	//----- nvinfo : EIATTR_KPARAM_INFO
	.align		4
.L_5111:
        /*0018*/ 	.byte	0x04, 0x17
        /*001a*/ 	.short	(.L_5113 - .L_5112)
.L_5112:
        /*001c*/ 	.word	0x00000000
        /*0020*/ 	.short	0x0003
        /*0022*/ 	.short	0x0ac8
        /*0024*/ 	.byte	0x00, 0xf0, 0x11, 0x00


	//----- nvinfo : EIATTR_KPARAM_INFO
	.align		4
.L_5113:
        /*0028*/ 	.byte	0x04, 0x17
        /*002a*/ 	.short	(.L_5115 - .L_5114)
.L_5114:
        /*002c*/ 	.word	0x00000000
        /*0030*/ 	.short	0x0002
        /*0032*/ 	.short	0x0aa8
        /*0034*/ 	.byte	0x00, 0xf0, 0x81, 0x00


	//----- nvinfo : EIATTR_KPARAM_INFO
	.align		4
.L_5115:
        /*0038*/ 	.byte	0x04, 0x17
        /*003a*/ 	.short	(.L_5117 - .L_5116)
.L_5116:
        /*003c*/ 	.word	0x00000000
        /*0040*/ 	.short	0x0001
        /*0042*/ 	.short	0x0008
        /*0044*/ 	.byte	0x00, 0xf0, 0x81, 0x2a


	//----- nvinfo : EIATTR_KPARAM_INFO
	.align		4
.L_5117:
        /*0048*/ 	.byte	0x04, 0x17
        /*004a*/ 	.short	(.L_5119 - .L_5118)
.L_5118:
        /*004c*/ 	.word	0x00000000
        /*0050*/ 	.short	0x0000
        /*0052*/ 	.short	0x0000
        /*0054*/ 	.byte	0x00, 0xf5, 0x21, 0x00


	//----- nvinfo : EIATTR_SPARSE_MMA_MASK
	.align		4
.L_5119:
        /*0058*/ 	.byte	0x03, 0x50
        /*005a*/ 	.short	0x0000


	//----- nvinfo : EIATTR_MAXREG_COUNT
	.align		4
        /*005c*/ 	.byte	0x03, 0x1b
        /*005e*/ 	.short	0x00ff


	//----- nvinfo : EIATTR_MERCURY_ISA_VERSION
	.align		4
        /*0060*/ 	.byte	0x03, 0x5f
        /*0062*/ 	.short	0x0101


	//----- nvinfo : EIATTR_VRC_CTA_INIT_COUNT
	.align		4
        /*0064*/ 	.byte	0x02, 0x4a
	.zero		1
	.zero		1


	//----- nvinfo : EIATTR_EXIT_INSTR_OFFSETS
	.align		4
        /*0068*/ 	.byte	0x04, 0x1c
        /*006a*/ 	.short	(.L_5121 - .L_5120)


	//   ....[0]....
.L_5120:
        /*006c*/ 	.word	0x000000a0


	//   ....[1]....
        /*0070*/ 	.word	0x000003e0


	//----- nvinfo : EIATTR_CRS_STACK_SIZE
	.align		4
.L_5121:
        /*0074*/ 	.byte	0x04, 0x1e
        /*0076*/ 	.short	(.L_5123 - .L_5122)
.L_5122:
        /*0078*/ 	.word	0x00000000


	//----- nvinfo : EIATTR_CBANK_PARAM_SIZE
	.align		4
.L_5123:
        /*007c*/ 	.byte	0x03, 0x19
        /*007e*/ 	.short	0x0ad0


	//----- nvinfo : EIATTR_PARAM_CBANK
	.align		4
        /*0080*/ 	.byte	0x04, 0x0a
        /*0082*/ 	.short	(.L_5125 - .L_5124)
	.align		4
.L_5124:
        /*0084*/ 	.word	index@(.nv.constant0._ZN2at6native40_GLOBAL__N__2351210d_8_Shape_cu_49f7391c30CatArrayBatchedCopy_vectorizedINS1_10OpaqueTypeILj1EEEjLi2ELi128ELi1ELi16ELi16EEEvPcNS1_25CatArrInputTensorMetadataIT_T0_XT2_EXT3_EEENS1_16TensorSizeStrideIS8_Lj4EEEiS8_)
        /*0088*/ 	.short	0x0380
        /*008a*/ 	.short	0x0ad0


	//----- nvinfo : EIATTR_SW_WAR
	.align		4
.L_5125:
        /*008c*/ 	.byte	0x04, 0x36
        /*008e*/ 	.short	(.L_5127 - .L_5126)
.L_5126:
        /*0090*/ 	.word	0x00000008
.L_5127:


//--------------------- .nv.info._ZN2at6native40_GLOBAL__N__2351210d_8_Shape_cu_49f7391c19CatArrayBatchedCopyINS1_10OpaqueTypeILj1EEEjLi1ELi128ELi1EEEvPT_NS1_25CatArrInputTensorMetadataIS5_T0_XT2_EXT3_EEENS1_16TensorSizeStrideIS8_Lj4EEEiS8_ --------------------------
	.section	.nv.info._ZN2at6native40_GLOBAL__N__2351210d_8_Shape_cu_49f7391c19CatArrayBatchedCopyINS1_10OpaqueTypeILj1EEEjLi1ELi128ELi1EEEvPT_NS1_25CatArrInputTensorMetadataIS5_T0_XT2_EXT3_EEENS1_16TensorSizeStrideIS8_Lj4EEEiS8_,"",@"SHT_CUDA_INFO"
	.sectionflags	@""
	.align	4


	//----- nvinfo : EIATTR_CUDA_API_VERSION
	.align		4
        /*0000*/ 	.byte	0x04, 0x37
        /*0002*/ 	.short	(.L_5129 - .L_5128)
.L_5128:
        /*0004*/ 	.word	0x00000082


	//----- nvinfo : EIATTR_KPARAM_INFO
	.align		4
.L_5129:
        /*0008*/ 	.byte	0x04, 0x17
        /*000a*/ 	.short	(.L_5131 - .L_5130)
.L_5130:
        /*000c*/ 	.word	0x00000000
        /*0010*/ 	.short	0x0004
        /*0012*/ 	.short	0x0acc
        /*0014*/ 	.byte	0x00, 0xf0, 0x11, 0x00


	//----- nvinfo : EIATTR_KPARAM_INFO
	.align		4
.L_5131:
        /*0018*/ 	.byte	0x04, 0x17
        /*001a*/ 	.short	(.L_5133 - .L_5132)
.L_5132:
        /*001c*/ 	.word	0x00000000
        /*0020*/ 	.short	0x0003
        /*0022*/ 	.short	0x0ac8
        /*0024*/ 	.byte	0x00, 0xf0, 0x11, 0x00


	//----- nvinfo : EIATTR_KPARAM_INFO
	.align		4
.L_5133:
        /*0028*/ 	.byte	0x04, 0x17
        /*002a*/ 	.short	(.L_5135 - .L_5134)
.L_5134:
        /*002c*/ 	.word	0x00000000
        /*0030*/ 	.short	0x0002
        /*0032*/ 	.short	0x0aa8
        /*0034*/ 	.byte	0x00, 0xf0, 0x81, 0x00


	//----- nvinfo : EIATTR_KPARAM_INFO
	.align		4
.L_5135:
        /*0038*/ 	.byte	0x04, 0x17
        /*003a*/ 	.short	(.L_5137 - .L_5136)
.L_5136:
        /*003c*/ 	.word	0x00000000
        /*0040*/ 	.short	0x0001
        /*0042*/ 	.short	0x0008
        /*0044*/ 	.byte	0x00, 0xf0, 0x81, 0x2a


	//----- nvinfo : EIATTR_KPARAM_INFO
	.align		4
.L_5137:
        /*0048*/ 	.byte	0x04, 0x17
        /*004a*/ 	.short	(.L_5139 - .L_5138)
.L_5138:
        /*004c*/ 	.word	0x00000000
        /*0050*/ 	.short	0x0000
        /*0052*/ 	.short	0x0000
        /*0054*/ 	.byte	0x00, 0xf5, 0x21, 0x00


	//----- nvinfo : EIATTR_SPARSE_MMA_MASK
	.align		4
.L_5139:
        /*0058*/ 	.byte	0x03, 0x50
        /*005a*/ 	.short	0x0000


	//----- nvinfo : EIATTR_MAXREG_COUNT
	.align		4
        /*005c*/ 	.byte	0x03, 0x1b
        /*005e*/ 	.short	0x00ff


	//----- nvinfo : EIATTR_MERCURY_ISA_VERSION
	.align		4
        /*0060*/ 	.byte	0x03, 0x5f
        /*0062*/ 	.short	0x0101


	//----- nvinfo : EIATTR_VRC_CTA_INIT_COUNT
	.align		4
        /*0064*/ 	.byte	0x02, 0x4a
	.zero		1
	.zero		1


	//----- nvinfo : EIATTR_EXIT_INSTR_OFFSETS
	.align		4
        /*0068*/ 	.byte	0x04, 0x1c
        /*006a*/ 	.short	(.L_5141 - .L_5140)


	//   ....[0]....
.L_5140:
        /*006c*/ 	.word	0x000000a0


	//   ....[1]....
        /*0070*/ 	.word	0x00000260


	//----- nvinfo : EIATTR_CRS_STACK_SIZE
	.align		4
.L_5141:
        /*0074*/ 	.byte	0x04, 0x1e
        /*0076*/ 	.short	(.L_5143 - .L_5142)
.L_5142:
        /*0078*/ 	.word	0x00000000


	//----- nvinfo : EIATTR_CBANK_PARAM_SIZE
	.align		4
.L_5143:
        /*007c*/ 	.byte	0x03, 0x19
        /*007e*/ 	.short	0x0ad0


	//----- nvinfo : EIATTR_PARAM_CBANK
	.align		4
        /*0080*/ 	.byte	0x04, 0x0a
        /*0082*/ 	.short	(.L_5145 - .L_5144)
	.align		4
.L_5144:
        /*0084*/ 	.word	index@(.nv.constant0._ZN2at6native40_GLOBAL__N__2351210d_8_Shape_cu_49f7391c19CatArrayBatchedCopyINS1_10OpaqueTypeILj1EEEjLi1ELi128ELi1EEEvPT_NS1_25CatArrInputTensorMetadataIS5_T0_XT2_EXT3_EEENS1_16TensorSizeStrideIS8_Lj4EEEiS8_)
        /*0088*/ 	.short	0x0380
        /*008a*/ 	.short	0x0ad0


	//----- nvinfo : EIATTR_SW_WAR
	.align		4
.L_5145:
        /*008c*/ 	.byte	0x04, 0x36
        /*008e*/ 	.short	(.L_5147 - .L_5146)
.L_5146:
        /*0090*/ 	.word	0x00000008
.L_5147:


//--------------------- .nv.info._ZN2at6native40_GLOBAL__N__2351210d_8_Shape_cu_49f7391c26CatArrayBatchedCopy_contigINS1_10OpaqueTypeILj1EEEjLi1ELi128ELi1EEEvPT_NS1_25CatArrInputTensorMetadataIS5_T0_XT2_EXT3_EEENS1_16TensorSizeStrideIS8_Lj4EEEiS8_ --------------------------
	.section	.nv.info._ZN2at6native40_GLOBAL__N__2351210d_8_Shape_cu_49f7391c26CatArrayBatchedCopy_contigINS1_10OpaqueTypeILj1EEEjLi1ELi128ELi1EEEvPT_NS1_25CatArrInputTensorMetadataIS5_T0_XT2_EXT3_EEENS1_16TensorSizeStrideIS8_Lj4EEEiS8_,"",@"SHT_CUDA_INFO"
	.sectionflags	@""
	.align	4


	//----- nvinfo : EIATTR_CUDA_API_VERSION
	.align		4
        /*0000*/ 	.byte	0x04, 0x37
        /*0002*/ 	.short	(.L_5149 - .L_5148)
.L_5148:
        /*0004*/ 	.word	0x00000082


	//----- nvinfo : EIATTR_KPARAM_INFO
	.align		4
.L_5149:
        /*0008*/ 	.byte	0x04, 0x17
        /*000a*/ 	.short	(.L_5151 - .L_5150)
.L_5150:
        /*000c*/ 	.word	0x00000000
        /*0010*/ 	.short	0x0004
        /*0012*/ 	.short	0x0acc
        /*0014*/ 	.byte	0x00, 0xf0, 0x11, 0x00


	//----- nvinfo : EIATTR_KPARAM_INFO
	.align		4
.L_5151:
        /*0018*/ 	.byte	0x04, 0x17
        /*001a*/ 	.short	(.L_5153 - .L_5152)
.L_5152:
        /*001c*/ 	.word	0x00000000
        /*0020*/ 	.short	0x0003
        /*0022*/ 	.short	0x0ac8
        /*0024*/ 	.byte	0x00, 0xf0, 0x11, 0x00


	//----- nvinfo : EIATTR_KPARAM_INFO
	.align		4
.L_5153:
        /*0028*/ 	.byte	0x04, 0x17
        /*002a*/ 	.short	(.L_5155 - .L_5154)
.L_5154:
        /*002c*/ 	.word	0x00000000
        /*0030*/ 	.short	0x0002
        /*0032*/ 	.short	0x0aa8
        /*0034*/ 	.byte	0x00, 0xf0, 0x81, 0x00


	//----- nvinfo : EIATTR_KPARAM_INFO
	.align		4
.L_5155:
        /*0038*/ 	.byte	0x04, 0x17
        /*003a*/ 	.short	(.L_5157 - .L_5156)
.L_5156:
        /*003c*/ 	.word	0x00000000
        /*0040*/ 	.short	0x0001
        /*0042*/ 	.short	0x0008
        /*0044*/ 	.byte	0x00, 0xf0, 0x81, 0x2a


	//----- nvinfo : EIATTR_KPARAM_INFO
	.align		4
.L_5157:
        /*0048*/ 	.byte	0x04, 0x17
        /*004a*/ 	.short	(.L_5159 - .L_5158)
.L_5158:
        /*004c*/ 	.word	0x00000000
        /*0050*/ 	.short	0x0000
        /*0052*/ 	.short	0x0000
        /*0054*/ 	.byte	0x00, 0xf5, 0x21, 0x00


	//----- nvinfo : EIATTR_SPARSE_MMA_MASK
	.align		4
.L_5159:
        /*0058*/ 	.byte	0x03, 0x50
        /*005a*/ 	.short	0x0000


	//----- nvinfo : EIATTR_MAXREG_COUNT
	.align		4
        /*005c*/ 	.byte	0x03, 0x1b
        /*005e*/ 	.short	0x00ff


	//----- nvinfo : EIATTR_MERCURY_ISA_VERSION
	.align		4
        /*0060*/ 	.byte	0x03, 0x5f
        /*0062*/ 	.short	0x0101


	//----- nvinfo : EIATTR_VRC_CTA_INIT_COUNT
	.align		4
        /*0064*/ 	.byte	0x02, 0x4a
	.zero		1
	.zero		1


	//----- nvinfo : EIATTR_EXIT_INSTR_OFFSETS
	.align		4
        /*0068*/ 	.byte	0x04, 0x1c
        /*006a*/ 	.short	(.L_5161 - .L_5160)


	//   ....[0]....
.L_5160:
        /*006c*/ 	.word	0x00000090


	//   ....[1]....
        /*0070*/ 	.word	0x00000200


	//----- nvinfo : EIATTR_CRS_STACK_SIZE
	.align		4
.L_5161:
        /*0074*/ 	.byte	0x04, 0x1e
        /*0076*/ 	.short	(.L_5163 - .L_5162)
.L_5162:
        /*0078*/ 	.word	0x00000000


	//----- nvinfo : EIATTR_CBANK_PARAM_SIZE
	.align		4
.L_5163:
        /*007c*/ 	.byte	0x03, 0x19
        /*007e*/ 	.short	0x0ad0


	//----- nvinfo : EIATTR_PARAM_CBANK
	.align		4
        /*0080*/ 	.byte	0x04, 0x0a
        /*0082*/ 	.short	(.L_5165 - .L_5164)
	.align		4
.L_5164:
        /*0084*/ 	.word	index@(.nv.constant0._ZN2at6native40_GLOBAL__N__2351210d_8_Shape_cu_49f7391c26CatArrayBatchedCopy_contigINS1_10OpaqueTypeILj1EEEjLi1ELi128ELi1EEEvPT_NS1_25CatArrInputTensorMetadataIS5_T0_XT2_EXT3_EEENS1_16TensorSizeStrideIS8_Lj4EEEiS8_)
        /*0088*/ 	.short	0x0380
        /*008a*/ 	.short	0x0ad0


	//----- nvinfo : EIATTR_SW_WAR
	.align		4
.L_5165:
        /*008c*/ 	.byte	0x04, 0x36
        /*008e*/ 	.short	(.L_5167 - .L_5166)
.L_5166:
        /*0090*/ 	.word	0x00000008
.L_5167:


//--------------------- .nv.info._ZN2at6native40_GLOBAL__N__2351210d_8_Shape_cu_49f7391c35CatArrayBatchedCopy_alignedK_contigINS1_10OpaqueTypeILj1EEEjLi1ELi128ELi1ELi8EEEvPT_NS1_25CatArrInputTensorMetadataIS5_T0_XT2_EXT3_EEENS1_16TensorSizeStrideIS8_Lj4EEEiS8_ --------------------------
	.section	.nv.info._ZN2at6native40_GLOBAL__N__2351210d_8_Shape_cu_49f7391c35CatArrayBatchedCopy_alignedK_contigINS1_10OpaqueTypeILj1EEEjLi1ELi128ELi1ELi8EEEvPT_NS1_25CatArrInputTensorMetadataIS5_T0_XT2_EXT3_EEENS1_16TensorSizeStrideIS8_Lj4EEEiS8_,"",@"SHT_CUDA_INFO"
	.sectionflags	@""
	.align	4


	//----- nvinfo : EIATTR_CUDA_API_VERSION
	.align		4
        /*0000*/ 	.byte	0x04, 0x37
        /*0002*/ 	.short	(.L_5169 - .L_5168)
.L_5168:
        /*0004*/ 	.word	0x00000082


	//----- nvinfo : EIATTR_KPARAM_INFO
	.align		4
.L_5169:
        /*0008*/ 	.byte	0x04, 0x17
        /*000a*/ 	.short	(.L_5171 - .L_5170)
.L_5170:
        /*000c*/ 	.word	0x00000000
        /*0010*/ 	.short	0x0004
        /*0012*/ 	.short	0x0acc
        /*0014*/ 	.byte	0x00, 0xf0, 0x11, 0x00


	//----- nvinfo : EIATTR_KPARAM_INFO
	.align		4
.L_5171:
        /*0018*/ 	.byte	0x04, 0x17
        /*001a*/ 	.short	(.L_5173 - .L_5172)
.L_5172:
        /*001c*/ 	.word	0x00000000
        /*0020*/ 	.short	0x0003
        /*0022*/ 	.short	0x0ac8
        /*0024*/ 	.byte	0x00, 0xf0, 0x11, 0x00


	//----- nvinfo : EIATTR_KPARAM_INFO
	.align		4
.L_5173:
        /*0028*/ 	.byte	0x04, 0x17
        /*002a*/ 	.short	(.L_5175 - .L_5174)
.L_5174:
        /*002c*/ 	.word	0x00000000
        /*0030*/ 	.short	0x0002
        /*0032*/ 	.short	0x0aa8
        /*0034*/ 	.byte	0x00, 0xf0, 0x81, 0x00


	//----- nvinfo : EIATTR_KPARAM_INFO
	.align		4
.L_5175:
        /*0038*/ 	.byte	0x04, 0x17
        /*003a*/ 	.short	(.L_5177 - .L_5176)
.L_5176:
        /*003c*/ 	.word	0x00000000
        /*0040*/ 	.short	0x0001
        /*0042*/ 	.short	0x0008
        /*0044*/ 	.byte	0x00, 0xf0, 0x81, 0x2a


	//----- nvinfo : EIATTR_KPARAM_INFO
	.align		4
.L_5177:
        /*0048*/ 	.byte	0x04, 0x17
        /*004a*/ 	.short	(.L_5179 - .L_5178)
.L_5178:
        /*004c*/ 	.word	0x00000000
        /*0050*/ 	.short	0x0000
        /*0052*/ 	.short	0x0000
        /*0054*/ 	.byte	0x00, 0xf5, 0x21, 0x00


	//----- nvinfo : EIATTR_SPARSE_MMA_MASK
	.align		4
.L_5179:
        /*0058*/ 	.byte	0x03, 0x50
        /*005a*/ 	.short	0x0000


	//----- nvinfo : EIATTR_MAXREG_COUNT
	.align		4
        /*005c*/ 	.byte	0x03, 0x1b
        /*005e*/ 	.short	0x00ff


	//----- nvinfo : EIATTR_MERCURY_ISA_VERSION
	.align		4
        /*0060*/ 	.byte	0x03, 0x5f
        /*0062*/ 	.short	0x0101


	//----- nvinfo : EIATTR_VRC_CTA_INIT_COUNT
	.align		4
        /*0064*/ 	.byte	0x02, 0x4a
	.zero		1
	.zero		1


	//----- nvinfo : EIATTR_EXIT_INSTR_OFFSETS
	.align		4
        /*0068*/ 	.byte	0x04, 0x1c
        /*006a*/ 	.short	(.L_5181 - .L_5180)


	//   ....[0]....
.L_5180:
        /*006c*/ 	.word	0x000000a0


	//   ....[1]....
        /*0070*/ 	.word	0x000004c0


	//   ....[2]....
        /*0074*/ 	.word	0x00000670


	//   ....[3]....
        /*0078*/ 	.word	0x000008b0


	//----- nvinfo : EIATTR_CRS_STACK_SIZE
	.align		4
.L_5181:
        /*007c*/ 	.byte	0x04, 0x1e
        /*007e*/ 	.short	(.L_5183 - .L_5182)
.L_5182:
        /*0080*/ 	.word	0x00000000


	//----- nvinfo : EIATTR_CBANK_PARAM_SIZE
	.align		4
.L_5183:
        /*0084*/ 	.byte	0x03, 0x19
        /*0086*/ 	.short	0x0ad0


	//----- nvinfo : EIATTR_PARAM_CBANK
	.align		4
        /*0088*/ 	.byte	0x04, 0x0a
        /*008a*/ 	.short	(.L_5185 - .L_5184)
	.align		4
.L_5184:
        /*008c*/ 	.word	index@(.nv.constant0._ZN2at6native40_GLOBAL__N__2351210d_8_Shape_cu_49f7391c35CatArrayBatchedCopy_alignedK_contigINS1_10OpaqueTypeILj1EEEjLi1ELi128ELi1ELi8EEEvPT_NS1_25CatArrInputTensorMetadataIS5_T0_XT2_EXT3_EEENS1_16TensorSizeStrideIS8_Lj4EEEiS8_)
        /*0090*/ 	.short	0x0380
        /*0092*/ 	.short	0x0ad0


	//----- nvinfo : EIATTR_SW_WAR
	.align		4
.L_5185:
        /*0094*/ 	.byte	0x04, 0x36
        /*0096*/ 	.short	(.L_5187 - .L_5186)
.L_5186:
        /*0098*/ 	.word	0x00000008
.L_5187:


//--------------------- .nv.info._ZN2at6native40_GLOBAL__N__2351210d_8_Shape_cu_49f7391c35CatArrayBatchedCopy_alignedK_contigINS1_10OpaqueTypeILj1EEEjLi1ELi128ELi1ELi16EEEvPT_NS1_25CatArrInputTensorMetadataIS5_T0_XT2_EXT3_EEENS1_16TensorSizeStrideIS8_Lj4EEEiS8_ --------------------------
	.section	.nv.info._ZN2at6native40_GLOBAL__N__2351210d_8_Shape_cu_49f7391c35CatArrayBatchedCopy_alignedK_contigINS1_10OpaqueTypeILj1EEEjLi1ELi128ELi1ELi16EEEvPT_NS1_25CatArrInputTensorMetadataIS5_T0_XT2_EXT3_EEENS1_16TensorSizeStrideIS8_Lj4EEEiS8_,"",@"SHT_CUDA_INFO"
	.sectionflags	@""
	.align	4


	//----- nvinfo : EIATTR_CUDA_API_VERSION
	.align		4
        /*0000*/ 	.byte	0x04, 0x37
        /*0002*/ 	.short	(.L_5189 - .L_5188)
.L_5188:
        /*0004*/ 	.word	0x00000082


	//----- nvinfo : EIATTR_KPARAM_INFO
	.align		4
.L_5189:
        /*0008*/ 	.byte	0x04, 0x17
        /*000a*/ 	.short	(.L_5191 - .L_5190)
.L_5190:
        /*000c*/ 	.word	0x00000000
        /*0010*/ 	.short	0x0004
        /*0012*/ 	.short	0x0acc
        /*0014*/ 	.byte	0x00, 0xf0, 0x11, 0x00


	//----- nvinfo : EIATTR_KPARAM_INFO
	.align		4
.L_5191:
        /*0018*/ 	.byte	0x04, 0x17
        /*001a*/ 	.short	(.L_5193 - .L_5192)
.L_5192:
        /*001c*/ 	.word	0x00000000
        /*0020*/ 	.short	0x0003
        /*0022*/ 	.short	0x0ac8
        /*0024*/ 	.byte	0x00, 0xf0, 0x11, 0x00


	//----- nvinfo : EIATTR_KPARAM_INFO
	.align		4
.L_5193:
        /*0028*/ 	.byte	0x04, 0x17
        /*002a*/ 	.short	(.L_5195 - .L_5194)
.L_5194:
        /*002c*/ 	.word	0x00000000
        /*0030*/ 	.short	0x0002
        /*0032*/ 	.short	0x0aa8
        /*0034*/ 	.byte	0x00, 0xf0, 0x81, 0x00


	//----- nvinfo : EIATTR_KPARAM_INFO
	.align		4
.L_5195:
        /*0038*/ 	.byte	0x04, 0x17
        /*003a*/ 	.short	(.L_5197 - .L_5196)
.L_5196:
        /*003c*/ 	.word	0x00000000
        /*0040*/ 	.short	0x0001
        /*0042*/ 	.short	0x0008
        /*0044*/ 	.byte	0x00, 0xf0, 0x81, 0x2a


	//----- nvinfo : EIATTR_KPARAM_INFO
	.align		4
.L_5197:
        /*0048*/ 	.byte	0x04, 0x17
        /*004a*/ 	.short	(.L_5199 - .L_5198)
.L_5198:
        /*004c*/ 	.word	0x00000000
        /*0050*/ 	.short	0x0000
        /*0052*/ 	.short	0x0000
        /*0054*/ 	.byte	0x00, 0xf5, 0x21, 0x00


	//----- nvinfo : EIATTR_SPARSE_MMA_MASK
	.align		4
.L_5199:
        /*0058*/ 	.byte	0x03, 0x50
        /*005a*/ 	.short	0x0000


	//----- nvinfo : EIATTR_MAXREG_COUNT
	.align		4
        /*005c*/ 	.byte	0x03, 0x1b
        /*005e*/ 	.short	0x00ff


	//----- nvinfo : EIATTR_MERCURY_ISA_VERSION
	.align		4
        /*0060*/ 	.byte	0x03, 0x5f
        /*0062*/ 	.short	0x0101


	//----- nvinfo : EIATTR_VRC_CTA_INIT_COUNT
	.align		4
        /*0064*/ 	.byte	0x02, 0x4a
	.zero		1
	.zero		1


	//----- nvinfo : EIATTR_EXIT_INSTR_OFFSETS
	.align		4
        /*0068*/ 	.byte	0x04, 0x1c
        /*006a*/ 	.short	(.L_5201 - .L_5200)


	//   ....[0]....
.L_5200:
        /*006c*/ 	.word	0x000000a0


	//   ....[1]....
        /*0070*/ 	.word	0x00000740


	//   ....[2]....
        /*0074*/ 	.word	0x000008f0


	//   ....[3]....
        /*0078*/ 	.word	0x00000b30


	//----- nvinfo : EIATTR_CRS_STACK_SIZE
	.align		4
.L_5201:
        /*007c*/ 	.byte	0x04, 0x1e
        /*007e*/ 	.short	(.L_5203 - .L_5202)
.L_5202:
        /*0080*/ 	.word	0x00000000


	//----- nvinfo : EIATTR_CBANK_PARAM_SIZE
	.align		4
.L_5203:
        /*0084*/ 	.byte	0x03, 0x19
        /*0086*/ 	.short	0x0ad0


	//----- nvinfo : EIATTR_PARAM_CBANK
	.align		4
        /*0088*/ 	.byte	0x04, 0x0a
        /*008a*/ 	.short	(.L_5205 - .L_5204)
	.align		4
.L_5204:
        /*008c*/ 	.word	index@(.nv.constant0._ZN2at6native40_GLOBAL__N__2351210d_8_Shape_cu_49f7391c35CatArrayBatchedCopy_alignedK_contigINS1_10OpaqueTypeILj1EEEjLi1ELi128ELi1ELi16EEEvPT_NS1_25CatArrInputTensorMetadataIS5_T0_XT2_EXT3_EEENS1_16TensorSizeStrideIS8_Lj4EEEiS8_)
        /*0090*/ 	.short	0x0380
        /*0092*/ 	.short	0x0ad0


	//----- nvinfo : EIATTR_SW_WAR
	.align		4
.L_5205:
        /*0094*/ 	.byte	0x04, 0x36
        /*0096*/ 	.short	(.L_5207 - .L_5206)
.L_5206:
        /*0098*/ 	.word	0x00000008
.L_5207:


//--------------------- .nv.info._ZN2at6native40_GLOBAL__N__2351210d_8_Shape_cu_49f7391c30CatArrayBatchedCopy_vectorizedINS1_10OpaqueTypeILj1EEEjLi1ELi128ELi1ELi16ELi16EEEvPcNS1_25CatArrInputTensorMetadataIT_T0_XT2_EXT3_EEENS1_16TensorSizeStrideIS8_Lj4EEEiS8_ --------------------------
	.section	.nv.info._ZN2at6native40_GLOBAL__N__2351210d_8_Shape_cu_49f7391c30CatArrayBatchedCopy_vectorizedINS1_10OpaqueTypeILj1EEEjLi1ELi128ELi1ELi16ELi16EEEvPcNS1_25CatArrInputTensorMetadataIT_T0_XT2_EXT3_EEENS1_16TensorSizeStrideIS8_Lj4EEEiS8_,"",@"SHT_CUDA_INFO"
	.sectionflags	@""
	.align	4


	//----- nvinfo : EIATTR_CUDA_API_VERSION
	.align		4
        /*0000*/ 	.byte	0x04, 0x37
        /*0002*/ 	.short	(.L_5209 - .L_5208)
.L_5208:
        /*0004*/ 	.word	0x00000082


	//----- nvinfo : EIATTR_KPARAM_INFO
	.align		4
.L_5209:
        /*0008*/ 	.byte	0x04, 0x17
        /*000a*/ 	.short	(.L_5211 - .L_5210)
.L_5210:
        /*000c*/ 	.word	0x00000000
        /*0010*/ 	.short	0x0004
        /*0012*/ 	.short	0x0acc
        /*0014*/ 	.byte	0x00, 0xf0, 0x11, 0x00


	//----- nvinfo : EIATTR_KPARAM_INFO
	.align		4
.L_5211:
        /*0018*/ 	.byte	0x04, 0x17
        /*001a*/ 	.short	(.L_5213 - .L_5212)
.L_5212:
        /*001c*/ 	.word	0x00000000
        /*0020*/ 	.short	0x0003
        /*0022*/ 	.short	0x0ac8
        /*0024*/ 	.byte	0x00, 0xf0, 0x11, 0x00


	//----- nvinfo : EIATTR_KPARAM_INFO
	.align		4
.L_5213:
        /*0028*/ 	.byte	0x04, 0x17
        /*002a*/ 	.short	(.L_5215 - .L_5214)
.L_5214:
        /*002c*/ 	.word	0x00000000
        /*0030*/ 	.short	0x0002
        /*0032*/ 	.short	0x0aa8
        /*0034*/ 	.byte	0x00, 0xf0, 0x81, 0x00


	//----- nvinfo : EIATTR_KPARAM_INFO
	.align		4
.L_5215:
        /*0038*/ 	.byte	0x04, 0x17
        /*003a*/ 	.short	(.L_5217 - .L_5216)
.L_5216:
        /*003c*/ 	.word	0x00000000
        /*0040*/ 	.short	0x0001
        /*0042*/ 	.short	0x0008
        /*0044*/ 	.byte	0x00, 0xf0, 0x81, 0x2a


	//----- nvinfo : EIATTR_KPARAM_INFO
	.align		4
.L_5217:
        /*0048*/ 	.byte	0x04, 0x17
        /*004a*/ 	.short	(.L_5219 - .L_5218)
.L_5218:
        /*004c*/ 	.word	0x00000000
        /*0050*/ 	.short	0x0000
        /*0052*/ 	.short	0x0000
        /*0054*/ 	.byte	0x00, 0xf5, 0x21, 0x00


	//----- nvinfo : EIATTR_SPARSE_MMA_MASK
	.align		4
.L_5219:
        /*0058*/ 	.byte	0x03, 0x50
        /*005a*/ 	.short	0x0000


	//----- nvinfo : EIATTR_MAXREG_COUNT
	.align		4
        /*005c*/ 	.byte	0x03, 0x1b
        /*005e*/ 	.short	0x00ff


	//----- nvinfo : EIATTR_MERCURY_ISA_VERSION
	.align		4
        /*0060*/ 	.byte	0x03, 0x5f
        /*0062*/ 	.short	0x0101


	//----- nvinfo : EIATTR_VRC_CTA_INIT_COUNT
	.align		4
        /*0064*/ 	.byte	0x02, 0x4a
	.zero		1
	.zero		1


	//----- nvinfo : EIATTR_EXIT_INSTR_OFFSETS
	.align		4
        /*0068*/ 	.byte	0x04, 0x1c
        /*006a*/ 	.short	(.L_5221 - .L_5220)


	//   ....[0]....
.L_5220:
        /*006c*/ 	.word	0x000000a0


	//   ....[1]....
        /*0070*/ 	.word	0x00000230


	//----- nvinfo : EIATTR_CRS_STACK_SIZE
	.align		4
.L_5221:
        /*0074*/ 	.byte	0x04, 0x1e
        /*0076*/ 	.short	(.L_5223 - .L_5222)
.L_5222:
        /*0078*/ 	.word	0x00000000


	//----- nvinfo : EIATTR_CBANK_PARAM_SIZE
	.align		4
.L_5223:
        /*007c*/ 	.byte	0x03, 0x19
        /*007e*/ 	.short	0x0ad0


	//----- nvinfo : EIATTR_PARAM_CBANK
	.align		4
        /*0080*/ 	.byte	0x04, 0x0a
        /*0082*/ 	.short	(.L_5225 - .L_5224)
	.align		4
.L_5224:
        /*0084*/ 	.word	index@(.nv.constant0._ZN2at6native40_GLOBAL__N__2351210d_8_Shape_cu_49f7391c30CatArrayBatchedCopy_vectorizedINS1_10OpaqueTypeILj1EEEjLi1ELi128ELi1ELi16ELi16EEEvPcNS1_25CatArrInputTensorMetadataIT_T0_XT2_EXT3_EEENS1_16TensorSizeStrideIS8_Lj4EEEiS8_)
        /*0088*/ 	.short	0x0380
        /*008a*/ 	.short	0x0ad0


	//----- nvinfo : EIATTR_SW_WAR
	.align		4
.L_5225:
        /*008c*/ 	.byte	0x04, 0x36
        /*008e*/ 	.short	(.L_5227 - .L_5226)
.L_5226:
        /*0090*/ 	.word	0x00000008
.L_5227:


//--------------------- .nv.callgraph             --------------------------
	.section	.nv.callgraph,"",@"SHT_CUDA_CALLGRAPH"
	.align	4
	.sectionentsize	8
	.align		4
        /*0000*/ 	.word	0x00000000
	.align		4
        /*0004*/ 	.word	0xffffffff
	.align		4
        /*0008*/ 	.word	0x00000000
	.align		4
        /*000c*/ 	.word	0xfffffffe
	.align		4
        /*0010*/ 	.word	0x00000000
	.align		4
        /*0014*/ 	.word	0xfffffffd
	.align		4
        /*0018*/ 	.word	0x00000000
	.align		4
        /*001c*/ 	.word	0xfffffffc


//--------------------- .nv.constant4             --------------------------
	.section	.nv.constant4,"a",@progbits
	.align	8
	.align		8
.nv.constant4:
        /*0000*/ 	.dword	_ZN38_INTERNAL_2351210d_8_Shape_cu_49f7391c4cuda3std3__45__cpo5beginE
	.align		8
        /*0008*/ 	.dword	_ZN38_INTERNAL_2351210d_8_Shape_cu_49f7391c4cuda3std3__45__cpo3endE
	.align		8
        /*0010*/ 	.dword	_ZN38_INTERNAL_2351210d_8_Shape_cu_49f7391c4cuda3std3__45__cpo6cbeginE
	.align		8
        /*0018*/ 	.dword	_ZN38_INTERNAL_2351210d_8_Shape_cu_49f7391c4cuda3std3__45__cpo4cendE
	.align		8
        /*0020*/ 	.dword	_ZN38_INTERNAL_2351210d_8_Shape_cu_49f7391c4cuda3std3__45__cpo6rbeginE
	.align		8
        /*0028*/ 	.dword	_ZN38_INTERNAL_2351210d_8_Shape_cu_49f7391c4cuda3std3__45__cpo4rendE
	.align		8
        /*0030*/ 	.dword	_ZN38_INTERNAL_2351210d_8_Shape_cu_49f7391c4cuda3std3__45__cpo7crbeginE
	.align		8
        /*0038*/ 	.dword	_ZN38_INTERNAL_2351210d_8_Shape_cu_49f7391c4cuda3std3__45__cpo5crendE
	.align		8
        /*0040*/ 	.dword	_ZN38_INTERNAL_2351210d_8_Shape_cu_49f7391c4cuda3std3__440_GLOBAL__N__2351210d_8_Shape_cu_49f7391c6ignoreE
	.align		8
        /*0048*/ 	.dword	_ZN38_INTERNAL_2351210d_8_Shape_cu_49f7391c4cuda3std3__419piecewise_constructE
	.align		8
        /*0050*/ 	.dword	_ZN38_INTERNAL_2351210d_8_Shape_cu_49f7391c4cuda3std3__48in_placeE
	.align		8
        /*0058*/ 	.dword	_ZN38_INTERNAL_2351210d_8_Shape_cu_49f7391c4cuda3std3__420unreachable_sentinelE
	.align		8
        /*0060*/ 	.dword	_ZN38_INTERNAL_2351210d_8_Shape_cu_49f7391c4cuda3std6ranges3__45__cpo4swapE
	.align		8
        /*0068*/ 	.dword	_ZN38_INTERNAL_2351210d_8_Shape_cu_49f7391c4cuda3std6ranges3__45__cpo9iter_moveE
	.align		8
        /*0070*/ 	.dword	_ZN38_INTERNAL_2351210d_8_Shape_cu_49f7391c4cuda3std6ranges3__45__cpo5beginE
	.align		8
        /*0078*/ 	.dword	_ZN38_INTERNAL_2351210d_8_Shape_cu_49f7391c4cuda3std6ranges3__45__cpo3endE
	.align		8
        /*0080*/ 	.dword	_ZN38_INTERNAL_2351210d_8_Shape_cu_49f7391c4cuda3std6ranges3__45__cpo6cbeginE
	.align		8
        /*0088*/ 	.dword	_ZN38_INTERNAL_2351210d_8_Shape_cu_49f7391c4cuda3std6ranges3__45__cpo4cendE
	.align		8
        /*0090*/ 	.dword	_ZN38_INTERNAL_2351210d_8_Shape_cu_49f7391c4cuda3std6ranges3__45__cpo7advanceE
	.align		8
        /*0098*/ 	.dword	_ZN38_INTERNAL_2351210d_8_Shape_cu_49f7391c4cuda3std6ranges3__45__cpo9iter_swapE
	.align		8
        /*00a0*/ 	.dword	_ZN38_INTERNAL_2351210d_8_Shape_cu_49f7391c4cuda3std6ranges3__45__cpo4nextE
	.align		8
        /*00a8*/ 	.dword	_ZN38_INTERNAL_2351210d_8_Shape_cu_49f7391c4cuda3std6ranges3__45__cpo4prevE
	.align		8
        /*00b0*/ 	.dword	_ZN38_INTERNAL_2351210d_8_Shape_cu_49f7391c4cuda3std6ranges3__45__cpo4dataE
	.align		8
        /*00b8*/ 	.dword	_ZN38_INTERNAL_2351210d_8_Shape_cu_49f7391c4cuda3std6ranges3__45__cpo5cdataE
	.align		8
        /*00c0*/ 	.dword	_ZN38_INTERNAL_2351210d_8_Shape_cu_49f7391c4cuda3std6ranges3__45__cpo4sizeE
	.align		8
        /*00c8*/ 	.dword	_ZN38_INTERNAL_2351210d_8_Shape_cu_49f7391c4cuda3std6ranges3__45__cpo5ssizeE
	.align		8
        /*00d0*/ 	.dword	_ZN38_INTERNAL_2351210d_8_Shape_cu_49f7391c4cuda3std6ranges3__45__cpo8distanceE
	.align		8
        /*00d8*/ 	.dword	_ZN38_INTERNAL_2351210d_8_Shape_cu_49f7391c6thrust24THRUST_300001_SM_1000_NS6system6detail10sequential3seqE


//--------------------- .text._ZN2at6native40_GLOBAL__N__2351210d_8_Shape_cu_49f7391c19CatArrayBatchedCopyINS1_10OpaqueTypeILj16EEEjLi4ELi64ELi64EEEvPT_NS1_25CatArrInputTensorMetadataIS5_T0_XT2_EXT3_EEENS1_16TensorSizeStrideIS8_Lj4EEEiS8_ --------------------------
	.section	.text._ZN2at6native40_GLOBAL__N__2351210d_8_Shape_cu_49f7391c19CatArrayBatchedCopyINS1_10OpaqueTypeILj16EEEjLi4ELi64ELi64EEEvPT_NS1_25CatArrInputTensorMetadataIS5_T0_XT2_EXT3_EEENS1_16TensorSizeStrideIS8_Lj4EEEiS8_,"ax",@progbits
	.align	128
.text._ZN2at6native40_GLOBAL__N__2351210d_8_Shape_cu_49f7391c19CatArrayBatchedCopyINS1_10OpaqueTypeILj16EEEjLi4ELi64ELi64EEEvPT_NS1_25CatArrInputTensorMetadataIS5_T0_XT2_EXT3_EEENS1_16TensorSizeStrideIS8_Lj4EEEiS8_:
        .type           _ZN2at6native40_GLOBAL__N__2351210d_8_Shape_cu_49f7391c19CatArrayBatchedCopyINS1_10OpaqueTypeILj16EEEjLi4ELi64ELi64EEEvPT_NS1_25CatArrInputTensorMetadataIS5_T0_XT2_EXT3_EEENS1_16TensorSizeStrideIS8_Lj4EEEiS8_,@function
        .size           _ZN2at6native40_GLOBAL__N__2351210d_8_Shape_cu_49f7391c19CatArrayBatchedCopyINS1_10OpaqueTypeILj16EEEjLi4ELi64ELi64EEEvPT_NS1_25CatArrInputTensorMetadataIS5_T0_XT2_EXT3_EEENS1_16TensorSizeStrideIS8_Lj4EEEiS8_,(.L_x_888 - _ZN2at6native40_GLOBAL__N__2351210d_8_Shape_cu_49f7391c19CatArrayBatchedCopyINS1_10OpaqueTypeILj16EEEjLi4ELi64ELi64EEEvPT_NS1_25CatArrInputTensorMetadataIS5_T0_XT2_EXT3_EEENS1_16TensorSizeStrideIS8_Lj4EEEiS8_)
        .other          _ZN2at6native40_GLOBAL__N__2351210d_8_Shape_cu_49f7391c19CatArrayBatchedCopyINS1_10OpaqueTypeILj16EEEjLi4ELi64ELi64EEEvPT_NS1_25CatArrInputTensorMetadataIS5_T0_XT2_EXT3_EEENS1_16TensorSizeStrideIS8_Lj4EEEiS8_,@"STO_CUDA_ENTRY STV_DEFAULT"
_ZN2at6native40_GLOBAL__N__2351210d_8_Shape_cu_49f7391c19CatArrayBatchedCopyINS1_10OpaqueTypeILj16EEEjLi4ELi64ELi64EEEvPT_NS1_25CatArrInputTensorMetadataIS5_T0_XT2_EXT3_EEENS1_16TensorSizeStrideIS8_Lj4EEEiS8_:
[----:B------:R-:W-:Y:S08]  /*0000*/  LDC R1, c[0x0][0x37c] ;  /* 0x0000df00ff017b82 */ /* 0x000ff00000000800 */
[----:B------:R-:W0:Y:S01]  /*0010*/  S2UR UR5, SR_CTAID.Y ;  /* 0x00000000000579c3 */ /* 0x000e220000002600 */
[----:B------:R-:W1:Y:S01]  /*0020*/  S2R R13, SR_TID.X ;  /* 0x00000000000d7919 */ /* 0x000e620000002100 */
[----:B------:R-:W-:-:S06]  /*0030*/  UMOV UR4, 0x8 ;  /* 0x0000000800047882 */ /* 0x000fcc0000000000 */
[----:B------:R-:W1:Y:S08]  /*0040*/  S2UR UR6, SR_CTAID.X ;  /* 0x00000000000679c3 */ /* 0x000e700000002500 */
[----:B------:R-:W1:Y:S01]  /*0050*/  LDC R12, c[0x0][0x360] ;  /* 0x0000d800ff0c7b82 */ /* 0x000e620000000800 */
[----:B0-----:R-:W-:-:S12]  /*0060*/  UIMAD UR4, UR5, 0x4, UR4 ;  /* 0x00000004050478a4 */ /* 0x001fd8000f8e0204 */
[----:B------:R-:W0:Y:S01]  /*0070*/  LDCU UR14, c[0x0][UR4+0x780] ;  /* 0x0000f000040e77ac */ /* 0x000e220008000800 */
[----:B-1----:R-:W-:-:S05]  /*0080*/  IMAD R13, R12, UR6, R13 ;  /* 0x000000060c0d7c24 */ /* 0x002fca000f8e020d */
[----:B0-----:R-:W-:-:S13]  /*0090*/  ISETP.GE.U32.AND P0, PT, R13, UR14, PT ;  /* 0x0000000e0d007c0c */ /* 0x001fda000bf06070 */
[----:B------:R-:W-:Y:S05]  /*00a0*/  @P0 EXIT ;  /* 0x000000000000094d */ /* 0x000fea0003800000 */
[----:B------:R-:W-:Y:S01]  /*00b0*/  UIMAD UR13, UR5, 0x1c, UR4 ;  /* 0x0000001c050d78a4 */ /* 0x000fe2000f8e0204 */
[----:B------:R-:W-:Y:S01]  /*00c0*/  IMAD.MOV.U32 R2, RZ, RZ, RZ ;  /* 0x000000ffff027224 */ /* 0x000fe200078e00ff */
[----:B------:R-:W0:Y:S01]  /*00d0*/  LDCU UR6, c[0x0][0x10e8] ;  /* 0x00021d00ff0677ac */ /* 0x000e220008000800 */
[----:B------:R-:W-:Y:S01]  /*00e0*/  BSSY.RECONVERGENT B0, `(.L_x_0) ;  /* 0x00000b7000007945 */ /* 0x000fe20003800200 */
[----:B------:R-:W-:Y:S01]  /*00f0*/  UIMAD UR12, UR5, -0x1f, UR13 ;  /* 0xffffffe1050c78a4 */ /* 0x000fe2000f8e020d */
[----:B------:R-:W1:Y:S03]  /*0100*/  LDCU.64 UR10, c[0x0][0x10d0] ;  /* 0x00021a00ff0a77ac */ /* 0x000e660008000a00 */
[----:B------:R-:W-:Y:S01]  /*0110*/  UIMAD UR4, UR5, 0x7, UR12 ;  /* 0x00000007050478a4 */ /* 0x000fe2000f8e020c */
[----:B------:R-:W2:Y:S03]  /*0120*/  LDCU UR20, c[0x0][0x370] ;  /* 0x00006e00ff1477ac */ /* 0x000ea60008000800 */
[----:B------:R-:W-:Y:S01]  /*0130*/  UIMAD UR8, UR5, -0x4, UR4 ;  /* 0xfffffffc050878a4 */ /* 0x000fe2000f8e0204 */
[----:B------:R-:W3:Y:S01]  /*0140*/  LDCU UR5, c[0x0][0x10cc] ;  /* 0x00021980ff0577ac */ /* 0x000ee20008000800 */
[----:B0-----:R-:W-:-:S02]  /*0150*/  UISETP.NE.AND UP0, UPT, UR6, 0x3, UPT ;  /* 0x000000030600788c */ /* 0x001fc4000bf05270 */
[----:B------:R-:W-:Y:S02]  /*0160*/  UISETP.NE.AND UP1, UPT, UR6, 0x2, UPT ;  /* 0x000000020600788c */ /* 0x000fe4000bf25270 */
[----:B------:R-:W-:-:S06]  /*0170*/  UISETP.NE.AND UP2, UPT, UR6, 0x1, UPT ;  /* 0x000000010600788c */ /* 0x000fcc000bf45270 */
[----:B------:R-:W1:Y:S01]  /*0180*/  LDCU UR19, c[0x0][UR8+0x680] ;  /* 0x0000d000081377ac */ /* 0x000e620008000800 */
[----:B--2---:R-:W-:Y:S01]  /*0190*/  IMAD R12, R12, UR20, RZ ;  /* 0x000000140c0c7c24 */ /* 0x004fe2000f8e02ff */
[----:B------:R-:W0:Y:S01]  /*01a0*/  LDCU.U8 UR12, c[0x0][UR12+0x880] ;  /* 0x000110000c0c77ac */ /* 0x000e220008000000 */
[----:B------:R-:W2:Y:S01]  /*01b0*/  LDCU UR6, c[0x0][UR13+0x8c8] ;  /* 0x000119000d0677ac */ /* 0x000ea20008000800 */
[----:B------:R-:W4:Y:S01]  /*01c0*/  LDCU UR7, c[0x0][UR13+0x8cc] ;  /* 0x000119800d0777ac */ /* 0x000f220008000800 */
[----:B------:R-:W2:Y:S01]  /*01d0*/  LDCU.64 UR22, c[0x0][0x358] ;  /* 0x00006b00ff1677ac */ /* 0x000ea20008000a00 */
[----:B-1----:R-:W-:Y:S02]  /*01e0*/  USEL UR9, UR19, UR11, !UP0 ;  /* 0x0000000b13097287 */ /* 0x002fe4000c000000 */
[----:B------:R-:W-:Y:S01]  /*01f0*/  USEL UR10, UR19, UR10, !UP1 ;  /* 0x0000000a130a7287 */ /* 0x000fe2000c800000 */
[----:B0-----:R-:W-:Y:S01]  /*0200*/  ISETP.NE.AND P0, PT, RZ, UR12, PT ;  /* 0x0000000cff007c0c */ /* 0x001fe2000bf05270 */
[----:B---3--:R-:W-:-:S02]  /*0210*/  USEL UR11, UR19, UR5, !UP2 ;  /* 0x00000005130b7287 */ /* 0x008fc4000d000000 */
[----:B------:R-:W-:Y:S01]  /*0220*/  IADD3 R7, PT, PT, RZ, -UR9, RZ ;  /* 0x80000009ff077c10 */ /* 0x000fe2000fffe0ff */
[----:B--2---:R-:W-:Y:S01]  /*0230*/  USEL UR6, UR19, UR6, !UP1 ;  /* 0x0000000613067287 */ /* 0x004fe2000c800000 */
[----:B------:R-:W-:Y:S01]  /*0240*/  ISETP.NE.U32.AND P1, PT, RZ, UR9, PT ;  /* 0x00000009ff007c0c */ /* 0x000fe2000bf25070 */
[----:B------:R-:W0:Y:S01]  /*0250*/  I2F.U32.RP R0, UR9 ;  /* 0x0000000900007d06 */ /* 0x000e220008209000 */
[----:B------:R-:W-:Y:S01]  /*0260*/  ISETP.NE.U32.AND P2, PT, RZ, UR10, PT ;  /* 0x0000000aff007c0c */ /* 0x000fe2000bf45070 */
[----:B----4-:R-:W-:Y:S01]  /*0270*/  USEL UR7, UR19, UR7, !UP0 ;  /* 0x0000000713077287 */ /* 0x010fe2000c000000 */
[----:B------:R-:W-:Y:S01]  /*0280*/  ISETP.NE.U32.AND P3, PT, RZ, UR11, PT ;  /* 0x0000000bff007c0c */ /* 0x000fe2000bf65070 */
[----:B------:R-:W1:Y:S01]  /*0290*/  LDCU UR21, c[0x0][0x10ec] ;  /* 0x00021d80ff1577ac */ /* 0x000e620008000800 */
[----:B------:R-:W-:Y:S02]  /*02a0*/  LOP3.LUT R14, RZ, UR9, RZ, 0x33, !PT ;  /* 0x00000009ff0e7c12 */ /* 0x000fe4000f8e33ff */
[----:B------:R-:W-:Y:S01]  /*02b0*/  LOP3.LUT R15, RZ, UR10, RZ, 0x33, !PT ;  /* 0x0000000aff0f7c12 */ /* 0x000fe2000f8e33ff */
[----:B------:R-:W2:Y:S01]  /*02c0*/  I2F.U32.RP R4, UR10 ;  /* 0x0000000a00047d06 */ /* 0x000ea20008209000 */
[----:B------:R-:W-:Y:S01]  /*02d0*/  LOP3.LUT R16, RZ, UR11, RZ, 0x33, !PT ;  /* 0x0000000bff107c12 */ /* 0x000fe2000f8e33ff */
[----:B------:R-:W3:Y:S01]  /*02e0*/  LDCU.64 UR24, c[0x0][0x10e0] ;  /* 0x00021c00ff1877ac */ /* 0x000ee20008000a00 */
[----:B------:R-:W4:Y:S05]  /*02f0*/  LDCU.64 UR26, c[0x0][0x10d8] ;  /* 0x00021b00ff1a77ac */ /* 0x000f2a0008000a00 */
[----:B------:R-:W5:Y:S01]  /*0300*/  I2F.U32.RP R5, UR11 ;  /* 0x0000000b00057d06 */ /* 0x000f620008209000 */
[----:B------:R-:W1:Y:S01]  /*0310*/  LDCU UR15, c[0x0][UR13+0x8d0] ;  /* 0x00011a000d0f77ac */ /* 0x000e620008000800 */
[----:B------:R-:W1:Y:S06]  /*0320*/  LDCU UR16, c[0x0][UR13+0x8d4] ;  /* 0x00011a800d1077ac */ /* 0x000e6c0008000800 */
[----:B0-----:R-:W0:Y:S01]  /*0330*/  MUFU.RCP R0, R0 ;  /* 0x0000000000007308 */ /* 0x001e220000001000 */
[----:B------:R-:W1:Y:S01]  /*0340*/  LDCU UR17, c[0x0][UR13+0x8d8] ;  /* 0x00011b000d1177ac */ /* 0x000e620008000800 */
[----:B------:R-:W1:Y:S06]  /*0350*/  LDCU UR18, c[0x0][UR13+0x8dc] ;  /* 0x00011b800d1277ac */ /* 0x000e6c0008000800 */
[----:B--2---:R-:W2:Y:S01]  /*0360*/  MUFU.RCP R4, R4 ;  /* 0x0000000400047308 */ /* 0x004ea20000001000 */
[----:B------:R-:W1:Y:S01]  /*0370*/  LDCU.64 UR4, c[0x0][UR4+0x380] ;  /* 0x00007000040477ac */ /* 0x000e620008000a00 */
[----:B------:R-:W1:Y:S06]  /*0380*/  LDCU UR8, c[0x0][UR8+0x580] ;  /* 0x0000b000080877ac */ /* 0x000e6c0008000800 */
[----:B-----5:R-:W5:Y:S01]  /*0390*/  MUFU.RCP R5, R5 ;  /* 0x0000000500057308 */ /* 0x020f620000001000 */
[----:B0-----:R-:W-:Y:S01]  /*03a0*/  IADD3 R0, PT, PT, R0, 0xffffffe, RZ ;  /* 0x0ffffffe00007810 */ /* 0x001fe20007ffe0ff */
[----:B------:R-:W0:Y:S06]  /*03b0*/  @UP2 LDCU UR19, c[0x0][UR13+0x8c4] ;  /* 0x000118800d1327ac */ /* 0x000e2c0008000800 */
[----:B------:R-:W3:Y:S01]  /*03c0*/  F2I.FTZ.U32.TRUNC.NTZ R3, R0 ;  /* 0x0000000000037305 */ /* 0x000ee2000021f000 */
[----:B--2---:R-:W-:Y:S01]  /*03d0*/  VIADD R10, R4, 0xffffffe ;  /* 0x0ffffffe040a7836 */ /* 0x004fe20000000000 */
[----:B------:R-:W-:-:S06]  /*03e0*/  IADD3 R4, PT, PT, RZ, -UR10, RZ ;  /* 0x8000000aff047c10 */ /* 0x000fcc000fffe0ff */
[----:B------:R2:W4:Y:S01]  /*03f0*/  F2I.FTZ.U32.TRUNC.NTZ R11, R10 ;  /* 0x0000000a000b7305 */ /* 0x000522000021f000 */
[----:B-----5:R-:W-:Y:S02]  /*0400*/  VIADD R5, R5, 0xffffffe ;  /* 0x0ffffffe05057836 */ /* 0x020fe40000000000 */
[----:B---3--:R-:W-:-:S05]  /*0410*/  IMAD R7, R7, R3, RZ ;  /* 0x0000000307077224 */ /* 0x008fca00078e02ff */
[----:B------:R-:W3:Y:S01]  /*0420*/  F2I.FTZ.U32.TRUNC.NTZ R5, R5 ;  /* 0x0000000500057305 */ /* 0x000ee2000021f000 */
[----:B--2---:R-:W-:Y:S02]  /*0430*/  IMAD.MOV.U32 R10, RZ, RZ, RZ ;  /* 0x000000ffff0a7224 */ /* 0x004fe400078e00ff */
[----:B------:R-:W-:Y:S01]  /*0440*/  IMAD.HI.U32 R0, R3, R7, R2 ;  /* 0x0000000703007227 */ /* 0x000fe200078e0002 */
[----:B------:R-:W-:Y:S01]  /*0450*/  MOV R7, R4 ;  /* 0x0000000400077202 */ /* 0x000fe20000000f00 */
[----:B------:R-:W2:Y:S01]  /*0460*/  LDC.64 R2, c[0x0][0x380] ;  /* 0x0000e000ff027b82 */ /* 0x000ea20000000a00 */
[----:B------:R-:W-:-:S03]  /*0470*/  IADD3 R4, PT, PT, RZ, -UR11, RZ ;  /* 0x8000000bff047c10 */ /* 0x000fc6000fffe0ff */
[----:B----4-:R-:W-:-:S04]  /*0480*/  IMAD R7, R7, R11, RZ ;  /* 0x0000000b07077224 */ /* 0x010fc800078e02ff */
[----:B------:R-:W-:-:S04]  /*0490*/  IMAD.HI.U32 R10, R11, R7, R10 ;  /* 0x000000070b0a7227 */ /* 0x000fc800078e000a */
[----:B---3--:R-:W-:Y:S02]  /*04a0*/  IMAD R11, R4, R5, RZ ;  /* 0x00000005040b7224 */ /* 0x008fe400078e02ff */
[----:B------:R-:W-:-:S05]  /*04b0*/  HFMA2 R4, -RZ, RZ, 0, 0 ;  /* 0x00000000ff047431 */ /* 0x000fca00000001ff */
[----:B01----:R-:W-:-:S07]  /*04c0*/  IMAD.HI.U32 R11, R5, R11, R4 ;  /* 0x0000000b050b7227 */ /* 0x003fce00078e0004 */
.L_x_2:
[----:B01----:R-:W-:Y:S01]  /*04d0*/  MOV R4, 0x10 ;  /* 0x0000001000047802 */ /* 0x003fe20000000f00 */
[----:B------:R-:W-:Y:S01]  /*04e0*/  IMAD.HI.U32 R9, R0, R13, RZ ;  /* 0x0000000d00097227 */ /* 0x000fe200078e00ff */
[----:B------:R-:W0:Y:S03]  /*04f0*/  @P0 LDC R18, c[0x0][0x10ec] ;  /* 0x00043b00ff120b82 */ /* 0x000e260000000800 */
[----:B------:R-:W-:-:S06]  /*0500*/  @P0 IMAD.WIDE.U32 R4, R13, R4, UR4 ;  /* 0x000000040d040e25 */ /* 0x000fcc000f8e0004 */
[----:B------:R-:W3:Y:S01]  /*0510*/  @P0 LDG.E.128 R4, desc[UR22][R4.64] ;  /* 0x0000001604040981 */ /* 0x000ee2000c1e1d00 */
[----:B------:R-:W-:-:S04]  /*0520*/  IMAD.MOV R8, RZ, RZ, -R9 ;  /* 0x000000ffff087224 */ /* 0x000fc800078e0a09 */
[----:B------:R-:W-:-:S05]  /*0530*/  IMAD R8, R8, UR9, R13 ;  /* 0x0000000908087c24 */ /* 0x000fca000f8e020d */
[----:B------:R-:W-:-:S13]  /*0540*/  ISETP.GE.U32.AND P4, PT, R8, UR9, PT ;  /* 0x0000000908007c0c */ /* 0x000fda000bf86070 */
[----:B------:R-:W-:Y:S02]  /*0550*/  @P4 IADD3 R8, PT, PT, R8, -UR9, RZ ;  /* 0x8000000908084c10 */ /* 0x000fe4000fffe0ff */
[----:B------:R-:W-:Y:S02]  /*0560*/  @P4 IADD3 R9, PT, PT, R9, 0x1, RZ ;  /* 0x0000000109094810 */ /* 0x000fe40007ffe0ff */
[----:B------:R-:W-:-:S13]  /*0570*/  ISETP.GE.U32.AND P5, PT, R8, UR9, PT ;  /* 0x0000000908007c0c */ /* 0x000fda000bfa6070 */
[----:B------:R-:W-:-:S05]  /*0580*/  @P5 VIADD R9, R9, 0x1 ;  /* 0x0000000109095836 */ /* 0x000fca0000000000 */
[----:B------:R-:W-:-:S05]  /*0590*/  SEL R17, R14, R9, !P1 ;  /* 0x000000090e117207 */ /* 0x000fca0004800000 */
[----:B------:R-:W-:-:S05]  /*05a0*/  IMAD.HI.U32 R20, R10, R17, RZ ;  /* 0x000000110a147227 */ /* 0x000fca00078e00ff */
[----:B------:R-:W-:-:S05]  /*05b0*/  IADD3 R8, PT, PT, -R20, RZ, RZ ;  /* 0x000000ff14087210 */ /* 0x000fca0007ffe1ff */
[----:B------:R-:W-:-:S05]  /*05c0*/  IMAD R8, R8, UR10, R17 ;  /* 0x0000000a08087c24 */ /* 0x000fca000f8e0211 */
[----:B------:R-:W-:-:S13]  /*05d0*/  ISETP.GE.U32.AND P4, PT, R8, UR10, PT ;  /* 0x0000000a08007c0c */ /* 0x000fda000bf86070 */
[----:B------:R-:W-:Y:S01]  /*05e0*/  @P4 IADD3 R8, PT, PT, R8, -UR10, RZ ;  /* 0x8000000a08084c10 */ /* 0x000fe2000fffe0ff */
[----:B------:R-:W-:-:S03]  /*05f0*/  @P4 VIADD R20, R20, 0x1 ;  /* 0x0000000114144836 */ /* 0x000fc60000000000 */
[----:B------:R-:W-:-:S13]  /*0600*/  ISETP.GE.U32.AND P5, PT, R8, UR10, PT ;  /* 0x0000000a08007c0c */ /* 0x000fda000bfa6070 */
[----:B------:R-:W-:-:S04]  /*0610*/  @P5 IADD3 R20, PT, PT, R20, 0x1, RZ ;  /* 0x0000000114145810 */ /* 0x000fc80007ffe0ff */
[----:B------:R-:W-:-:S04]  /*0620*/  SEL R20, R15, R20, !P2 ;  /* 0x000000140f147207 */ /* 0x000fc80005000000 */
[----:B------:R-:W-:Y:S01]  /*0630*/  IADD3 R22, PT, PT, -R20, RZ, RZ ;  /* 0x000000ff14167210 */ /* 0x000fe20007ffe1ff */
[----:B------:R-:W-:-:S04]  /*0640*/  IMAD.HI.U32 R9, R11, R20, RZ ;  /* 0x000000140b097227 */ /* 0x000fc800078e00ff */
[----:B------:R-:W-:Y:S01]  /*0650*/  IMAD R22, R22, UR10, R17 ;  /* 0x0000000a16167c24 */ /* 0x000fe2000f8e0211 */
[----:B------:R-:W-:-:S05]  /*0660*/  IADD3 R19, PT, PT, -R9, RZ, RZ ;  /* 0x000000ff09137210 */ /* 0x000fca0007ffe1ff */
[----:B------:R-:W-:-:S05]  /*0670*/  IMAD R8, R19, UR11, R20 ;  /* 0x0000000b13087c24 */ /* 0x000fca000f8e0214 */
[----:B------:R-:W-:-:S13]  /*0680*/  ISETP.GE.U32.AND P4, PT, R8, UR11, PT ;  /* 0x0000000b08007c0c */ /* 0x000fda000bf86070 */
[----:B------:R-:W-:Y:S01]  /*0690*/  @P4 VIADD R8, R8, -UR11 ;  /* 0x8000000b08084c36 */ /* 0x000fe20008000000 */
[----:B------:R-:W-:-:S04]  /*06a0*/  @P4 IADD3 R9, PT, PT, R9, 0x1, RZ ;  /* 0x0000000109094810 */ /* 0x000fc80007ffe0ff */
[----:B------:R-:W-:Y:S02]  /*06b0*/  ISETP.GE.U32.AND P5, PT, R8, UR11, PT ;  /* 0x0000000b08007c0c */ /* 0x000fe4000bfa6070 */
[----:B------:R-:W-:-:S05]  /*06c0*/  IADD3 R8, PT, PT, -R17, RZ, RZ ;  /* 0x000000ff11087210 */ /* 0x000fca0007ffe1ff */
[----:B------:R-:W-:-:S04]  /*06d0*/  IMAD R19, R8, UR9, R13 ;  /* 0x0000000908137c24 */ /* 0x000fc8000f8e020d */
[----:B------:R-:W-:Y:S02]  /*06e0*/  IMAD R19, R19, UR25, RZ ;  /* 0x0000001913137c24 */ /* 0x000fe4000f8e02ff */
[----:B------:R-:W-:Y:S02]  /*06f0*/  @P5 VIADD R9, R9, 0x1 ;  /* 0x0000000109095836 */ /* 0x000fe40000000000 */
[----:B------:R-:W-:-:S03]  /*0700*/  IMAD R19, R22, UR24, R19 ;  /* 0x0000001816137c24 */ /* 0x000fc6000f8e0213 */
[----:B------:R-:W-:Y:S02]  /*0710*/  SEL R21, R16, R9, !P3 ;  /* 0x0000000910157207 */ /* 0x000fe40005800000 */
[----:B------:R-:W1:Y:S02]  /*0720*/  @P0 LDC.64 R8, c[0x0][0x380] ;  /* 0x0000e000ff080b82 */ /* 0x000e640000000a00 */
[----:B------:R-:W-:-:S05]  /*0730*/  IADD3 R17, PT, PT, -R21, RZ, RZ ;  /* 0x000000ff15117210 */ /* 0x000fca0007ffe1ff */
[----:B------:R-:W-:-:S04]  /*0740*/  IMAD R20, R17, UR11, R20 ;  /* 0x0000000b11147c24 */ /* 0x000fc8000f8e0214 */
[----:B------:R-:W-:-:S04]  /*0750*/  IMAD R20, R20, UR27, R19 ;  /* 0x0000001b14147c24 */ /* 0x000fc8000f8e0213 */
[----:B------:R-:W-:-:S04]  /*0760*/  IMAD R17, R21, UR26, R20 ;  /* 0x0000001a15117c24 */ /* 0x000fc8000f8e0214 */
[----:B0-----:R-:W-:-:S04]  /*0770*/  @P0 IMAD R19, R18, UR8, R17 ;  /* 0x0000000812130c24 */ /* 0x001fc8000f8e0211 */
[----:B-1----:R-:W-:-:S05]  /*0780*/  @P0 IMAD.WIDE.U32 R8, R19, 0x10, R8 ;  /* 0x0000001013080825 */ /* 0x002fca00078e0008 */
[----:B---3--:R0:W-:Y:S01]  /*0790*/  @P0 STG.E.128 desc[UR22][R8.64], R4 ;  /* 0x0000000408000986 */ /* 0x0081e2000c101d16 */
[----:B------:R-:W-:Y:S05]  /*07a0*/  @P0 BRA `(.L_x_1) ;  /* 0x00000004001c0947 */ /* 0x000fea0003800000 */
[----:B0-----:R-:W0:Y:S01]  /*07b0*/  I2F.U32.RP R6, UR7 ;  /* 0x0000000700067d06 */ /* 0x001e220008209000 */
[----:B------:R-:W-:Y:S02]  /*07c0*/  IADD3 R7, PT, PT, RZ, -UR7, RZ ;  /* 0x80000007ff077c10 */ /* 0x000fe4000fffe0ff */
[----:B------:R-:W-:Y:S02]  /*07d0*/  MOV R4, RZ ;  /* 0x000000ff00047202 */ /* 0x000fe40000000f00 */
[----:B------:R-:W-:Y:S02]  /*07e0*/  ISETP.NE.U32.AND P6, PT, RZ, UR7, PT ;  /* 0x00000007ff007c0c */ /* 0x000fe4000bfc5070 */
[----:B------:R-:W-:Y:S01]  /*07f0*/  IADD3 R9, PT, PT, RZ, -UR19, RZ ;  /* 0x80000013ff097c10 */ /* 0x000fe2000fffe0ff */
[----:B------:R-:W1:Y:S08]  /*0800*/  I2F.U32.RP R8, UR6 ;  /* 0x0000000600087d06 */ /* 0x000e700008209000 */
[----:B0-----:R-:W0:Y:S08]  /*0810*/  MUFU.RCP R6, R6 ;  /* 0x0000000600067308 */ /* 0x001e300000001000 */
[----:B-1----:R-:W-:Y:S01]  /*0820*/  MUFU.RCP R8, R8 ;  /* 0x0000000800087308 */ /* 0x002fe20000001000 */
[----:B0-----:R-:W-:-:S07]  /*0830*/  VIADD R5, R6, 0xffffffe ;  /* 0x0ffffffe06057836 */ /* 0x001fce0000000000 */
[----:B------:R-:W0:Y:S02]  /*0840*/  F2I.FTZ.U32.TRUNC.NTZ R5, R5 ;  /* 0x0000000500057305 */ /* 0x000e24000021f000 */
[----:B0-----:R-:W-:-:S04]  /*0850*/  IMAD R7, R7, R5, RZ ;  /* 0x0000000507077224 */ /* 0x001fc800078e02ff */
[----:B------:R-:W-:Y:S01]  /*0860*/  IMAD.HI.U32 R4, R5, R7, R4 ;  /* 0x0000000705047227 */ /* 0x000fe200078e0004 */
[----:B------:R-:W-:Y:S02]  /*0870*/  IADD3 R7, PT, PT, R8, 0xffffffe, RZ ;  /* 0x0ffffffe08077810 */ /* 0x000fe40007ffe0ff */
[----:B------:R-:W0:Y:S01]  /*0880*/  I2F.U32.RP R8, UR19 ;  /* 0x0000001300087d06 */ /* 0x000e220008209000 */
[----:B------:R-:W-:Y:S02]  /*0890*/  IMAD R5, RZ, RZ, -UR6 ;  /* 0x80000006ff057e24 */ /* 0x000fe4000f8e02ff */
[----:B------:R-:W-:-:S04]  /*08a0*/  IMAD.HI.U32 R4, R4, R13, RZ ;  /* 0x0000000d04047227 */ /* 0x000fc800078e00ff */
[----:B------:R-:W-:Y:S01]  /*08b0*/  IMAD.MOV R18, RZ, RZ, -R4 ;  /* 0x000000ffff127224 */ /* 0x000fe200078e0a04 */
[----:B------:R-:W1:Y:S03]  /*08c0*/  F2I.FTZ.U32.TRUNC.NTZ R7, R7 ;  /* 0x0000000700077305 */ /* 0x000e66000021f000 */
[----:B------:R-:W-:-:S05]  /*08d0*/  IMAD R6, R18, UR7, R13 ;  /* 0x0000000712067c24 */ /* 0x000fca000f8e020d */
[----:B------:R-:W-:Y:S01]  /*08e0*/  ISETP.GE.U32.AND P4, PT, R6, UR7, PT ;  /* 0x0000000706007c0c */ /* 0x000fe2000bf86070 */
[----:B0-----:R-:W0:Y:S01]  /*08f0*/  MUFU.RCP R8, R8 ;  /* 0x0000000800087308 */ /* 0x001e220000001000 */
[----:B-1----:R-:W-:-:S11]  /*0900*/  IMAD R5, R5, R7, RZ ;  /* 0x0000000705057224 */ /* 0x002fd600078e02ff */
[----:B------:R-:W-:Y:S02]  /*0910*/  @P4 IADD3 R6, PT, PT, R6, -UR7, RZ ;  /* 0x8000000706064c10 */ /* 0x000fe4000fffe0ff */
[----:B------:R-:W-:Y:S02]  /*0920*/  @P4 IADD3 R4, PT, PT, R4, 0x1, RZ ;  /* 0x0000000104044810 */ /* 0x000fe40007ffe0ff */
[----:B------:R-:W-:Y:S01]  /*0930*/  ISETP.GE.U32.AND P5, PT, R6, UR7, PT ;  /* 0x0000000706007c0c */ /* 0x000fe2000bfa6070 */
[----:B------:R-:W-:-:S04]  /*0940*/  IMAD.MOV.U32 R6, RZ, RZ, RZ ;  /* 0x000000ffff067224 */ /* 0x000fc800078e00ff */
[----:B------:R-:W-:-:S08]  /*0950*/  IMAD.HI.U32 R5, R7, R5, R6 ;  /* 0x0000000507057227 */ /* 0x000fd000078e0006 */
[----:B------:R-:W-:Y:S02]  /*0960*/  @P5 IADD3 R4, PT, PT, R4, 0x1, RZ ;  /* 0x0000000104045810 */ /* 0x000fe40007ffe0ff */
[----:B------:R-:W-:Y:S02]  /*0970*/  @!P6 LOP3.LUT R4, RZ, UR7, RZ, 0x33, !PT ;  /* 0x00000007ff04ec12 */ /* 0x000fe4000f8e33ff */
[----:B------:R-:W-:-:S03]  /*0980*/  ISETP.NE.U32.AND P6, PT, RZ, UR6, PT ;  /* 0x00000006ff007c0c */ /* 0x000fc6000bfc5070 */
[----:B------:R-:W-:-:S05]  /*0990*/  IMAD.HI.U32 R5, R5, R4, RZ ;  /* 0x0000000405057227 */ /* 0x000fca00078e00ff */
[----:B------:R-:W-:-:S05]  /*09a0*/  IADD3 R7, PT, PT, -R5, RZ, RZ ;  /* 0x000000ff05077210 */ /* 0x000fca0007ffe1ff */
[----:B------:R-:W-:Y:S01]  /*09b0*/  IMAD R6, R7, UR6, R4 ;  /* 0x0000000607067c24 */ /* 0x000fe2000f8e0204 */
[----:B0-----:R-:W-:-:S04]  /*09c0*/  IADD3 R7, PT, PT, R8, 0xffffffe, RZ ;  /* 0x0ffffffe08077810 */ /* 0x001fc80007ffe0ff */
[C---:B------:R-:W-:Y:S02]  /*09d0*/  ISETP.GE.U32.AND P4, PT, R6.reuse, UR6, PT ;  /* 0x0000000606007c0c */ /* 0x040fe4000bf86070 */
[----:B------:R-:W0:Y:S11]  /*09e0*/  F2I.FTZ.U32.TRUNC.NTZ R7, R7 ;  /* 0x0000000700077305 */ /* 0x000e36000021f000 */
[----:B------:R-:W-:Y:S01]  /*09f0*/  @P4 VIADD R6, R6, -UR6 ;  /* 0x8000000606064c36 */ /* 0x000fe20008000000 */
[----:B------:R-:W-:Y:S01]  /*0a00*/  @P4 IADD3 R5, PT, PT, R5, 0x1, RZ ;  /* 0x0000000105054810 */ /* 0x000fe20007ffe0ff */
[----:B0-----:R-:W-:-:S03]  /*0a10*/  IMAD R9, R9, R7, RZ ;  /* 0x0000000709097224 */ /* 0x001fc600078e02ff */
[----:B------:R-:W-:Y:S01]  /*0a20*/  ISETP.GE.U32.AND P5, PT, R6, UR6, PT ;  /* 0x0000000606007c0c */ /* 0x000fe2000bfa6070 */
[----:B------:R-:W-:-:S05]  /*0a30*/  HFMA2 R6, -RZ, RZ, 0, 0 ;  /* 0x00000000ff067431 */ /* 0x000fca00000001ff */
[----:B------:R-:W-:-:S07]  /*0a40*/  IMAD.HI.U32 R6, R7, R9, R6 ;  /* 0x0000000907067227 */ /* 0x000fce00078e0006 */
[----:B------:R-:W-:Y:S01]  /*0a50*/  @P5 VIADD R5, R5, 0x1 ;  /* 0x0000000105055836 */ /* 0x000fe20000000000 */
[----:B------:R-:W-:Y:S02]  /*0a60*/  @!P6 LOP3.LUT R5, RZ, UR6, RZ, 0x33, !PT ;  /* 0x00000006ff05ec12 */ /* 0x000fe4000f8e33ff */
[----:B------:R-:W-:Y:S02]  /*0a70*/  ISETP.NE.U32.AND P6, PT, RZ, UR19, PT ;  /* 0x00000013ff007c0c */ /* 0x000fe4000bfc5070 */
        /* <DEDUP_REMOVED lines=12> */
[----:B------:R-:W-:Y:S01]  /*0b40*/  @P5 VIADD R8, R8, 0x1 ;  /* 0x0000000108085836 */ /* 0x000fe20000000000 */
[----:B------:R-:W-:Y:S01]  /*0b50*/  @!P6 LOP3.LUT R8, RZ, UR19, RZ, 0x33, !PT ;  /* 0x00000013ff08ec12 */ /* 0x000fe2000f8e33ff */
[----:B------:R-:W-:-:S03]  /*0b60*/  IMAD R6, R7, UR17, R6 ;  /* 0x0000001107067c24 */ /* 0x000fc6000f8e0206 */
[----:B------:R-:W-:-:S05]  /*0b70*/  IADD3 R4, PT, PT, -R8, RZ, RZ ;  /* 0x000000ff08047210 */ /* 0x000fca0007ffe1ff */
[----:B------:R-:W-:Y:S02]  /*0b80*/  IMAD R5, R4, UR19, R5 ;  /* 0x0000001304057c24 */ /* 0x000fe4000f8e0205 */
[----:B------:R-:W-:Y:S02]  /*0b90*/  IMAD.MOV.U32 R4, RZ, RZ, 0x10 ;  /* 0x00000010ff047424 */ /* 0x000fe400078e00ff */
[----:B------:R-:W-:-:S04]  /*0ba0*/  IMAD R5, R5, UR16, R6 ;  /* 0x0000001005057c24 */ /* 0x000fc8000f8e0206 */
[----:B------:R-:W-:-:S04]  /*0bb0*/  IMAD R5, R8, UR15, R5 ;  /* 0x0000000f08057c24 */ /* 0x000fc8000f8e0205 */
[----:B------:R-:W-:-:S06]  /*0bc0*/  IMAD.WIDE.U32 R4, R5, R4, UR4 ;  /* 0x0000000405047e25 */ /* 0x000fcc000f8e0004 */
[----:B------:R-:W3:Y:S01]  /*0bd0*/  LDG.E.128 R4, desc[UR22][R4.64] ;  /* 0x0000001604047981 */ /* 0x000ee2000c1e1d00 */
[----:B------:R-:W-:-:S05]  /*0be0*/  MOV R8, UR21 ;  /* 0x0000001500087c02 */ /* 0x000fca0008000f00 */
[----:B------:R-:W-:-:S04]  /*0bf0*/  IMAD R9, R8, UR8, R17 ;  /* 0x0000000808097c24 */ /* 0x000fc8000f8e0211 */
[----:B--2---:R-:W-:-:S05]  /*0c00*/  IMAD.WIDE.U32 R8, R9, 0x10, R2 ;  /* 0x0000001009087825 */ /* 0x004fca00078e0002 */
[----:B---3--:R1:W-:Y:S02]  /*0c10*/  STG.E.128 desc[UR22][R8.64], R4 ;  /* 0x0000000408007986 */ /* 0x0083e4000c101d16 */
.L_x_1:
[----:B------:R-:W-:-:S04]  /*0c20*/  IADD3 R13, PT, PT, R12, R13, RZ ;  /* 0x0000000d0c0d7210 */ /* 0x000fc80007ffe0ff */
[----:B------:R-:W-:-:S13]  /*0c30*/  ISETP.GE.U32.AND P4, PT, R13, UR14, PT ;  /* 0x0000000e0d007c0c */ /* 0x000fda000bf86070 */
[----:B------:R-:W-:Y:S05]  /*0c40*/  @!P4 BRA `(.L_x_2) ;  /* 0xfffffff80020c947 */ /* 0x000fea000383ffff */
[----:B------:R-:W-:Y:S05]  /*0c50*/  BSYNC.RECONVERGENT B0 ;  /* 0x0000000000007941 */ /* 0x000fea0003800200 */
.L_x_0:
[----:B------:R-:W-:Y:S05]  /*0c60*/  EXIT ;  /* 0x000000000000794d */ /* 0x000fea0003800000 */
.L_x_3:
[----:B------:R-:W-:-:S00]  /*0c70*/  BRA `(.L_x_3) ;  /* 0xfffffffc00fc7947 */ /* 0x000fc0000383ffff */
[----:B------:R-:W-:-:S00]  /*0c80*/  NOP ;  /* 0x0000000000007918 */ /* 0x000fc00000000000 */
[----:B------:R-:W-:-:S00]  /*0c90*/  NOP ;  /* 0x0000000000007918 */ /* 0x000fc00000000000 */
[----:B------:R-:W-:-:S00]  /*0ca0*/  NOP ;  /* 0x0000000000007918 */ /* 0x000fc00000000000 */
[----:B------:R-:W-:-:S00]  /*0cb0*/  NOP ;  /* 0x0000000000007918 */ /* 0x000fc00000000000 */
[----:B------:R-:W-:-:S00]  /*0cc0*/  NOP ;  /* 0x0000000000007918 */ /* 0x000fc00000000000 */
[----:B------:R-:W-:-:S00]  /*0cd0*/  NOP ;  /* 0x0000000000007918 */ /* 0x000fc00000000000 */
[----:B------:R-:W-:-:S00]  /*0ce0*/  NOP ;  /* 0x0000000000007918 */ /* 0x000fc00000000000 */
[----:B------:R-:W-:-:S00]  /*0cf0*/  NOP ;  /* 0x0000000000007918 */ /* 0x000fc00000000000 */
.L_x_888:


//--------------------- .text._ZN2at6native40_GLOBAL__N__2351210d_8_Shape_cu_49f7391c26CatArrayBatchedCopy_contigINS1_10OpaqueTypeILj16EEEjLi4ELi64ELi64EEEvPT_NS1_25CatArrInputTensorMetadataIS5_T0_XT2_EXT3_EEENS1_16TensorSizeStrideIS8_Lj4EEEiS8_ --------------------------
	.section	.text._ZN2at6native40_GLOBAL__N__2351210d_8_Shape_cu_49f7391c26CatArrayBatchedCopy_contigINS1_10OpaqueTypeILj16EEEjLi4ELi64ELi64EEEvPT_NS1_25CatArrInputTensorMetadataIS5_T0_XT2_EXT3_EEENS1_16TensorSizeStrideIS8_Lj4EEEiS8_,"ax",@progbits
	.align	128
.text._ZN2at6native40_GLOBAL__N__2351210d_8_Shape_cu_49f7391c26CatArrayBatchedCopy_contigINS1_10OpaqueTypeILj16EEEjLi4ELi64ELi64EEEvPT_NS1_25CatArrInputTensorMetadataIS5_T0_XT2_EXT3_EEENS1_16TensorSizeStrideIS8_Lj4EEEiS8_:
        .type           _ZN2at6native40_GLOBAL__N__2351210d_8_Shape_cu_49f7391c26CatArrayBatchedCopy_contigINS1_10OpaqueTypeILj16EEEjLi4ELi64ELi64EEEvPT_NS1_25CatArrInputTensorMetadataIS5_T0_XT2_EXT3_EEENS1_16TensorSizeStrideIS8_Lj4EEEiS8_,@function
        .size           _ZN2at6native40_GLOBAL__N__2351210d_8_Shape_cu_49f7391c26CatArrayBatchedCopy_contigINS1_10OpaqueTypeILj16EEEjLi4ELi64ELi64EEEvPT_NS1_25CatArrInputTensorMetadataIS5_T0_XT2_EXT3_EEENS1_16TensorSizeStrideIS8_Lj4EEEiS8_,(.L_x_889 - _ZN2at6native40_GLOBAL__N__2351210d_8_Shape_cu_49f7391c26CatArrayBatchedCopy_contigINS1_10OpaqueTypeILj16EEEjLi4ELi64ELi64EEEvPT_NS1_25CatArrInputTensorMetadataIS5_T0_XT2_EXT3_EEENS1_16TensorSizeStrideIS8_Lj4EEEiS8_)
        .other          _ZN2at6native40_GLOBAL__N__2351210d_8_Shape_cu_49f7391c26CatArrayBatchedCopy_contigINS1_10OpaqueTypeILj16EEEjLi4ELi64ELi64EEEvPT_NS1_25CatArrInputTensorMetadataIS5_T0_XT2_EXT3_EEENS1_16TensorSizeStrideIS8_Lj4EEEiS8_,@"STO_CUDA_ENTRY STV_DEFAULT"
_ZN2at6native40_GLOBAL__N__2351210d_8_Shape_cu_49f7391c26CatArrayBatchedCopy_contigINS1_10OpaqueTypeILj16EEEjLi4ELi64ELi64EEEvPT_NS1_25CatArrInputTensorMetadataIS5_T0_XT2_EXT3_EEENS1_16TensorSizeStrideIS8_Lj4EEEiS8_:
[----:B------:R-:W-:Y:S01]  /*0000*/  LDC R1, c[0x0][0x37c] ;  /* 0x0000df00ff017b82 */ /* 0x000fe20000000800 */
[----:B------:R-:W0:Y:S07]  /*0010*/  S2R R9, SR_CTAID.Y ;  /* 0x0000000000097919 */ /* 0x000e2e0000002600 */
[----:B------:R-:W1:Y:S01]  /*0020*/  S2UR UR4, SR_CTAID.X ;  /* 0x00000000000479c3 */ /* 0x000e620000002500 */
[----:B------:R-:W1:Y:S07]  /*0030*/  S2R R20, SR_TID.X ;  /* 0x0000000000147919 */ /* 0x000e6e0000002100 */
[----:B------:R-:W1:Y:S01]  /*0040*/  LDC R21, c[0x0][0x360] ;  /* 0x0000d800ff157b82 */ /* 0x000e620000000800 */
[----:B0-----:R-:W-:-:S07]  /*0050*/  SHF.L.U32 R0, R9, 0x2, RZ ;  /* 0x0000000209007819 */ /* 0x001fce00000006ff */
[----:B------:R-:W0:Y:S01]  /*0060*/  LDC R15, c[0x0][R0+0x788] ;  /* 0x0001e200000f7b82 */ /* 0x000e220000000800 */
[----:B-1----:R-:W-:-:S05]  /*0070*/  IMAD R20, R21, UR4, R20 ;  /* 0x0000000415147c24 */ /* 0x002fca000f8e0214 */
[----:B0-----:R-:W-:-:S13]  /*0080*/  ISETP.GE.U32.AND P0, PT, R20, R15, PT ;  /* 0x0000000f1400720c */ /* 0x001fda0003f06070 */
[----:B------:R-:W-:Y:S05]  /*0090*/  @P0 EXIT ;  /* 0x000000000000094d */ /* 0x000fea0003800000 */
[----:B------:R-:W0:Y:S01]  /*00a0*/  LDC R2, c[0x0][0x10e8] ;  /* 0x00043a00ff027b82 */ /* 0x000e220000000800 */
[----:B------:R-:W1:Y:S01]  /*00b0*/  LDCU UR4, c[0x0][0x370] ;  /* 0x00006e00ff0477ac */ /* 0x000e620008000800 */
[----:B------:R-:W2:Y:S06]  /*00c0*/  LDCU.64 UR6, c[0x0][0x358] ;  /* 0x00006b00ff0677ac */ /* 0x000eac0008000a00 */
[----:B------:R3:W4:Y:S01]  /*00d0*/  LDC R14, c[0x0][R0+0x688] ;  /* 0x0001a200000e7b82 */ /* 0x0007220000000800 */
[----:B------:R-:W0:Y:S01]  /*00e0*/  LDCU UR5, c[0x0][0x10ec] ;  /* 0x00021d80ff0577ac */ /* 0x000e220008000800 */
[----:B------:R-:W0:Y:S06]  /*00f0*/  LDCU.64 UR8, c[0x0][0x10e0] ;  /* 0x00021c00ff0877ac */ /* 0x000e2c0008000a00 */
[----:B------:R-:W4:Y:S01]  /*0100*/  LDC.64 R12, c[0x0][0x10d0] ;  /* 0x00043400ff0c7b82 */ /* 0x000f220000000a00 */
[----:B------:R-:W0:Y:S01]  /*0110*/  LDCU.64 UR10, c[0x0][0x10d8] ;  /* 0x00021b00ff0a77ac */ /* 0x000e220008000a00 */
[----:B-1----:R-:W-:Y:S01]  /*0120*/  IMAD R21, R21, UR4, RZ ;  /* 0x0000000415157c24 */ /* 0x002fe2000f8e02ff */
[----:B0-----:R-:W-:-:S05]  /*0130*/  ISETP.NE.AND P2, PT, R2, 0x1, PT ;  /* 0x000000010200780c */ /* 0x001fca0003f45270 */
[----:B---3--:R-:W0:Y:S01]  /*0140*/  LDC R0, c[0x0][R0+0x588] ;  /* 0x0001620000007b82 */ /* 0x008e220000000800 */
[C---:B------:R-:W-:Y:S02]  /*0150*/  ISETP.NE.AND P0, PT, R2.reuse, 0x3, PT ;  /* 0x000000030200780c */ /* 0x040fe40003f05270 */
[----:B------:R-:W-:Y:S01]  /*0160*/  ISETP.NE.AND P1, PT, R2, 0x2, PT ;  /* 0x000000020200780c */ /* 0x000fe20003f25270 */
[----:B------:R-:W-:-:S04]  /*0170*/  IMAD.MOV.U32 R2, RZ, RZ, 0x8 ;  /* 0x00000008ff027424 */ /* 0x000fc800078e00ff */
[----:B------:R-:W-:-:S04]  /*0180*/  IMAD R2, R9, 0x4, R2 ;  /* 0x0000000409027824 */ /* 0x000fc800078e0202 */
[----:B------:R-:W-:Y:S01]  /*0190*/  IMAD R8, R9, 0x4, R2 ;  /* 0x0000000409087824 */ /* 0x000fe200078e0202 */
[C---:B----4-:R-:W-:Y:S02]  /*01a0*/  SEL R13, R14.reuse, R13, !P0 ;  /* 0x0000000d0e0d7207 */ /* 0x050fe40004000000 */
[----:B------:R-:W-:-:S03]  /*01b0*/  SEL R12, R14, R12, !P1 ;  /* 0x0000000c0e0c7207 */ /* 0x000fc60004800000 */
[----:B------:R-:W1:Y:S01]  /*01c0*/  LDC.64 R8, c[0x0][R8+0x380] ;  /* 0x0000e00008087b82 */ /* 0x000e620000000a00 */
[----:B------:R-:W3:Y:S01]  /*01d0*/  I2F.U32.RP R3, R13 ;  /* 0x0000000d00037306 */ /* 0x000ee20000209000 */
[----:B------:R-:W-:Y:S01]  /*01e0*/  ISETP.NE.U32.AND P0, PT, R13, RZ, PT ;  /* 0x000000ff0d00720c */ /* 0x000fe20003f05070 */
[----:B------:R-:W-:Y:S01]  /*01f0*/  IMAD.MOV R11, RZ, RZ, -R12 ;  /* 0x000000ffff0b7224 */ /* 0x000fe200078e0a0c */
[----:B------:R-:W-:Y:S02]  /*0200*/  ISETP.NE.U32.AND P1, PT, R12, RZ, PT ;  /* 0x000000ff0c00720c */ /* 0x000fe40003f25070 */
[----:B------:R-:W-:Y:S02]  /*0210*/  LOP3.LUT R22, RZ, R13, RZ, 0x33, !PT ;  /* 0x0000000dff167212 */ /* 0x000fe400078e33ff */
[----:B------:R-:W4:Y:S01]  /*0220*/  @P2 LDC R14, c[0x0][0x10cc] ;  /* 0x00043300ff0e2b82 */ /* 0x000f220000000800 */
[----:B------:R-:W5:Y:S01]  /*0230*/  I2F.U32.RP R6, R12 ;  /* 0x0000000c00067306 */ /* 0x000f620000209000 */
[----:B------:R-:W-:-:S07]  /*0240*/  LOP3.LUT R23, RZ, R12, RZ, 0x33, !PT ;  /* 0x0000000cff177212 */ /* 0x000fce00078e33ff */
[----:B---3--:R-:W3:Y:S08]  /*0250*/  MUFU.RCP R3, R3 ;  /* 0x0000000300037308 */ /* 0x008ef00000001000 */
[----:B-----5:R-:W5:Y:S01]  /*0260*/  MUFU.RCP R6, R6 ;  /* 0x0000000600067308 */ /* 0x020f620000001000 */
[----:B----4-:R-:W-:-:S07]  /*0270*/  ISETP.NE.U32.AND P2, PT, R14, RZ, PT ;  /* 0x000000ff0e00720c */ /* 0x010fce0003f45070 */
[----:B------:R-:W4:Y:S01]  /*0280*/  I2F.U32.RP R7, R14 ;  /* 0x0000000e00077306 */ /* 0x000f220000209000 */
[----:B---3--:R-:W-:Y:S02]  /*0290*/  VIADD R16, R3, 0xffffffe ;  /* 0x0ffffffe03107836 */ /* 0x008fe40000000000 */
[----:B------:R-:W3:Y:S05]  /*02a0*/  LDC.64 R2, c[0x0][0x380] ;  /* 0x0000e000ff027b82 */ /* 0x000eea0000000a00 */
[----:B------:R2:W-:Y:S01]  /*02b0*/  F2I.FTZ.U32.TRUNC.NTZ R17, R16 ;  /* 0x0000001000117305 */ /* 0x0005e2000021f000 */
[----:B-----5:R-:W-:-:S07]  /*02c0*/  IADD3 R4, PT, PT, R6, 0xffffffe, RZ ;  /* 0x0ffffffe06047810 */ /* 0x020fce0007ffe0ff */
[----:B----4-:R-:W4:Y:S01]  /*02d0*/  MUFU.RCP R7, R7 ;  /* 0x0000000700077308 */ /* 0x010f220000001000 */
[----:B--2---:R-:W-:-:S07]  /*02e0*/  HFMA2 R16, -RZ, RZ, 0, 0 ;  /* 0x00000000ff107431 */ /* 0x004fce00000001ff */
[----:B------:R2:W5:Y:S01]  /*02f0*/  F2I.FTZ.U32.TRUNC.NTZ R5, R4 ;  /* 0x0000000400057305 */ /* 0x000562000021f000 */
[----:B----4-:R-:W-:Y:S01]  /*0300*/  IADD3 R18, PT, PT, R7, 0xffffffe, RZ ;  /* 0x0ffffffe07127810 */ /* 0x010fe20007ffe0ff */
[----:B--2---:R-:W-:Y:S01]  /*0310*/  IMAD.MOV.U32 R4, RZ, RZ, RZ ;  /* 0x000000ffff047224 */ /* 0x004fe200078e00ff */
[----:B------:R-:W-:-:S05]  /*0320*/  IADD3 R7, PT, PT, RZ, -R13, RZ ;  /* 0x8000000dff077210 */ /* 0x000fca0007ffe0ff */
[----:B------:R-:W2:Y:S01]  /*0330*/  F2I.FTZ.U32.TRUNC.NTZ R19, R18 ;  /* 0x0000001200137305 */ /* 0x000ea2000021f000 */
[----:B-----5:R-:W-:Y:S02]  /*0340*/  IMAD R11, R11, R5, RZ ;  /* 0x000000050b0b7224 */ /* 0x020fe400078e02ff */
[----:B------:R-:W-:-:S04]  /*0350*/  IMAD R7, R7, R17, RZ ;  /* 0x0000001107077224 */ /* 0x000fc800078e02ff */
[----:B------:R-:W-:-:S04]  /*0360*/  IMAD.HI.U32 R16, R17, R7, R16 ;  /* 0x0000000711107227 */ /* 0x000fc800078e0010 */
[----:B------:R-:W-:-:S04]  /*0370*/  IMAD.HI.U32 R17, R5, R11, R4 ;  /* 0x0000000b05117227 */ /* 0x000fc800078e0004 */
[----:B--2---:R-:W-:Y:S02]  /*0380*/  IMAD R6, R14, R19, RZ ;  /* 0x000000130e067224 */ /* 0x004fe400078e02ff */
[----:B------:R-:W-:-:S03]  /*0390*/  IMAD.MOV.U32 R18, RZ, RZ, RZ ;  /* 0x000000ffff127224 */ /* 0x000fc600078e00ff */
[----:B------:R-:W-:-:S05]  /*03a0*/  IADD3 R5, PT, PT, -R6, RZ, RZ ;  /* 0x000000ff06057210 */ /* 0x000fca0007ffe1ff */
[----:B------:R-:W-:Y:S01]  /*03b0*/  IMAD.HI.U32 R18, R19, R5, R18 ;  /* 0x0000000513127227 */ /* 0x000fe200078e0012 */
[----:B01-3--:R-:W-:-:S07]  /*03c0*/  LOP3.LUT R19, RZ, R14, RZ, 0x33, !PT ;  /* 0x0000000eff137212 */ /* 0x00bfce00078e33ff */
.L_x_4:
[----:B0-----:R-:W-:-:S06]  /*03d0*/  IMAD.WIDE.U32 R4, R20, 0x10, R8 ;  /* 0x0000001014047825 */ /* 0x001fcc00078e0008 */
[----:B------:R-:W2:Y:S01]  /*03e0*/  LDG.E.128 R4, desc[UR6][R4.64] ;  /* 0x0000000604047981 */ /* 0x000ea2000c1e1d00 */
[----:B------:R-:W-:-:S05]  /*03f0*/  IMAD.HI.U32 R25, R16, R20, RZ ;  /* 0x0000001410197227 */ /* 0x000fca00078e00ff */
[----:B------:R-:W-:-:S05]  /*0400*/  IADD3 R10, PT, PT, -R25, RZ, RZ ;  /* 0x000000ff190a7210 */ /* 0x000fca0007ffe1ff */
[----:B------:R-:W-:-:S05]  /*0410*/  IMAD R10, R13, R10, R20 ;  /* 0x0000000a0d0a7224 */ /* 0x000fca00078e0214 */
[----:B------:R-:W-:-:S13]  /*0420*/  ISETP.GE.U32.AND P3, PT, R10, R13, PT ;  /* 0x0000000d0a00720c */ /* 0x000fda0003f66070 */
[----:B------:R-:W-:Y:S01]  /*0430*/  @P3 IMAD.IADD R10, R10, 0x1, -R13 ;  /* 0x000000010a0a3824 */ /* 0x000fe200078e0a0d */
[----:B------:R-:W-:-:S04]  /*0440*/  @P3 IADD3 R25, PT, PT, R25, 0x1, RZ ;  /* 0x0000000119193810 */ /* 0x000fc80007ffe0ff */
[----:B------:R-:W-:-:S13]  /*0450*/  ISETP.GE.U32.AND P4, PT, R10, R13, PT ;  /* 0x0000000d0a00720c */ /* 0x000fda0003f86070 */
[----:B------:R-:W-:-:S05]  /*0460*/  @P4 VIADD R25, R25, 0x1 ;  /* 0x0000000119194836 */ /* 0x000fca0000000000 */
[----:B------:R-:W-:-:S04]  /*0470*/  SEL R25, R22, R25, !P0 ;  /* 0x0000001916197207 */ /* 0x000fc80004000000 */
[----:B------:R-:W-:Y:S01]  /*0480*/  IADD3 R24, PT, PT, -R25, RZ, RZ ;  /* 0x000000ff19187210 */ /* 0x000fe20007ffe1ff */
[----:B------:R-:W-:-:S04]  /*0490*/  IMAD.HI.U32 R10, R17, R25, RZ ;  /* 0x00000019110a7227 */ /* 0x000fc800078e00ff */
[----:B------:R-:W-:Y:S01]  /*04a0*/  IMAD R24, R13, R24, R20 ;  /* 0x000000180d187224 */ /* 0x000fe200078e0214 */
[----:B------:R-:W-:Y:S02]  /*04b0*/  IADD3 R11, PT, PT, -R10, RZ, RZ ;  /* 0x000000ff0a0b7210 */ /* 0x000fe40007ffe1ff */
[----:B------:R-:W-:Y:S01]  /*04c0*/  IADD3 R20, PT, PT, R21, R20, RZ ;  /* 0x0000001415147210 */ /* 0x000fe20007ffe0ff */
[----:B------:R-:W-:Y:S02]  /*04d0*/  IMAD R24, R24, UR9, RZ ;  /* 0x0000000918187c24 */ /* 0x000fe4000f8e02ff */
[----:B------:R-:W-:-:S05]  /*04e0*/  IMAD R11, R12, R11, R25 ;  /* 0x0000000b0c0b7224 */ /* 0x000fca00078e0219 */
[----:B------:R-:W-:-:S13]  /*04f0*/  ISETP.GE.U32.AND P3, PT, R11, R12, PT ;  /* 0x0000000c0b00720c */ /* 0x000fda0003f66070 */
[----:B------:R-:W-:Y:S01]  /*0500*/  @P3 IMAD.IADD R11, R11, 0x1, -R12 ;  /* 0x000000010b0b3824 */ /* 0x000fe200078e0a0c */
[----:B------:R-:W-:-:S04]  /*0510*/  @P3 IADD3 R10, PT, PT, R10, 0x1, RZ ;  /* 0x000000010a0a3810 */ /* 0x000fc80007ffe0ff */
[----:B------:R-:W-:-:S13]  /*0520*/  ISETP.GE.U32.AND P4, PT, R11, R12, PT ;  /* 0x0000000c0b00720c */ /* 0x000fda0003f86070 */
[----:B------:R-:W-:-:S05]  /*0530*/  @P4 VIADD R10, R10, 0x1 ;  /* 0x000000010a0a4836 */ /* 0x000fca0000000000 */
[----:B------:R-:W-:-:S05]  /*0540*/  SEL R11, R23, R10, !P1 ;  /* 0x0000000a170b7207 */ /* 0x000fca0004800000 */
[----:B------:R-:W-:-:S04]  /*0550*/  IMAD.HI.U32 R10, R18, R11, RZ ;  /* 0x0000000b120a7227 */ /* 0x000fc800078e00ff */
[----:B------:R-:W-:Y:S01]  /*0560*/  IMAD.MOV R26, RZ, RZ, -R11 ;  /* 0x000000ffff1a7224 */ /* 0x000fe200078e0a0b */
[----:B------:R-:W-:-:S03]  /*0570*/  IADD3 R27, PT, PT, -R10, RZ, RZ ;  /* 0x000000ff0a1b7210 */ /* 0x000fc60007ffe1ff */
[----:B------:R-:W-:Y:S02]  /*0580*/  IMAD R25, R12, R26, R25 ;  /* 0x0000001a0c197224 */ /* 0x000fe400078e0219 */
[----:B------:R-:W-:Y:S02]  /*0590*/  IMAD R27, R14, R27, R11 ;  /* 0x0000001b0e1b7224 */ /* 0x000fe400078e020b */
[----:B------:R-:W-:-:S03]  /*05a0*/  IMAD R24, R25, UR8, R24 ;  /* 0x0000000819187c24 */ /* 0x000fc6000f8e0218 */
[----:B------:R-:W-:-:S13]  /*05b0*/  ISETP.GE.U32.AND P3, PT, R27, R14, PT ;  /* 0x0000000e1b00720c */ /* 0x000fda0003f66070 */
[----:B------:R-:W-:Y:S01]  /*05c0*/  @P3 IADD3 R27, PT, PT, -R14, R27, RZ ;  /* 0x0000001b0e1b3210 */ /* 0x000fe20007ffe1ff */
[----:B------:R-:W-:Y:S01]  /*05d0*/  @P3 VIADD R10, R10, 0x1 ;  /* 0x000000010a0a3836 */ /* 0x000fe20000000000 */
[----:B------:R-:W-:Y:S02]  /*05e0*/  ISETP.GE.U32.AND P3, PT, R20, R15, PT ;  /* 0x0000000f1400720c */ /* 0x000fe40003f66070 */
[----:B------:R-:W-:-:S13]  /*05f0*/  ISETP.GE.U32.AND P4, PT, R27, R14, PT ;  /* 0x0000000e1b00720c */ /* 0x000fda0003f86070 */
[----:B------:R-:W-:-:S04]  /*0600*/  @P4 IADD3 R10, PT, PT, R10, 0x1, RZ ;  /* 0x000000010a0a4810 */ /* 0x000fc80007ffe0ff */
[----:B------:R-:W-:-:S04]  /*0610*/  SEL R10, R19, R10, !P2 ;  /* 0x0000000a130a7207 */ /* 0x000fc80005000000 */
[----:B------:R-:W-:-:S05]  /*0620*/  IADD3 R26, PT, PT, -R10, RZ, RZ ;  /* 0x000000ff0a1a7210 */ /* 0x000fca0007ffe1ff */
[----:B------:R-:W-:-:S04]  /*0630*/  IMAD R11, R14, R26, R11 ;  /* 0x0000001a0e0b7224 */ /* 0x000fc800078e020b */
[----:B------:R-:W-:-:S04]  /*0640*/  IMAD R11, R11, UR11, R24 ;  /* 0x0000000b0b0b7c24 */ /* 0x000fc8000f8e0218 */
[----:B------:R-:W-:-:S04]  /*0650*/  IMAD R11, R0, UR5, R11 ;  /* 0x00000005000b7c24 */ /* 0x000fc8000f8e020b */
[----:B------:R-:W-:-:S04]  /*0660*/  IMAD R11, R10, UR10, R11 ;  /* 0x0000000a0a0b7c24 */ /* 0x000fc8000f8e020b */
[----:B------:R-:W-:-:S05]  /*0670*/  IMAD.WIDE.U32 R10, R11, 0x10, R2 ;  /* 0x000000100b0a7825 */ /* 0x000fca00078e0002 */
[----:B--2---:R0:W-:Y:S01]  /*0680*/  STG.E.128 desc[UR6][R10.64], R4 ;  /* 0x000000040a007986 */ /* 0x0041e2000c101d06 */
[----:B------:R-:W-:Y:S05]  /*0690*/  @!P3 BRA `(.L_x_4) ;  /* 0xfffffffc004cb947 */ /* 0x000fea000383ffff */
[----:B------:R-:W-:Y:S05]  /*06a0*/  EXIT ;  /* 0x000000000000794d */ /* 0x000fea0003800000 */
.L_x_5:
        /* <DEDUP_REMOVED lines=13> */
.L_x_889:


//--------------------- .text._ZN2at6native40_GLOBAL__N__2351210d_8_Shape_cu_49f7391c35CatArrayBatchedCopy_alignedK_contigINS1_10OpaqueTypeILj16EEEjLi4ELi64ELi64ELi8EEEvPT_NS1_25CatArrInputTensorMetadataIS5_T0_XT2_EXT3_EEENS1_16TensorSizeStrideIS8_Lj4EEEiS8_ --------------------------
	.section	.text._ZN2at6native40_GLOBAL__N__2351210d_8_Shape_cu_49f7391c35CatArrayBatchedCopy_alignedK_contigINS1_10OpaqueTypeILj16EEEjLi4ELi64ELi64ELi8EEEvPT_NS1_25CatArrInputTensorMetadataIS5_T0_XT2_EXT3_EEENS1_16TensorSizeStrideIS8_Lj4EEEiS8_,"ax",@progbits
	.align	128
.text._ZN2at6native40_GLOBAL__N__2351210d_8_Shape_cu_49f7391c35CatArrayBatchedCopy_alignedK_contigINS1_10OpaqueTypeILj16EEEjLi4ELi64ELi64ELi8EEEvPT_NS1_25CatArrInputTensorMetadataIS5_T0_XT2_EXT3_EEENS1_16TensorSizeStrideIS8_Lj4EEEiS8_:
        .type           _ZN2at6native40_GLOBAL__N__2351210d_8_Shape_cu_49f7391c35CatArrayBatchedCopy_alignedK_contigINS1_10OpaqueTypeILj16EEEjLi4ELi64ELi64ELi8EEEvPT_NS1_25CatArrInputTensorMetadataIS5_T0_XT2_EXT3_EEENS1_16TensorSizeStrideIS8_Lj4EEEiS8_,@function
        .size           _ZN2at6native40_GLOBAL__N__2351210d_8_Shape_cu_49f7391c35CatArrayBatchedCopy_alignedK_contigINS1_10OpaqueTypeILj16EEEjLi4ELi64ELi64ELi8EEEvPT_NS1_25CatArrInputTensorMetadataIS5_T0_XT2_EXT3_EEENS1_16TensorSizeStrideIS8_Lj4EEEiS8_,(.L_x_890 - _ZN2at6native40_GLOBAL__N__2351210d_8_Shape_cu_49f7391c35CatArrayBatchedCopy_alignedK_contigINS1_10OpaqueTypeILj16EEEjLi4ELi64ELi64ELi8EEEvPT_NS1_25CatArrInputTensorMetadataIS5_T0_XT2_EXT3_EEENS1_16TensorSizeStrideIS8_Lj4EEEiS8_)
        .other          _ZN2at6native40_GLOBAL__N__2351210d_8_Shape_cu_49f7391c35CatArrayBatchedCopy_alignedK_contigINS1_10OpaqueTypeILj16EEEjLi4ELi64ELi64ELi8EEEvPT_NS1_25CatArrInputTensorMetadataIS5_T0_XT2_EXT3_EEENS1_16TensorSizeStrideIS8_Lj4EEEiS8_,@"STO_CUDA_ENTRY STV_DEFAULT"
_ZN2at6native40_GLOBAL__N__2351210d_8_Shape_cu_49f7391c35CatArrayBatchedCopy_alignedK_contigINS1_10OpaqueTypeILj16EEEjLi4ELi64ELi64ELi8EEEvPT_NS1_25CatArrInputTensorMetadataIS5_T0_XT2_EXT3_EEENS1_16TensorSizeStrideIS8_Lj4EEEiS8_:
[----:B------:R-:W-:Y:S08]  /*0000*/  LDC R1, c[0x0][0x37c] ;  /* 0x0000df00ff017b82 */ /* 0x000ff00000000800 */
[----:B------:R-:W0:Y:S01]  /*0010*/  S2UR UR5, SR_CTAID.Y ;  /* 0x00000000000579c3 */ /* 0x000e220000002600 */
[----:B------:R-:W1:Y:S07]  /*0020*/  S2R R20, SR_TID.X ;  /* 0x0000000000147919 */ /* 0x000e6e0000002100 */
[----:B------:R-:W1:Y:S08]  /*0030*/  S2UR UR6, SR_CTAID.X ;  /* 0x00000000000679c3 */ /* 0x000e700000002500 */
[----:B------:R-:W1:Y:S01]  /*0040*/  LDC R25, c[0x0][0x360] ;  /* 0x0000d800ff197b82 */ /* 0x000e620000000800 */
[----:B0-----:R-:W-:-:S12]  /*0050*/  USHF.L.U32 UR4, UR5, 0x2, URZ ;  /* 0x0000000205047899 */ /* 0x001fd800080006ff */
[----:B------:R-:W0:Y:S01]  /*0060*/  LDCU UR10, c[0x0][UR4+0x788] ;  /* 0x0000f100040a77ac */ /* 0x000e220008000800 */
[----:B-1----:R-:W-:-:S05]  /*0070*/  IMAD R20, R25, UR6, R20 ;  /* 0x0000000619147c24 */ /* 0x002fca000f8e0214 */
[----:B0-----:R-:W-:-:S13]  /*0080*/  ISETP.GE.U32.AND P0, PT, R20, UR10, PT ;  /* 0x0000000a14007c0c */ /* 0x001fda000bf06070 */
[----:B------:R-:W-:Y:S05]  /*0090*/  @P0 EXIT ;  /* 0x000000000000094d */ /* 0x000fea0003800000 */
[----:B------:R-:W0:Y:S01]  /*00a0*/  LDCU UR8, c[0x0][0x10e8] ;  /* 0x00021d00ff0877ac */ /* 0x000e220008000800 */
[----:B------:R-:W-:Y:S01]  /*00b0*/  BSSY.RECONVERGENT B0, `(.L_x_6) ;  /* 0x0000067000007945 */ /* 0x000fe20003800200 */
[----:B------:R-:W1:Y:S01]  /*00c0*/  LDCU UR11, c[0x0][UR4+0x688] ;  /* 0x0000d100040b77ac */ /* 0x000e620008000800 */
[----:B------:R-:W1:Y:S01]  /*00d0*/  LDCU.64 UR6, c[0x0][0x10d0] ;  /* 0x00021a00ff0677ac */ /* 0x000e620008000a00 */
[----:B------:R-:W2:Y:S01]  /*00e0*/  LDCU UR12, c[0x0][0x370] ;  /* 0x00006e00ff0c77ac */ /* 0x000ea20008000800 */
[----:B------:R-:W-:Y:S01]  /*00f0*/  UMOV UR9, 0x8 ;  /* 0x0000000800097882 */ /* 0x000fe20000000000 */
[----:B------:R-:W3:Y:S01]  /*0100*/  LDCU.64 UR14, c[0x0][0x358] ;  /* 0x00006b00ff0e77ac */ /* 0x000ee20008000a00 */
[----:B0-----:R-:W-:Y:S02]  /*0110*/  UISETP.NE.AND UP0, UPT, UR8, 0x1, UPT ;  /* 0x000000010800788c */ /* 0x001fe4000bf05270 */
[----:B------:R-:W-:Y:S01]  /*0120*/  UISETP.NE.AND UP1, UPT, UR8, 0x3, UPT ;  /* 0x000000030800788c */ /* 0x000fe2000bf25270 */
[----:B------:R-:W0:Y:S03]  /*0130*/  LDCU UR13, c[0x0][0x10ec] ;  /* 0x00021d80ff0d77ac */ /* 0x000e260008000800 */
[----:B-1----:R-:W-:Y:S01]  /*0140*/  USEL UR7, UR11, UR7, !UP1 ;  /* 0x000000070b077287 */ /* 0x002fe2000c800000 */
[----:B--2---:R-:W-:Y:S01]  /*0150*/  IMAD R25, R25, UR12, RZ ;  /* 0x0000000c19197c24 */ /* 0x004fe2000f8e02ff */
[----:B------:R-:W-:Y:S01]  /*0160*/  UISETP.NE.AND UP1, UPT, UR8, 0x2, UPT ;  /* 0x000000020800788c */ /* 0x000fe2000bf25270 */
[----:B------:R-:W1:Y:S03]  /*0170*/  LDCU.64 UR18, c[0x0][0x380] ;  /* 0x00007000ff1277ac */ /* 0x000e660008000a00 */
[----:B------:R-:W-:Y:S01]  /*0180*/  ISETP.NE.U32.AND P0, PT, RZ, UR7, PT ;  /* 0x00000007ff007c0c */ /* 0x000fe2000bf05070 */
[----:B------:R-:W-:-:S02]  /*0190*/  USEL UR8, UR11, UR6, !UP1 ;  /* 0x000000060b087287 */ /* 0x000fc4000c800000 */
[----:B------:R-:W2:Y:S01]  /*01a0*/  I2F.U32.RP R0, UR7 ;  /* 0x0000000700007d06 */ /* 0x000ea20008209000 */
[----:B------:R-:W4:Y:S01]  /*01b0*/  @UP0 LDCU UR11, c[0x0][0x10cc] ;  /* 0x00021980ff0b07ac */ /* 0x000f220008000800 */
[----:B------:R-:W-:Y:S01]  /*01c0*/  LOP3.LUT R16, RZ, UR7, RZ, 0x33, !PT ;  /* 0x00000007ff107c12 */ /* 0x000fe2000f8e33ff */
[----:B------:R-:W0:Y:S01]  /*01d0*/  LDCU UR6, c[0x0][UR4+0x588] ;  /* 0x0000b100040677ac */ /* 0x000e220008000800 */
[----:B------:R-:W-:-:S04]  /*01e0*/  ISETP.NE.U32.AND P1, PT, RZ, UR8, PT ;  /* 0x00000008ff007c0c */ /* 0x000fc8000bf25070 */
[----:B------:R-:W5:Y:S01]  /*01f0*/  I2F.U32.RP R4, UR8 ;  /* 0x0000000800047d06 */ /* 0x000f620008209000 */
[----:B------:R-:W-:Y:S01]  /*0200*/  UIMAD UR4, UR5, 0x4, UR9 ;  /* 0x00000004050478a4 */ /* 0x000fe2000f8e0209 */
[----:B------:R-:W-:Y:S01]  /*0210*/  LOP3.LUT R24, RZ, UR8, RZ, 0x33, !PT ;  /* 0x00000008ff187c12 */ /* 0x000fe2000f8e33ff */
[----:B------:R-:W0:Y:S02]  /*0220*/  LDCU.64 UR16, c[0x0][0x10d8] ;  /* 0x00021b00ff1077ac */ /* 0x000e240008000a00 */
[----:B------:R-:W-:-:S03]  /*0230*/  ULEA UR4, UR5, UR4, 0x2 ;  /* 0x0000000405047291 */ /* 0x000fc6000f8e10ff */
[----:B--2---:R-:W2:Y:S01]  /*0240*/  MUFU.RCP R0, R0 ;  /* 0x0000000000007308 */ /* 0x004ea20000001000 */
[----:B----4-:R-:W-:-:S07]  /*0250*/  ISETP.NE.U32.AND P2, PT, RZ, UR11, PT ;  /* 0x0000000bff007c0c */ /* 0x010fce000bf45070 */
[----:B------:R-:W4:Y:S01]  /*0260*/  I2F.U32.RP R5, UR11 ;  /* 0x0000000b00057d06 */ /* 0x000f220008209000 */
[----:B------:R-:W0:Y:S07]  /*0270*/  LDCU.64 UR4, c[0x0][UR4+0x380] ;  /* 0x00007000040477ac */ /* 0x000e2e0008000a00 */
[----:B-----5:R-:W5:Y:S01]  /*0280*/  MUFU.RCP R4, R4 ;  /* 0x0000000400047308 */ /* 0x020f620000001000 */
[----:B--2---:R-:W-:-:S07]  /*0290*/  IADD3 R2, PT, PT, R0, 0xffffffe, RZ ;  /* 0x0ffffffe00027810 */ /* 0x004fce0007ffe0ff */
[----:B----4-:R-:W2:Y:S08]  /*02a0*/  MUFU.RCP R5, R5 ;  /* 0x0000000500057308 */ /* 0x010eb00000001000 */
[----:B------:R4:W3:Y:S01]  /*02b0*/  F2I.FTZ.U32.TRUNC.NTZ R3, R2 ;  /* 0x0000000200037305 */ /* 0x0008e2000021f000 */
[----:B-----5:R-:W-:-:S07]  /*02c0*/  VIADD R8, R4, 0xffffffe ;  /* 0x0ffffffe04087836 */ /* 0x020fce0000000000 */
[----:B------:R5:W1:Y:S01]  /*02d0*/  F2I.FTZ.U32.TRUNC.NTZ R9, R8 ;  /* 0x0000000800097305 */ /* 0x000a62000021f000 */
[----:B--2---:R-:W-:Y:S01]  /*02e0*/  IADD3 R22, PT, PT, R5, 0xffffffe, RZ ;  /* 0x0ffffffe05167810 */ /* 0x004fe20007ffe0ff */
[----:B------:R-:W-:Y:S02]  /*02f0*/  IMAD R5, RZ, RZ, -UR7 ;  /* 0x80000007ff057e24 */ /* 0x000fe4000f8e02ff */
[----:B----4-:R-:W-:Y:S02]  /*0300*/  IMAD.MOV.U32 R2, RZ, RZ, RZ ;  /* 0x000000ffff027224 */ /* 0x010fe400078e00ff */
[----:B---3--:R-:W-:Y:S02]  /*0310*/  IMAD R5, R5, R3, RZ ;  /* 0x0000000305057224 */ /* 0x008fe400078e02ff */
[----:B------:R2:W3:Y:S01]  /*0320*/  F2I.FTZ.U32.TRUNC.NTZ R23, R22 ;  /* 0x0000001600177305 */ /* 0x0004e2000021f000 */
[----:B-----5:R-:W-:Y:S02]  /*0330*/  HFMA2 R8, -RZ, RZ, 0, 0 ;  /* 0x00000000ff087431 */ /* 0x020fe400000001ff */
[----:B------:R-:W-:-:S04]  /*0340*/  IMAD.HI.U32 R3, R3, R5, R2 ;  /* 0x0000000503037227 */ /* 0x000fc800078e0002 */
[----:B-1----:R-:W-:Y:S02]  /*0350*/  IMAD R21, R9, UR8, RZ ;  /* 0x0000000809157c24 */ /* 0x002fe4000f8e02ff */
[----:B--2---:R-:W-:-:S03]  /*0360*/  HFMA2 R22, -RZ, RZ, 0, 0 ;  /* 0x00000000ff167431 */ /* 0x004fc600000001ff */
[----:B------:R-:W-:Y:S01]  /*0370*/  IADD3 R21, PT, PT, -R21, RZ, RZ ;  /* 0x000000ff15157210 */ /* 0x000fe20007ffe1ff */
[----:B---3--:R-:W-:-:S04]  /*0380*/  IMAD R0, R23, UR11, RZ ;  /* 0x0000000b17007c24 */ /* 0x008fc8000f8e02ff */
[----:B------:R-:W-:-:S04]  /*0390*/  IMAD.HI.U32 R2, R9, R21, R8 ;  /* 0x0000001509027227 */ /* 0x000fc800078e0008 */
[----:B------:R-:W-:-:S04]  /*03a0*/  IMAD.MOV R5, RZ, RZ, -R0 ;  /* 0x000000ffff057224 */ /* 0x000fc800078e0a00 */
[----:B------:R-:W-:Y:S01]  /*03b0*/  IMAD.HI.U32 R22, R23, R5, R22 ;  /* 0x0000000517167227 */ /* 0x000fe200078e0016 */
[----:B0-----:R-:W-:-:S07]  /*03c0*/  LOP3.LUT R23, RZ, UR11, RZ, 0x33, !PT ;  /* 0x0000000bff177c12 */ /* 0x001fce000f8e33ff */
.L_x_7:
[----:B0-----:R-:W-:Y:S01]  /*03d0*/  IMAD.MOV.U32 R5, RZ, RZ, 0x10 ;  /* 0x00000010ff057424 */ /* 0x001fe200078e00ff */
[----:B------:R-:W0:Y:S03]  /*03e0*/  LDC.64 R12, c[0x0][0x10e0] ;  /* 0x00043800ff0c7b82 */ /* 0x000e260000000a00 */
[----:B------:R-:W-:-:S06]  /*03f0*/  IMAD.WIDE.U32 R4, R20, R5, UR4 ;  /* 0x0000000414047e25 */ /* 0x000fcc000f8e0005 */
[----:B------:R-:W2:Y:S01]  /*0400*/  LDG.E.128 R4, desc[UR14][R4.64] ;  /* 0x0000000e04047981 */ /* 0x000ea2000c1e1d00 */
[----:B------:R-:W-:Y:S01]  /*0410*/  IMAD.HI.U32 R15, R3, R20, RZ ;  /* 0x00000014030f7227 */ /* 0x000fe200078e00ff */
[----:B------:R-:W-:-:S04]  /*0420*/  MOV R18, UR16 ;  /* 0x0000001000127c02 */ /* 0x000fc80008000f00 */
[----:B------:R-:W-:-:S05]  /*0430*/  IADD3 R11, PT, PT, -R15, RZ, RZ ;  /* 0x000000ff0f0b7210 */ /* 0x000fca0007ffe1ff */
[----:B------:R-:W-:-:S05]  /*0440*/  IMAD R0, R11, UR7, R20 ;  /* 0x000000070b007c24 */ /* 0x000fca000f8e0214 */
[----:B------:R-:W-:-:S13]  /*0450*/  ISETP.GE.U32.AND P3, PT, R0, UR7, PT ;  /* 0x0000000700007c0c */ /* 0x000fda000bf66070 */
[----:B------:R-:W-:Y:S01]  /*0460*/  @P3 VIADD R0, R0, -UR7 ;  /* 0x8000000700003c36 */ /* 0x000fe20008000000 */
[----:B------:R-:W-:-:S04]  /*0470*/  @P3 IADD3 R15, PT, PT, R15, 0x1, RZ ;  /* 0x000000010f0f3810 */ /* 0x000fc80007ffe0ff */
[----:B------:R-:W-:-:S13]  /*0480*/  ISETP.GE.U32.AND P4, PT, R0, UR7, PT ;  /* 0x0000000700007c0c */ /* 0x000fda000bf86070 */
[----:B------:R-:W-:-:S05]  /*0490*/  @P4 VIADD R15, R15, 0x1 ;  /* 0x000000010f0f4836 */ /* 0x000fca0000000000 */
[----:B------:R-:W-:-:S04]  /*04a0*/  SEL R15, R16, R15, !P0 ;  /* 0x0000000f100f7207 */ /* 0x000fc80004000000 */
[----:B------:R-:W-:Y:S01]  /*04b0*/  IADD3 R19, PT, PT, -R15, RZ, RZ ;  /* 0x000000ff0f137210 */ /* 0x000fe20007ffe1ff */
[----:B------:R-:W-:-:S05]  /*04c0*/  IMAD.HI.U32 R11, R2, R15, RZ ;  /* 0x0000000f020b7227 */ /* 0x000fca00078e00ff */
[----:B------:R-:W-:-:S05]  /*04d0*/  IADD3 R0, PT, PT, -R11, RZ, RZ ;  /* 0x000000ff0b007210 */ /* 0x000fca0007ffe1ff */
[----:B------:R-:W-:-:S05]  /*04e0*/  IMAD R0, R0, UR8, R15 ;  /* 0x0000000800007c24 */ /* 0x000fca000f8e020f */
[----:B------:R-:W-:-:S13]  /*04f0*/  ISETP.GE.U32.AND P3, PT, R0, UR8, PT ;  /* 0x0000000800007c0c */ /* 0x000fda000bf66070 */
[----:B------:R-:W-:Y:S01]  /*0500*/  @P3 VIADD R0, R0, -UR8 ;  /* 0x8000000800003c36 */ /* 0x000fe20008000000 */
[----:B------:R-:W-:-:S04]  /*0510*/  @P3 IADD3 R11, PT, PT, R11, 0x1, RZ ;  /* 0x000000010b0b3810 */ /* 0x000fc80007ffe0ff */
[----:B------:R-:W-:-:S13]  /*0520*/  ISETP.GE.U32.AND P4, PT, R0, UR8, PT ;  /* 0x0000000800007c0c */ /* 0x000fda000bf86070 */
[----:B------:R-:W-:-:S05]  /*0530*/  @P4 VIADD R11, R11, 0x1 ;  /* 0x000000010b0b4836 */ /* 0x000fca0000000000 */
[----:B------:R-:W-:-:S05]  /*0540*/  SEL R17, R24, R11, !P1 ;  /* 0x0000000b18117207 */ /* 0x000fca0004800000 */
[----:B------:R-:W-:-:S05]  /*0550*/  IMAD.HI.U32 R0, R22, R17, RZ ;  /* 0x0000001116007227 */ /* 0x000fca00078e00ff */
[----:B------:R-:W-:-:S05]  /*0560*/  IADD3 R10, PT, PT, -R0, RZ, RZ ;  /* 0x000000ff000a7210 */ /* 0x000fca0007ffe1ff */
[----:B------:R-:W-:-:S05]  /*0570*/  IMAD R10, R10, UR11, R17 ;  /* 0x0000000b0a0a7c24 */ /* 0x000fca000f8e0211 */
[----:B------:R-:W-:-:S13]  /*0580*/  ISETP.GE.U32.AND P3, PT, R10, UR11, PT ;  /* 0x0000000b0a007c0c */ /* 0x000fda000bf66070 */
[----:B------:R-:W-:Y:S01]  /*0590*/  @P3 VIADD R10, R10, -UR11 ;  /* 0x8000000b0a0a3c36 */ /* 0x000fe20008000000 */
[----:B------:R-:W-:-:S04]  /*05a0*/  @P3 IADD3 R0, PT, PT, R0, 0x1, RZ ;  /* 0x0000000100003810 */ /* 0x000fc80007ffe0ff */
[----:B------:R-:W-:Y:S01]  /*05b0*/  ISETP.GE.U32.AND P4, PT, R10, UR11, PT ;  /* 0x0000000b0a007c0c */ /* 0x000fe2000bf86070 */
[----:B------:R-:W-:-:S04]  /*05c0*/  IMAD.MOV R10, RZ, RZ, -R17 ;  /* 0x000000ffff0a7224 */ /* 0x000fc800078e0a11 */
[----:B------:R-:W-:-:S08]  /*05d0*/  IMAD R10, R10, UR8, R15 ;  /* 0x000000080a0a7c24 */ /* 0x000fd0000f8e020f */
[----:B------:R-:W-:-:S05]  /*05e0*/  @P4 VIADD R0, R0, 0x1 ;  /* 0x0000000100004836 */ /* 0x000fca0000000000 */
[----:B------:R-:W-:Y:S01]  /*05f0*/  SEL R11, R23, R0, !P2 ;  /* 0x00000000170b7207 */ /* 0x000fe20005000000 */
[--C-:B------:R-:W-:Y:S02]  /*0600*/  IMAD R0, R19, UR7, R20.reuse ;  /* 0x0000000713007c24 */ /* 0x100fe4000f8e0214 */
[----:B------:R-:W-:Y:S01]  /*0610*/  IMAD.U32 R19, RZ, RZ, UR13 ;  /* 0x0000000dff137e24 */ /* 0x000fe2000f8e00ff */
[----:B------:R-:W-:Y:S01]  /*0620*/  IADD3 R14, PT, PT, -R11, RZ, RZ ;  /* 0x000000ff0b0e7210 */ /* 0x000fe20007ffe1ff */
[----:B0-----:R-:W-:Y:S02]  /*0630*/  IMAD R15, R0, R13, RZ ;  /* 0x0000000d000f7224 */ /* 0x001fe400078e02ff */
[----:B------:R-:W-:Y:S02]  /*0640*/  IMAD.IADD R20, R25, 0x1, R20 ;  /* 0x0000000119147824 */ /* 0x000fe400078e0214 */
[----:B------:R-:W-:Y:S01]  /*0650*/  IMAD R0, R14, UR11, R17 ;  /* 0x0000000b0e007c24 */ /* 0x000fe2000f8e0211 */
[----:B------:R-:W-:Y:S01]  /*0660*/  MOV R14, UR18 ;  /* 0x00000012000e7c02 */ /* 0x000fe20008000f00 */
[----:B------:R-:W-:-:S02]  /*0670*/  IMAD.U32 R17, RZ, RZ, UR17 ;  /* 0x00000011ff117e24 */ /* 0x000fc4000f8e00ff */
[----:B------:R-:W-:Y:S01]  /*0680*/  IMAD R10, R10, R12, R15 ;  /* 0x0000000c0a0a7224 */ /* 0x000fe200078e020f */
[----:B------:R-:W-:-:S03]  /*0690*/  MOV R15, UR19 ;  /* 0x00000013000f7c02 */ /* 0x000fc60008000f00 */
[----:B------:R-:W-:-:S04]  /*06a0*/  IMAD R0, R0, R17, R10 ;  /* 0x0000001100007224 */ /* 0x000fc800078e020a */
[----:B------:R-:W-:-:S04]  /*06b0*/  IMAD R0, R11, R18, R0 ;  /* 0x000000120b007224 */ /* 0x000fc800078e0200 */
[----:B------:R-:W-:Y:S01]  /*06c0*/  IMAD R11, R19, UR6, R0 ;  /* 0x00000006130b7c24 */ /* 0x000fe2000f8e0200 */
[----:B------:R-:W-:-:S03]  /*06d0*/  IADD3 R0, PT, PT, R20, 0x1, RZ ;  /* 0x0000000114007810 */ /* 0x000fc60007ffe0ff */
[----:B------:R-:W-:Y:S01]  /*06e0*/  IMAD.WIDE.U32 R10, R11, 0x10, R14 ;  /* 0x000000100b0a7825 */ /* 0x000fe200078e000e */
[----:B------:R-:W-:-:S04]  /*06f0*/  ISETP.GT.U32.AND P3, PT, R0, UR10, PT ;  /* 0x0000000a00007c0c */ /* 0x000fc8000bf64070 */
[----:B--2---:R0:W-:Y:S09]  /*0700*/  STG.E.128 desc[UR14][R10.64], R4 ;  /* 0x000000040a007986 */ /* 0x0041f2000c101d0e */
[----:B------:R-:W-:Y:S05]  /*0710*/  @!P3 BRA `(.L_x_7) ;  /* 0xfffffffc002cb947 */ /* 0x000fea000383ffff */
[----:B------:R-:W-:Y:S05]  /*0720*/  BSYNC.RECONVERGENT B0 ;  /* 0x0000000000007941 */ /* 0x000fea0003800200 */
.L_x_6:
[----:B------:R-:W-:-:S13]  /*0730*/  ISETP.LT.U32.AND P3, PT, R20, UR10, PT ;  /* 0x0000000a14007c0c */ /* 0x000fda000bf61070 */
[----:B------:R-:W-:Y:S05]  /*0740*/  @!P3 EXIT ;  /* 0x000000000000b94d */ /* 0x000fea0003800000 */
[----:B------:R-:W-:Y:S01]  /*0750*/  IADD3 R2, PT, PT, -R20, UR10, RZ ;  /* 0x0000000a14027c10 */ /* 0x000fe2000fffe1ff */
[----:B------:R-:W-:Y:S01]  /*0760*/  BSSY.RECONVERGENT B0, `(.L_x_8) ;  /* 0x0000048000007945 */ /* 0x000fe20003800200 */
[----:B------:R-:W-:Y:S02]  /*0770*/  ISETP.NE.AND P3, PT, R0, UR10, PT ;  /* 0x0000000a00007c0c */ /* 0x000fe4000bf65270 */
[----:B------:R-:W-:-:S04]  /*0780*/  LOP3.LUT R2, R2, 0x1, RZ, 0xc0, !PT ;  /* 0x0000000102027812 */ /* 0x000fc800078ec0ff */
[----:B------:R-:W-:-:S13]  /*0790*/  ISETP.NE.U32.AND P4, PT, R2, 0x1, PT ;  /* 0x000000010200780c */ /* 0x000fda0003f85070 */
[----:B------:R-:W-:Y:S05]  /*07a0*/  @P4 BRA `(.L_x_9) ;  /* 0x00000004000c4947 */ /* 0x000fea0003800000 */
[----:B0-----:R-:W-:Y:S01]  /*07b0*/  MOV R5, 0x10 ;  /* 0x0000001000057802 */ /* 0x001fe20000000f00 */
[----:B------:R-:W-:-:S04]  /*07c0*/  IMAD.HI.U32 R15, R3, R20, RZ ;  /* 0x00000014030f7227 */ /* 0x000fc800078e00ff */
[----:B------:R-:W-:Y:S02]  /*07d0*/  HFMA2 R10, -RZ, RZ, 0, 0 ;  /* 0x00000000ff0a7431 */ /* 0x000fe400000001ff */
[----:B------:R-:W-:Y:S01]  /*07e0*/  IMAD R21, R9, UR8, RZ ;  /* 0x0000000809157c24 */ /* 0x000fe2000f8e02ff */
[----:B------:R-:W0:Y:S01]  /*07f0*/  I2F.U32.RP R12, UR11 ;  /* 0x0000000b000c7d06 */ /* 0x000e220008209000 */
[----:B------:R-:W-:Y:S01]  /*0800*/  IMAD.WIDE.U32 R4, R20, R5, UR4 ;  /* 0x0000000414047e25 */ /* 0x000fe2000f8e0005 */
[----:B------:R-:W1:Y:S01]  /*0810*/  LDCU UR9, c[0x0][0x10e0] ;  /* 0x00021c00ff0977ac */ /* 0x000e620008000800 */
[----:B------:R-:W2:Y:S04]  /*0820*/  LDCU.64 UR16, c[0x0][0x10d8] ;  /* 0x00021b00ff1077ac */ /* 0x000ea80008000a00 */
[----:B------:R-:W3:Y:S01]  /*0830*/  LDG.E.128 R4, desc[UR14][R4.64] ;  /* 0x0000000e04047981 */ /* 0x000ee2000c1e1d00 */
[----:B------:R-:W-:-:S02]  /*0840*/  IMAD.MOV R11, RZ, RZ, -R15 ;  /* 0x000000ffff0b7224 */ /* 0x000fc400078e0a0f */
[----:B------:R-:W-:Y:S01]  /*0850*/  IMAD.MOV R21, RZ, RZ, -R21 ;  /* 0x000000ffff157224 */ /* 0x000fe200078e0a15 */
[----:B------:R-:W4:Y:S01]  /*0860*/  LDCU UR12, c[0x0][0x10ec] ;  /* 0x00021d80ff0c77ac */ /* 0x000f220008000800 */
[----:B------:R-:W-:Y:S02]  /*0870*/  IMAD R2, R11, UR7, R20 ;  /* 0x000000070b027c24 */ /* 0x000fe4000f8e0214 */
[----:B------:R-:W-:Y:S01]  /*0880*/  IMAD.MOV.U32 R11, RZ, RZ, R9 ;  /* 0x000000ffff0b7224 */ /* 0x000fe200078e0009 */
[----:B0-----:R-:W0:Y:S01]  /*0890*/  MUFU.RCP R12, R12 ;  /* 0x0000000c000c7308 */ /* 0x001e220000001000 */
[----:B------:R-:W5:Y:S01]  /*08a0*/  LDCU.64 UR18, c[0x0][0x380] ;  /* 0x00007000ff1277ac */ /* 0x000f620008000a00 */
[----:B------:R-:W-:Y:S01]  /*08b0*/  ISETP.GE.U32.AND P4, PT, R2, UR7, PT ;  /* 0x0000000702007c0c */ /* 0x000fe2000bf86070 */
[----:B------:R-:W-:-:S04]  /*08c0*/  IMAD.HI.U32 R11, R9, R21, R10 ;  /* 0x00000015090b7227 */ /* 0x000fc800078e000a */
[----:B--2---:R-:W-:-:S08]  /*08d0*/  IMAD.U32 R18, RZ, RZ, UR16 ;  /* 0x00000010ff127e24 */ /* 0x004fd0000f8e00ff */
[----:B------:R-:W-:Y:S02]  /*08e0*/  @P4 IADD3 R2, PT, PT, R2, -UR7, RZ ;  /* 0x8000000702024c10 */ /* 0x000fe4000fffe0ff */
[----:B------:R-:W-:Y:S02]  /*08f0*/  @P4 IADD3 R15, PT, PT, R15, 0x1, RZ ;  /* 0x000000010f0f4810 */ /* 0x000fe40007ffe0ff */
[----:B------:R-:W-:Y:S02]  /*0900*/  ISETP.GE.U32.AND P5, PT, R2, UR7, PT ;  /* 0x0000000702007c0c */ /* 0x000fe4000bfa6070 */
[----:B0-----:R-:W-:-:S11]  /*0910*/  IADD3 R14, PT, PT, R12, 0xffffffe, RZ ;  /* 0x0ffffffe0c0e7810 */ /* 0x001fd60007ffe0ff */
[----:B------:R-:W-:-:S04]  /*0920*/  @P5 IADD3 R15, PT, PT, R15, 0x1, RZ ;  /* 0x000000010f0f5810 */ /* 0x000fc80007ffe0ff */
[----:B------:R-:W-:Y:S02]  /*0930*/  SEL R10, R16, R15, !P0 ;  /* 0x0000000f100a7207 */ /* 0x000fe40004000000 */
[----:B------:R0:W2:Y:S03]  /*0940*/  F2I.FTZ.U32.TRUNC.NTZ R15, R14 ;  /* 0x0000000e000f7305 */ /* 0x0000a6000021f000 */
[----:B------:R-:W-:-:S05]  /*0950*/  IMAD.HI.U32 R2, R11, R10, RZ ;  /* 0x0000000a0b027227 */ /* 0x000fca00078e00ff */
[----:B------:R-:W-:Y:S02]  /*0960*/  IADD3 R11, PT, PT, -R2, RZ, RZ ;  /* 0x000000ff020b7210 */ /* 0x000fe40007ffe1ff */
[----:B0-----:R-:W-:-:S03]  /*0970*/  MOV R14, RZ ;  /* 0x000000ff000e7202 */ /* 0x001fc60000000f00 */
[----:B------:R-:W-:-:S05]  /*0980*/  IMAD R11, R11, UR8, R10 ;  /* 0x000000080b0b7c24 */ /* 0x000fca000f8e020a */
[----:B------:R-:W-:-:S13]  /*0990*/  ISETP.GE.U32.AND P4, PT, R11, UR8, PT ;  /* 0x000000080b007c0c */ /* 0x000fda000bf86070 */
[----:B------:R-:W-:Y:S01]  /*09a0*/  @P4 VIADD R11, R11, -UR8 ;  /* 0x800000080b0b4c36 */ /* 0x000fe20008000000 */
[----:B------:R-:W-:-:S04]  /*09b0*/  @P4 IADD3 R2, PT, PT, R2, 0x1, RZ ;  /* 0x0000000102024810 */ /* 0x000fc80007ffe0ff */
[----:B------:R-:W-:Y:S02]  /*09c0*/  ISETP.GE.U32.AND P5, PT, R11, UR8, PT ;  /* 0x000000080b007c0c */ /* 0x000fe4000bfa6070 */
[----:B------:R-:W-:-:S05]  /*09d0*/  IADD3 R11, PT, PT, RZ, -UR11, RZ ;  /* 0x8000000bff0b7c10 */ /* 0x000fca000fffe0ff */
[----:B--2---:R-:W-:-:S04]  /*09e0*/  IMAD R11, R11, R15, RZ ;  /* 0x0000000f0b0b7224 */ /* 0x004fc800078e02ff */
[----:B------:R-:W-:-:S04]  /*09f0*/  IMAD.HI.U32 R11, R15, R11, R14 ;  /* 0x0000000b0f0b7227 */ /* 0x000fc800078e000e */
[----:B------:R-:W-:Y:S01]  /*0a00*/  @P5 VIADD R2, R2, 0x1 ;  /* 0x0000000102025836 */ /* 0x000fe20000000000 */
[----:B------:R-:W-:-:S05]  /*0a10*/  @!P1 LOP3.LUT R2, RZ, UR8, RZ, 0x33, !PT ;  /* 0x00000008ff029c12 */ /* 0x000fca000f8e33ff */
[----:B------:R-:W-:-:S04]  /*0a20*/  IMAD.HI.U32 R11, R11, R2, RZ ;  /* 0x000000020b0b7227 */ /* 0x000fc800078e00ff */
[----:B------:R-:W-:Y:S01]  /*0a30*/  IMAD.MOV R17, RZ, RZ, -R2 ;  /* 0x000000ffff117224 */ /* 0x000fe200078e0a02 */
[----:B------:R-:W-:-:S05]  /*0a40*/  IADD3 R15, PT, PT, -R11, RZ, RZ ;  /* 0x000000ff0b0f7210 */ /* 0x000fca0007ffe1ff */
[----:B------:R-:W-:Y:S01]  /*0a50*/  IMAD R12, R15, UR11, R2 ;  /* 0x0000000b0f0c7c24 */ /* 0x000fe2000f8e0202 */
[----:B------:R-:W-:Y:S01]  /*0a60*/  IADD3 R15, PT, PT, -R10, RZ, RZ ;  /* 0x000000ff0a0f7210 */ /* 0x000fe20007ffe1ff */
[----:B------:R-:W-:Y:S01]  /*0a70*/  IMAD R10, R17, UR8, R10 ;  /* 0x00000008110a7c24 */ /* 0x000fe2000f8e020a */
[----:B------:R-:W-:Y:S02]  /*0a80*/  MOV R17, UR17 ;  /* 0x0000001100117c02 */ /* 0x000fe40008000f00 */
[----:B------:R-:W-:Y:S01]  /*0a90*/  ISETP.GE.U32.AND P4, PT, R12, UR11, PT ;  /* 0x0000000b0c007c0c */ /* 0x000fe2000bf86070 */
[----:B------:R-:W-:Y:S02]  /*0aa0*/  IMAD R14, R15, UR7, R20 ;  /* 0x000000070f0e7c24 */ /* 0x000fe4000f8e0214 */
[----:B------:R-:W-:Y:S02]  /*0ab0*/  IMAD.MOV.U32 R20, RZ, RZ, R0 ;  /* 0x000000ffff147224 */ /* 0x000fe400078e0000 */
[----:B------:R-:W-:Y:S01]  /*0ac0*/  IMAD R15, R14, R13, RZ ;  /* 0x0000000d0e0f7224 */ /* 0x000fe200078e02ff */
[----:B-----5:R-:W-:-:S07]  /*0ad0*/  MOV R14, UR18 ;  /* 0x00000012000e7c02 */ /* 0x020fce0008000f00 */
[----:B------:R-:W-:Y:S01]  /*0ae0*/  @P4 VIADD R12, R12, -UR11 ;  /* 0x8000000b0c0c4c36 */ /* 0x000fe20008000000 */
[----:B------:R-:W-:-:S04]  /*0af0*/  @P4 IADD3 R11, PT, PT, R11, 0x1, RZ ;  /* 0x000000010b0b4810 */ /* 0x000fc80007ffe0ff */
[----:B------:R-:W-:Y:S02]  /*0b00*/  ISETP.GE.U32.AND P5, PT, R12, UR11, PT ;  /* 0x0000000b0c007c0c */ /* 0x000fe4000bfa6070 */
[----:B-1----:R-:W-:-:S05]  /*0b10*/  MOV R12, UR9 ;  /* 0x00000009000c7c02 */ /* 0x002fca0008000f00 */
[----:B------:R-:W-:Y:S01]  /*0b20*/  IMAD R10, R10, R12, R15 ;  /* 0x0000000c0a0a7224 */ /* 0x000fe200078e020f */
[----:B------:R-:W-:-:S05]  /*0b30*/  MOV R15, UR19 ;  /* 0x00000013000f7c02 */ /* 0x000fca0008000f00 */
[----:B------:R-:W-:Y:S02]  /*0b40*/  @P5 IADD3 R11, PT, PT, R11, 0x1, RZ ;  /* 0x000000010b0b5810 */ /* 0x000fe40007ffe0ff */
[----:B------:R-:W-:-:S05]  /*0b50*/  @!P2 LOP3.LUT R11, RZ, UR11, RZ, 0x33, !PT ;  /* 0x0000000bff0bac12 */ /* 0x000fca000f8e33ff */
[----:B------:R-:W-:-:S04]  /*0b60*/  IMAD.MOV R19, RZ, RZ, -R11 ;  /* 0x000000ffff137224 */ /* 0x000fc800078e0a0b */
[----:B------:R-:W-:Y:S01]  /*0b70*/  IMAD R2, R19, UR11, R2 ;  /* 0x0000000b13027c24 */ /* 0x000fe2000f8e0202 */
[----:B----4-:R-:W-:-:S03]  /*0b80*/  MOV R19, UR12 ;  /* 0x0000000c00137c02 */ /* 0x010fc60008000f00 */
[----:B------:R-:W-:-:S04]  /*0b90*/  IMAD R2, R2, R17, R10 ;  /* 0x0000001102027224 */ /* 0x000fc800078e020a */
[----:B------:R-:W-:-:S04]  /*0ba0*/  IMAD R2, R19, UR6, R2 ;  /* 0x0000000613027c24 */ /* 0x000fc8000f8e0202 */
[----:B------:R-:W-:-:S04]  /*0bb0*/  IMAD R11, R11, R18, R2 ;  /* 0x000000120b0b7224 */ /* 0x000fc800078e0202 */
[----:B------:R-:W-:-:S05]  /*0bc0*/  IMAD.WIDE.U32 R10, R11, 0x10, R14 ;  /* 0x000000100b0a7825 */ /* 0x000fca00078e000e */
[----:B---3--:R1:W-:Y:S02]  /*0bd0*/  STG.E.128 desc[UR14][R10.64], R4 ;  /* 0x000000040a007986 */ /* 0x0083e4000c101d0e */
.L_x_9:
[----:B------:R-:W-:Y:S05]  /*0be0*/  BSYNC.RECONVERGENT B0 ;  /* 0x0000000000007941 */ /* 0x000fea0003800200 */
.L_x_8:
[----:B------:R-:W-:Y:S05]  /*0bf0*/  @!P3 EXIT ;  /* 0x000000000000b94d */ /* 0x000fea0003800000 */
[----:B------:R-:W2:Y:S01]  /*0c00*/  I2F.U32.RP R0, UR11 ;  /* 0x0000000b00007d06 */ /* 0x000ea20008209000 */
[----:B01----:R-:W-:Y:S01]  /*0c10*/  IADD3 R5, PT, PT, RZ, -UR11, RZ ;  /* 0x8000000bff057c10 */ /* 0x003fe2000fffe0ff */
[----:B------:R-:W-:Y:S01]  /*0c20*/  HFMA2 R8, -RZ, RZ, 0, 0 ;  /* 0x00000000ff087431 */ /* 0x000fe200000001ff */
[----:B------:R-:W-:Y:S01]  /*0c30*/  MOV R24, RZ ;  /* 0x000000ff00187202 */ /* 0x000fe20000000f00 */
[C---:B------:R-:W-:Y:S02]  /*0c40*/  VIADD R26, R20.reuse, -UR10 ;  /* 0x8000000a141a7c36 */ /* 0x040fe40008000000 */
[----:B------:R-:W-:Y:S02]  /*0c50*/  VIADD R2, R20, 0x1 ;  /* 0x0000000114027836 */ /* 0x000fe40000000000 */
[----:B------:R-:W-:Y:S01]  /*0c60*/  IMAD.HI.U32 R21, R9, R21, R8 ;  /* 0x0000001509157227 */ /* 0x000fe200078e0008 */
[----:B--2---:R-:W0:Y:S02]  /*0c70*/  MUFU.RCP R0, R0 ;  /* 0x0000000000007308 */ /* 0x004e240000001000 */
[----:B0-----:R-:W-:-:S02]  /*0c80*/  IADD3 R4, PT, PT, R0, 0xffffffe, RZ ;  /* 0x0ffffffe00047810 */ /* 0x001fc40007ffe0ff */
[----:B------:R-:W-:-:S04]  /*0c90*/  LOP3.LUT R0, RZ, UR11, RZ, 0x33, !PT ;  /* 0x0000000bff007c12 */ /* 0x000fc8000f8e33ff */
[----:B------:R-:W0:Y:S02]  /*0ca0*/  F2I.FTZ.U32.TRUNC.NTZ R25, R4 ;  /* 0x0000000400197305 */ /* 0x000e24000021f000 */
[----:B0-----:R-:W-:-:S04]  /*0cb0*/  IMAD R5, R5, R25, RZ ;  /* 0x0000001905057224 */ /* 0x001fc800078e02ff */
[----:B------:R-:W-:Y:S01]  /*0cc0*/  IMAD.HI.U32 R24, R25, R5, R24 ;  /* 0x0000000519187227 */ /* 0x000fe200078e0018 */
[----:B------:R-:W-:-:S07]  /*0cd0*/  LOP3.LUT R25, RZ, UR8, RZ, 0x33, !PT ;  /* 0x00000008ff197c12 */ /* 0x000fce000f8e33ff */
.L_x_10:
[----:B0-----:R-:W-:Y:S02]  /*0ce0*/  IADD3 R10, PT, PT, R2, -0x1, RZ ;  /* 0xffffffff020a7810 */ /* 0x001fe40007ffe0ff */
[----:B------:R-:W-:-:S05]  /*0cf0*/  MOV R9, 0x10 ;  /* 0x0000001000097802 */ /* 0x000fca0000000f00 */
[----:B------:R-:W-:-:S05]  /*0d00*/  IMAD.WIDE.U32 R8, R10, R9, UR4 ;  /* 0x000000040a087e25 */ /* 0x000fca000f8e0009 */
[----:B------:R-:W2:Y:S01]  /*0d10*/  LDG.E.128 R4, desc[UR14][R8.64] ;  /* 0x0000000e08047981 */ /* 0x000ea2000c1e1d00 */
[----:B------:R-:W-:-:S04]  /*0d20*/  IMAD.HI.U32 R11, R3, R10, RZ ;  /* 0x0000000a030b7227 */ /* 0x000fc800078e00ff */
[----:B------:R-:W-:-:S04]  /*0d30*/  IMAD.MOV R23, RZ, RZ, -R11 ;  /* 0x000000ffff177224 */ /* 0x000fc800078e0a0b */
[----:B------:R-:W-:-:S05]  /*0d40*/  IMAD R10, R23, UR7, R10 ;  /* 0x00000007170a7c24 */ /* 0x000fca000f8e020a */
[----:B------:R-:W-:-:S13]  /*0d50*/  ISETP.GE.U32.AND P3, PT, R10, UR7, PT ;  /* 0x000000070a007c0c */ /* 0x000fda000bf66070 */
[----:B------:R-:W-:Y:S02]  /*0d60*/  @P3 IADD3 R10, PT, PT, R10, -UR7, RZ ;  /* 0x800000070a0a3c10 */ /* 0x000fe4000fffe0ff */
[----:B------:R-:W-:Y:S02]  /*0d70*/  @P3 IADD3 R11, PT, PT, R11, 0x1, RZ ;  /* 0x000000010b0b3810 */ /* 0x000fe40007ffe0ff */
        /* <DEDUP_REMOVED lines=16> */
[----:B------:R-:W-:Y:S01]  /*0e80*/  IADD3 R22, PT, PT, -R23, RZ, RZ ;  /* 0x000000ff17167210 */ /* 0x000fe20007ffe1ff */
[----:B------:R-:W-:-:S04]  /*0e90*/  IMAD R10, R29, UR7, R20 ;  /* 0x000000071d0a7c24 */ /* 0x000fc8000f8e0214 */
[----:B------:R-:W-:Y:S02]  /*0ea0*/  IMAD R22, R22, UR11, R11 ;  /* 0x0000000b16167c24 */ /* 0x000fe4000f8e020b */
[----:B------:R-:W-:-:S03]  /*0eb0*/  IMAD R10, R10, R13, RZ ;  /* 0x0000000d0a0a7224 */ /* 0x000fc600078e02ff */
[----:B------:R-:W-:Y:S01]  /*0ec0*/  ISETP.GE.U32.AND P3, PT, R22, UR11, PT ;  /* 0x0000000b16007c0c */ /* 0x000fe2000bf66070 */
[----:B------:R-:W-:-:S12]  /*0ed0*/  IMAD R10, R27, R12, R10 ;  /* 0x0000000c1b0a7224 */ /* 0x000fd800078e020a */
[----:B------:R-:W-:Y:S02]  /*0ee0*/  @P3 VIADD R22, R22, -UR11 ;  /* 0x8000000b16163c36 */ /* 0x000fe40008000000 */
[----:B------:R-:W-:-:S03]  /*0ef0*/  @P3 VIADD R23, R23, 0x1 ;  /* 0x0000000117173836 */ /* 0x000fc60000000000 */
[----:B------:R-:W-:-:S13]  /*0f00*/  ISETP.GE.U32.AND P4, PT, R22, UR11, PT ;  /* 0x0000000b16007c0c */ /* 0x000fda000bf86070 */
[----:B------:R-:W-:-:S04]  /*0f10*/  @P4 IADD3 R23, PT, PT, R23, 0x1, RZ ;  /* 0x0000000117174810 */ /* 0x000fc80007ffe0ff */
[----:B------:R-:W-:-:S04]  /*0f20*/  SEL R23, R0, R23, !P2 ;  /* 0x0000001700177207 */ /* 0x000fc80005000000 */
[----:B------:R-:W-:-:S05]  /*0f30*/  IADD3 R22, PT, PT, -R23, RZ, RZ ;  /* 0x000000ff17167210 */ /* 0x000fca0007ffe1ff */
[----:B------:R-:W-:-:S04]  /*0f40*/  IMAD R11, R22, UR11, R11 ;  /* 0x0000000b160b7c24 */ /* 0x000fc8000f8e020b */
[----:B------:R-:W-:-:S04]  /*0f50*/  IMAD R10, R11, R17, R10 ;  /* 0x000000110b0a7224 */ /* 0x000fc800078e020a */
[----:B------:R-:W-:-:S04]  /*0f60*/  IMAD R10, R19, UR6, R10 ;  /* 0x00000006130a7c24 */ /* 0x000fc8000f8e020a */
[----:B------:R-:W-:-:S04]  /*0f70*/  IMAD R23, R23, R18, R10 ;  /* 0x0000001217177224 */ /* 0x000fc800078e020a */
[----:B------:R-:W-:-:S04]  /*0f80*/  IMAD.WIDE.U32 R22, R23, 0x10, R14 ;  /* 0x0000001017167825 */ /* 0x000fc800078e000e */
[----:B------:R-:W-:Y:S01]  /*0f90*/  IMAD.HI.U32 R27, R3, R2, RZ ;  /* 0x00000002031b7227 */ /* 0x000fe200078e00ff */
[----:B--2---:R0:W-:Y:S04]  /*0fa0*/  STG.E.128 desc[UR14][R22.64], R4 ;  /* 0x0000000416007986 */ /* 0x0041e8000c101d0e */
[----:B------:R-:W2:Y:S01]  /*0fb0*/  LDG.E.128 R8, desc[UR14][R8.64+0x10] ;  /* 0x0000100e08087981 */ /* 0x000ea2000c1e1d00 */
[----:B------:R-:W-:Y:S02]  /*0fc0*/  IMAD.MOV R29, RZ, RZ, -R27 ;  /* 0x000000ffff1d7224 */ /* 0x000fe400078e0a1b */
[----:B------:R-:W-:Y:S02]  /*0fd0*/  VIADD R26, R26, 0x2 ;  /* 0x000000021a1a7836 */ /* 0x000fe40000000000 */
[----:B------:R-:W-:Y:S01]  /*0fe0*/  IMAD R28, R29, UR7, R2 ;  /* 0x000000071d1c7c24 */ /* 0x000fe2000f8e0202 */
[----:B------:R-:W-:-:S04]  /*0ff0*/  IADD3 R2, PT, PT, R2, 0x2, RZ ;  /* 0x0000000202027810 */ /* 0x000fc80007ffe0ff */
[----:B------:R-:W-:-:S13]  /*1000*/  ISETP.GE.U32.AND P3, PT, R28, UR7, PT ;  /* 0x000000071c007c0c */ /* 0x000fda000bf66070 */
[----:B------:R-:W-:Y:S02]  /*1010*/  @P3 IADD3 R28, PT, PT, R28, -UR7, RZ ;  /* 0x800000071c1c3c10 */ /* 0x000fe4000fffe0ff */
[----:B------:R-:W-:Y:S02]  /*1020*/  @P3 IADD3 R27, PT, PT, R27, 0x1, RZ ;  /* 0x000000011b1b3810 */ /* 0x000fe40007ffe0ff */
[----:B------:R-:W-:-:S13]  /*1030*/  ISETP.GE.U32.AND P4, PT, R28, UR7, PT ;  /* 0x000000071c007c0c */ /* 0x000fda000bf86070 */
[----:B------:R-:W-:-:S05]  /*1040*/  @P4 VIADD R27, R27, 0x1 ;  /* 0x000000011b1b4836 */ /* 0x000fca0000000000 */
[----:B------:R-:W-:-:S04]  /*1050*/  SEL R28, R16, R27, !P0 ;  /* 0x0000001b101c7207 */ /* 0x000fc80004000000 */
[----:B0-----:R-:W-:Y:S01]  /*1060*/  IADD3 R23, PT, PT, -R28, RZ, RZ ;  /* 0x000000ff1c177210 */ /* 0x001fe20007ffe1ff */
        /* <DEDUP_REMOVED lines=16> */
[----:B------:R-:W-:Y:S02]  /*1170*/  @P3 IADD3 R5, PT, PT, R5, 0x1, RZ ;  /* 0x0000000105053810 */ /* 0x000fe40007ffe0ff */
[----:B------:R-:W-:Y:S02]  /*1180*/  ISETP.NE.AND P3, PT, R26, RZ, PT ;  /* 0x000000ff1a00720c */ /* 0x000fe40003f65270 */
[----:B------:R-:W-:Y:S01]  /*1190*/  ISETP.GE.U32.AND P4, PT, R4, UR11, PT ;  /* 0x0000000b04007c0c */ /* 0x000fe2000bf86070 */
[----:B------:R-:W-:Y:S01]  /*11a0*/  IMAD R4, R23, UR7, R20 ;  /* 0x0000000717047c24 */ /* 0x000fe2000f8e0214 */
[----:B------:R-:W-:-:S03]  /*11b0*/  IADD3 R20, PT, PT, R20, 0x2, RZ ;  /* 0x0000000214147810 */ /* 0x000fc60007ffe0ff */
[----:B------:R-:W-:-:S04]  /*11c0*/  IMAD R23, R4, R13, R13 ;  /* 0x0000000d04177224 */ /* 0x000fc800078e020d */
[----:B------:R-:W-:-:S04]  /*11d0*/  IMAD R28, R28, R12, R23 ;  /* 0x0000000c1c1c7224 */ /* 0x000fc800078e0217 */
[----:B------:R-:W-:-:S05]  /*11e0*/  @P4 VIADD R5, R5, 0x1 ;  /* 0x0000000105054836 */ /* 0x000fca0000000000 */
[----:B------:R-:W-:-:S04]  /*11f0*/  SEL R5, R0, R5, !P2 ;  /* 0x0000000500057207 */ /* 0x000fc80005000000 */
[----:B------:R-:W-:-:S05]  /*1200*/  IADD3 R4, PT, PT, -R5, RZ, RZ ;  /* 0x000000ff05047210 */ /* 0x000fca0007ffe1ff */
[----:B------:R-:W-:-:S04]  /*1210*/  IMAD R7, R4, UR11, R7 ;  /* 0x0000000b04077c24 */ /* 0x000fc8000f8e0207 */
[----:B------:R-:W-:-:S04]  /*1220*/  IMAD R28, R7, R17, R28 ;  /* 0x00000011071c7224 */ /* 0x000fc800078e021c */
[----:B------:R-:W-:-:S04]  /*1230*/  IMAD R28, R19, UR6, R28 ;  /* 0x00000006131c7c24 */ /* 0x000fc8000f8e021c */
[----:B------:R-:W-:-:S04]  /*1240*/  IMAD R5, R5, R18, R28 ;  /* 0x0000001205057224 */ /* 0x000fc800078e021c */
[----:B------:R-:W-:-:S05]  /*1250*/  IMAD.WIDE.U32 R4, R5, 0x10, R14 ;  /* 0x0000001005047825 */ /* 0x000fca00078e000e */
[----:B--2---:R0:W-:Y:S01]  /*1260*/  STG.E.128 desc[UR14][R4.64], R8 ;  /* 0x0000000804007986 */ /* 0x0041e2000c101d0e */
[----:B------:R-:W-:Y:S05]  /*1270*/  @P3 BRA `(.L_x_10) ;  /* 0xfffffff800983947 */ /* 0x000fea000383ffff */
[----:B------:R-:W-:Y:S05]  /*1280*/  EXIT ;  /* 0x000000000000794d */ /* 0x000fea0003800000 */
.L_x_11:
        /* <DEDUP_REMOVED lines=15> */
.L_x_890:


//--------------------- .text._ZN2at6native40_GLOBAL__N__2351210d_8_Shape_cu_49f7391c35CatArrayBatchedCopy_alignedK_contigINS1_10OpaqueTypeILj16EEEjLi4ELi64ELi64ELi16EEEvPT_NS1_25CatArrInputTensorMetadataIS5_T0_XT2_EXT3_EEENS1_16TensorSizeStrideIS8_Lj4EEEiS8_ --------------------------
	.section	.text._ZN2at6native40_GLOBAL__N__2351210d_8_Shape_cu_49f7391c35CatArrayBatchedCopy_alignedK_contigINS1_10OpaqueTypeILj16EEEjLi4ELi64ELi64ELi16EEEvPT_NS1_25CatArrInputTensorMetadataIS5_T0_XT2_EXT3_EEENS1_16TensorSizeStrideIS8_Lj4EEEiS8_,"ax",@progbits
	.align	128
.text._ZN2at6native40_GLOBAL__N__2351210d_8_Shape_cu_49f7391c35CatArrayBatchedCopy_alignedK_contigINS1_10OpaqueTypeILj16EEEjLi4ELi64ELi64ELi16EEEvPT_NS1_25CatArrInputTensorMetadataIS5_T0_XT2_EXT3_EEENS1_16TensorSizeStrideIS8_Lj4EEEiS8_:
        .type           _ZN2at6native40_GLOBAL__N__2351210d_8_Shape_cu_49f7391c35CatArrayBatchedCopy_alignedK_contigINS1_10OpaqueTypeILj16EEEjLi4ELi64ELi64ELi16EEEvPT_NS1_25CatArrInputTensorMetadataIS5_T0_XT2_EXT3_EEENS1_16TensorSizeStrideIS8_Lj4EEEiS8_,@function
        .size           _ZN2at6native40_GLOBAL__N__2351210d_8_Shape_cu_49f7391c35CatArrayBatchedCopy_alignedK_contigINS1_10OpaqueTypeILj16EEEjLi4ELi64ELi64ELi16EEEvPT_NS1_25CatArrInputTensorMetadataIS5_T0_XT2_EXT3_EEENS1_16TensorSizeStrideIS8_Lj4EEEiS8_,(.L_x_891 - _ZN2at6native40_GLOBAL__N__2351210d_8_Shape_cu_49f7391c35CatArrayBatchedCopy_alignedK_contigINS1_10OpaqueTypeILj16EEEjLi4ELi64ELi64ELi16EEEvPT_NS1_25CatArrInputTensorMetadataIS5_T0_XT2_EXT3_EEENS1_16TensorSizeStrideIS8_Lj4EEEiS8_)
        .other          _ZN2at6native40_GLOBAL__N__2351210d_8_Shape_cu_49f7391c35CatArrayBatchedCopy_alignedK_contigINS1_10OpaqueTypeILj16EEEjLi4ELi64ELi64ELi16EEEvPT_NS1_25CatArrInputTensorMetadataIS5_T0_XT2_EXT3_EEENS1_16TensorSizeStrideIS8_Lj4EEEiS8_,@"STO_CUDA_ENTRY STV_DEFAULT"
_ZN2at6native40_GLOBAL__N__2351210d_8_Shape_cu_49f7391c35CatArrayBatchedCopy_alignedK_contigINS1_10OpaqueTypeILj16EEEjLi4ELi64ELi64ELi16EEEvPT_NS1_25CatArrInputTensorMetadataIS5_T0_XT2_EXT3_EEENS1_16TensorSizeStrideIS8_Lj4EEEiS8_:
        /* <DEDUP_REMOVED lines=61> */
.L_x_13:
        /* <DEDUP_REMOVED lines=54> */
.L_x_12:
        /* <DEDUP_REMOVED lines=75> */
.L_x_15:
[----:B------:R-:W-:Y:S05]  /*0be0*/  BSYNC.RECONVERGENT B0 ;  /* 0x0000000000007941 */ /* 0x000fea0003800200 */
.L_x_14:
        /* <DEDUP_REMOVED lines=15> */
.L_x_16:
        /* <DEDUP_REMOVED lines=91> */
.L_x_17:
        /* <DEDUP_REMOVED lines=15> */
.L_x_891:


//--------------------- .text._ZN2at6native40_GLOBAL__N__2351210d_8_Shape_cu_49f7391c30CatArrayBatchedCopy_vectorizedINS1_10OpaqueTypeILj16EEEjLi4ELi64ELi64ELi16ELi1EEEvPcNS1_25CatArrInputTensorMetadataIT_T0_XT2_EXT3_EEENS1_16TensorSizeStrideIS8_Lj4EEEiS8_ --------------------------
	.section	.text._ZN2at6native40_GLOBAL__N__2351210d_8_Shape_cu_49f7391c30CatArrayBatchedCopy_vectorizedINS1_10OpaqueTypeILj16EEEjLi4ELi64ELi64ELi16ELi1EEEvPcNS1_25CatArrInputTensorMetadataIT_T0_XT2_EXT3_EEENS1_16TensorSizeStrideIS8_Lj4EEEiS8_,"ax",@progbits
	.align	128
.text._ZN2at6native40_GLOBAL__N__2351210d_8_Shape_cu_49f7391c30CatArrayBatchedCopy_vectorizedINS1_10OpaqueTypeILj16EEEjLi4ELi64ELi64ELi16ELi1EEEvPcNS1_25CatArrInputTensorMetadataIT_T0_XT2_EXT3_EEENS1_16TensorSizeStrideIS8_Lj4EEEiS8_:
        .type           _ZN2at6native40_GLOBAL__N__2351210d_8_Shape_cu_49f7391c30CatArrayBatchedCopy_vectorizedINS1_10OpaqueTypeILj16EEEjLi4ELi64ELi64ELi16ELi1EEEvPcNS1_25CatArrInputTensorMetadataIT_T0_XT2_EXT3_EEENS1_16TensorSizeStrideIS8_Lj4EEEiS8_,@function
        .size           _ZN2at6native40_GLOBAL__N__2351210d_8_Shape_cu_49f7391c30CatArrayBatchedCopy_vectorizedINS1_10OpaqueTypeILj16EEEjLi4ELi64ELi64ELi16ELi1EEEvPcNS1_25CatArrInputTensorMetadataIT_T0_XT2_EXT3_EEENS1_16TensorSizeStrideIS8_Lj4EEEiS8_,(.L_x_892 - _ZN2at6native40_GLOBAL__N__2351210d_8_Shape_cu_49f7391c30CatArrayBatchedCopy_vectorizedINS1_10OpaqueTypeILj16EEEjLi4ELi64ELi64ELi16ELi1EEEvPcNS1_25CatArrInputTensorMetadataIT_T0_XT2_EXT3_EEENS1_16TensorSizeStrideIS8_Lj4EEEiS8_)
        .other          _ZN2at6native40_GLOBAL__N__2351210d_8_Shape_cu_49f7391c30CatArrayBatchedCopy_vectorizedINS1_10OpaqueTypeILj16EEEjLi4ELi64ELi64ELi16ELi1EEEvPcNS1_25CatArrInputTensorMetadataIT_T0_XT2_EXT3_EEENS1_16TensorSizeStrideIS8_Lj4EEEiS8_,@"STO_CUDA_ENTRY STV_DEFAULT"
_ZN2at6native40_GLOBAL__N__2351210d_8_Shape_cu_49f7391c30CatArrayBatchedCopy_vectorizedINS1_10OpaqueTypeILj16EEEjLi4ELi64ELi64ELi16ELi1EEEvPcNS1_25CatArrInputTensorMetadataIT_T0_XT2_EXT3_EEENS1_16TensorSizeStrideIS8_Lj4EEEiS8_:
        /* <DEDUP_REMOVED lines=10> */
[----:B------:R-:W0:Y:S01]  /*00a0*/  LDC.64 R12, c[0x0][0x10e8] ;  /* 0x00043a00ff0c7b82 */ /* 0x000e220000000a00 */
[----:B------:R-:W-:Y:S01]  /*00b0*/  IMAD.MOV.U32 R9, RZ, RZ, 0x8 ;  /* 0x00000008ff097424 */ /* 0x000fe200078e00ff */
[----:B------:R-:W1:Y:S03]  /*00c0*/  LDCU UR4, c[0x0][0x370] ;  /* 0x00006e00ff0477ac */ /* 0x000e660008000800 */
[C---:B------:R-:W-:Y:S01]  /*00d0*/  IMAD R9, R2.reuse, 0x4, R9 ;  /* 0x0000000402097824 */ /* 0x040fe200078e0209 */
[----:B------:R-:W2:Y:S02]  /*00e0*/  LDCU.64 UR6, c[0x0][0x358] ;  /* 0x00006b00ff0677ac */ /* 0x000ea40008000a00 */
[----:B------:R-:W3:Y:S01]  /*00f0*/  LDC R10, c[0x0][R3+0x688] ;  /* 0x0001a200030a7b82 */ /* 0x000ee20000000800 */
[----:B------:R-:W-:Y:S01]  /*0100*/  IMAD R2, R2, 0x4, R9 ;  /* 0x0000000402027824 */ /* 0x000fe200078e0209 */
[----:B------:R-:W4:Y:S01]  /*0110*/  LDCU.64 UR8, c[0x0][0x10e0] ;  /* 0x00021c00ff0877ac */ /* 0x000f220008000a00 */
[----:B------:R-:W0:Y:S05]  /*0120*/  LDCU.64 UR10, c[0x0][0x10d8] ;  /* 0x00021b00ff0a77ac */ /* 0x000e2a0008000a00 */
[----:B------:R-:W5:Y:S01]  /*0130*/  LDC.64 R4, c[0x0][0x10d0] ;  /* 0x00043400ff047b82 */ /* 0x000f620000000a00 */
[----:B------:R-:W0:Y:S01]  /*0140*/  LDCU.64 UR12, c[0x0][0x380] ;  /* 0x00007000ff0c77ac */ /* 0x000e220008000a00 */
[----:B-1----:R-:W-:Y:S01]  /*0150*/  IMAD R20, R20, UR4, RZ ;  /* 0x0000000414147c24 */ /* 0x002fe2000f8e02ff */
[----:B0-----:R-:W-:-:S02]  /*0160*/  ISETP.NE.AND P2, PT, R12, 0x1, PT ;  /* 0x000000010c00780c */ /* 0x001fc40003f45270 */
[C---:B------:R-:W-:Y:S02]  /*0170*/  ISETP.NE.AND P0, PT, R12.reuse, 0x3, PT ;  /* 0x000000030c00780c */ /* 0x040fe40003f05270 */
[----:B------:R-:W-:Y:S01]  /*0180*/  ISETP.NE.AND P1, PT, R12, 0x2, PT ;  /* 0x000000020c00780c */ /* 0x000fe20003f25270 */
[----:B---3--:R-:W-:-:S05]  /*0190*/  IMAD R10, R10, R13, RZ ;  /* 0x0000000d0a0a7224 */ /* 0x008fca00078e02ff */
[C---:B-----5:R-:W-:Y:S02]  /*01a0*/  SEL R11, R10.reuse, R5, !P0 ;  /* 0x000000050a0b7207 */ /* 0x060fe40004000000 */
[----:B------:R-:W-:Y:S02]  /*01b0*/  SEL R12, R10, R4, !P1 ;  /* 0x000000040a0c7207 */ /* 0x000fe40004800000 */
[----:B------:R-:W0:Y:S01]  /*01c0*/  @P2 LDC R10, c[0x0][0x10cc] ;  /* 0x00043300ff0a2b82 */ /* 0x000e220000000800 */
[----:B------:R-:W1:Y:S01]  /*01d0*/  I2F.U32.RP R6, R11 ;  /* 0x0000000b00067306 */ /* 0x000e620000209000 */
[----:B------:R-:W-:Y:S02]  /*01e0*/  IADD3 R19, PT, PT, RZ, -R12, RZ ;  /* 0x8000000cff137210 */ /* 0x000fe40007ffe0ff */
[----:B------:R-:W-:Y:S02]  /*01f0*/  ISETP.NE.U32.AND P0, PT, R11, RZ, PT ;  /* 0x000000ff0b00720c */ /* 0x000fe40003f05070 */
[----:B------:R-:W-:-:S02]  /*0200*/  ISETP.NE.U32.AND P1, PT, R12, RZ, PT ;  /* 0x000000ff0c00720c */ /* 0x000fc40003f25070 */
[----:B------:R3:W5:Y:S01]  /*0210*/  LDC R4, c[0x0][R3+0x588] ;  /* 0x0001620003047b82 */ /* 0x0007620000000800 */
[----:B------:R-:W2:Y:S01]  /*0220*/  I2F.U32.RP R8, R12 ;  /* 0x0000000c00087306 */ /* 0x000ea20000209000 */
[----:B------:R-:W-:-:S06]  /*0230*/  LOP3.LUT R21, RZ, R12, RZ, 0x33, !PT ;  /* 0x0000000cff157212 */ /* 0x000fcc00078e33ff */
[----:B---3--:R-:W3:Y:S01]  /*0240*/  LDC.64 R2, c[0x0][R2+0x380] ;  /* 0x0000e00002027b82 */ /* 0x008ee20000000a00 */
[----:B-1----:R-:W1:Y:S01]  /*0250*/  MUFU.RCP R6, R6 ;  /* 0x0000000600067308 */ /* 0x002e620000001000 */
[----:B0-----:R-:W-:-:S07]  /*0260*/  ISETP.NE.U32.AND P2, PT, R10, RZ, PT ;  /* 0x000000ff0a00720c */ /* 0x001fce0003f45070 */
[----:B------:R-:W0:Y:S01]  /*0270*/  I2F.U32.RP R18, R10 ;  /* 0x0000000a00127306 */ /* 0x000e220000209000 */
[----:B-----5:R-:W-:-:S07]  /*0280*/  IMAD R13, R4, R13, RZ ;  /* 0x0000000d040d7224 */ /* 0x020fce00078e02ff */
[----:B--2---:R-:W2:Y:S01]  /*0290*/  MUFU.RCP R8, R8 ;  /* 0x0000000800087308 */ /* 0x004ea20000001000 */
[----:B-1----:R-:W-:Y:S02]  /*02a0*/  VIADD R14, R6, 0xffffffe ;  /* 0x0ffffffe060e7836 */ /* 0x002fe40000000000 */
[----:B------:R-:W-:Y:S02]  /*02b0*/  HFMA2 R4, -RZ, RZ, 0, 0 ;  /* 0x00000000ff047431 */ /* 0x000fe400000001ff */
[----:B------:R-:W-:-:S03]  /*02c0*/  IMAD.MOV R6, RZ, RZ, -R11 ;  /* 0x000000ffff067224 */ /* 0x000fc600078e0a0b */
[----:B0-----:R-:W0:Y:S02]  /*02d0*/  MUFU.RCP R18, R18 ;  /* 0x0000001200127308 */ /* 0x001e240000001000 */
[----:B------:R-:W-:-:S06]  /*02e0*/  MOV R9, R6 ;  /* 0x0000000600097202 */ /* 0x000fcc0000000f00 */
[----:B------:R1:W5:Y:S01]  /*02f0*/  F2I.FTZ.U32.TRUNC.NTZ R15, R14 ;  /* 0x0000000e000f7305 */ /* 0x000362000021f000 */
[----:B--2---:R-:W-:-:S07]  /*0300*/  IADD3 R5, PT, PT, R8, 0xffffffe, RZ ;  /* 0x0ffffffe08057810 */ /* 0x004fce0007ffe0ff */
[----:B------:R-:W2:Y:S01]  /*0310*/  F2I.FTZ.U32.TRUNC.NTZ R5, R5 ;  /* 0x0000000500057305 */ /* 0x000ea2000021f000 */
[----:B0-----:R-:W-:Y:S01]  /*0320*/  IADD3 R16, PT, PT, R18, 0xffffffe, RZ ;  /* 0x0ffffffe12107810 */ /* 0x001fe20007ffe0ff */
[----:B-1----:R-:W-:Y:S01]  /*0330*/  IMAD.MOV.U32 R14, RZ, RZ, RZ ;  /* 0x000000ffff0e7224 */ /* 0x002fe200078e00ff */
[----:B------:R-:W-:Y:S01]  /*0340*/  LOP3.LUT R18, RZ, R10, RZ, 0x33, !PT ;  /* 0x0000000aff127212 */ /* 0x000fe200078e33ff */
[----:B-----5:R-:W-:-:S04]  /*0350*/  IMAD R9, R9, R15, RZ ;  /* 0x0000000f09097224 */ /* 0x020fc800078e02ff */
[----:B------:R0:W1:Y:S01]  /*0360*/  F2I.FTZ.U32.TRUNC.NTZ R17, R16 ;  /* 0x0000001000117305 */ /* 0x000062000021f000 */
[----:B------:R-:W-:-:S04]  /*0370*/  IMAD.HI.U32 R14, R15, R9, R14 ;  /* 0x000000090f0e7227 */ /* 0x000fc800078e000e */
[----:B--2---:R-:W-:Y:S01]  /*0380*/  IMAD R19, R19, R5, RZ ;  /* 0x0000000513137224 */ /* 0x004fe200078e02ff */
[----:B0-----:R-:W-:-:S03]  /*0390*/  MOV R16, RZ ;  /* 0x000000ff00107202 */ /* 0x001fc60000000f00 */
[----:B------:R-:W-:Y:S01]  /*03a0*/  IMAD.HI.U32 R15, R5, R19, R4 ;  /* 0x00000013050f7227 */ /* 0x000fe200078e0004 */
[----:B------:R-:W-:-:S03]  /*03b0*/  LOP3.LUT R19, RZ, R11, RZ, 0x33, !PT ;  /* 0x0000000bff137212 */ /* 0x000fc600078e33ff */
[----:B-1----:R-:W-:-:S04]  /*03c0*/  IMAD R6, R10, R17, RZ ;  /* 0x000000110a067224 */ /* 0x002fc800078e02ff */
[----:B------:R-:W-:-:S04]  /*03d0*/  IMAD.MOV R5, RZ, RZ, -R6 ;  /* 0x000000ffff057224 */ /* 0x000fc800078e0a06 */
[----:B------:R-:W-:-:S04]  /*03e0*/  IMAD.HI.U32 R16, R17, R5, R16 ;  /* 0x0000000511107227 */ /* 0x000fc800078e0010 */
[----:B---34-:R-:W-:-:S07]  /*03f0*/  IMAD.MOV.U32 R17, RZ, RZ, R7 ;  /* 0x000000ffff117224 */ /* 0x018fce00078e0007 */
.L_x_18:
        /* <DEDUP_REMOVED lines=32> */
[----:B------:R-:W-:-:S03]  /*0600*/  @P3 VIADD R25, R25, 0x1 ;  /* 0x0000000119193836 */ /* 0x000fc60000000000 */
[----:B------:R-:W-:-:S13]  /*0610*/  ISETP.GE.U32.AND P4, PT, R27, R10, PT ;  /* 0x0000000a1b00720c */ /* 0x000fda0003f86070 */
[----:B------:R-:W-:-:S04]  /*0620*/  @P4 IADD3 R25, PT, PT, R25, 0x1, RZ ;  /* 0x0000000119194810 */ /* 0x000fc80007ffe0ff */
[----:B------:R-:W-:-:S04]  /*0630*/  SEL R8, R18, R25, !P2 ;  /* 0x0000001912087207 */ /* 0x000fc80005000000 */
[----:B------:R-:W-:-:S05]  /*0640*/  IADD3 R24, PT, PT, -R8, RZ, RZ ;  /* 0x000000ff08187210 */ /* 0x000fca0007ffe1ff */
[----:B------:R-:W-:-:S04]  /*0650*/  IMAD R22, R10, R24, R23 ;  /* 0x000000180a167224 */ /* 0x000fc800078e0217 */
[----:B------:R-:W-:-:S04]  /*0660*/  IMAD R9, R22, UR11, R9 ;  /* 0x0000000b16097c24 */ /* 0x000fc8000f8e0209 */
[----:B------:R-:W-:-:S04]  /*0670*/  IMAD R9, R8, UR10, R9 ;  /* 0x0000000a08097c24 */ /* 0x000fc8000f8e0209 */
[----:B------:R-:W-:-:S04]  /*0680*/  IMAD.WIDE.U32 R8, R9, 0x10, RZ ;  /* 0x0000001009087825 */ /* 0x000fc800078e00ff */
[----:B------:R-:W-:-:S03]  /*0690*/  IMAD.WIDE.U32 R8, R13, 0x10, R8 ;  /* 0x000000100d087825 */ /* 0x000fc600078e0008 */
[----:B------:R-:W-:-:S04]  /*06a0*/  IADD3 R8, P3, PT, R8, UR12, RZ ;  /* 0x0000000c08087c10 */ /* 0x000fc8000ff7e0ff */
[----:B------:R-:W-:Y:S02]  /*06b0*/  IADD3.X R9, PT, PT, R9, UR13, RZ, P3, !PT ;  /* 0x0000000d09097c10 */ /* 0x000fe40009ffe4ff */
[----:B------:R-:W-:-:S03]  /*06c0*/  ISETP.GE.U32.AND P3, PT, R17, R0, PT ;  /* 0x000000001100720c */ /* 0x000fc60003f66070 */
[----:B--2---:R0:W-:Y:S10]  /*06d0*/  STG.E.128 desc[UR6][R8.64], R4 ;  /* 0x0000000408007986 */ /* 0x0041f4000c101d06 */
[----:B------:R-:W-:Y:S05]  /*06e0*/  @!P3 BRA `(.L_x_18) ;  /* 0xfffffffc0044b947 */ /* 0x000fea000383ffff */
[----:B------:R-:W-:Y:S05]  /*06f0*/  EXIT ;  /* 0x000000000000794d */ /* 0x000fea0003800000 */
.L_x_19:
        /* <DEDUP_REMOVED lines=16> */
.L_x_892:


//--------------------- .text._ZN2at6native40_GLOBAL__N__2351210d_8_Shape_cu_49f7391c19CatArrayBatchedCopyINS1_10OpaqueTypeILj16EEEjLi3ELi64ELi64EEEvPT_NS1_25CatArrInputTensorMetadataIS5_T0_XT2_EXT3_EEENS1_16TensorSizeStrideIS8_Lj4EEEiS8_ --------------------------
	.section	.text._ZN2at6native40_GLOBAL__N__2351210d_8_Shape_cu_49f7391c19CatArrayBatchedCopyINS1_10OpaqueTypeILj16EEEjLi3ELi64ELi64EEEvPT_NS1_25CatArrInputTensorMetadataIS5_T0_XT2_EXT3_EEENS1_16TensorSizeStrideIS8_Lj4EEEiS8_,"ax",@progbits
	.align	128
.text._ZN2at6native40_GLOBAL__N__2351210d_8_Shape_cu_49f7391c19CatArrayBatchedCopyINS1_10OpaqueTypeILj16EEEjLi3ELi64ELi64EEEvPT_NS1_25CatArrInputTensorMetadataIS5_T0_XT2_EXT3_EEENS1_16TensorSizeStrideIS8_Lj4EEEiS8_:
        .type           _ZN2at6native40_GLOBAL__N__2351210d_8_Shape_cu_49f7391c19CatArrayBatchedCopyINS1_10OpaqueTypeILj16EEEjLi3ELi64ELi64EEEvPT_NS1_25CatArrInputTensorMetadataIS5_T0_XT2_EXT3_EEENS1_16TensorSizeStrideIS8_Lj4EEEiS8_,@function
        .size           _ZN2at6native40_GLOBAL__N__2351210d_8_Shape_cu_49f7391c19CatArrayBatchedCopyINS1_10OpaqueTypeILj16EEEjLi3ELi64ELi64EEEvPT_NS1_25CatArrInputTensorMetadataIS5_T0_XT2_EXT3_EEENS1_16TensorSizeStrideIS8_Lj4EEEiS8_,(.L_x_893 - _ZN2at6native40_GLOBAL__N__2351210d_8_Shape_cu_49f7391c19CatArrayBatchedCopyINS1_10OpaqueTypeILj16EEEjLi3ELi64ELi64EEEvPT_NS1_25CatArrInputTensorMetadataIS5_T0_XT2_EXT3_EEENS1_16TensorSizeStrideIS8_Lj4EEEiS8_)
        .other          _ZN2at6native40_GLOBAL__N__2351210d_8_Shape_cu_49f7391c19CatArrayBatchedCopyINS1_10OpaqueTypeILj16EEEjLi3ELi64ELi64EEEvPT_NS1_25CatArrInputTensorMetadataIS5_T0_XT2_EXT3_EEENS1_16TensorSizeStrideIS8_Lj4EEEiS8_,@"STO_CUDA_ENTRY STV_DEFAULT"
_ZN2at6native40_GLOBAL__N__2351210d_8_Shape_cu_49f7391c19CatArrayBatchedCopyINS1_10OpaqueTypeILj16EEEjLi3ELi64ELi64EEEvPT_NS1_25CatArrInputTensorMetadataIS5_T0_XT2_EXT3_EEENS1_16TensorSizeStrideIS8_Lj4EEEiS8_:
[----:B------:R-:W-:Y:S01]  /*0000*/  LDC R1, c[0x0][0x37c] ;  /* 0x0000df00ff017b82 */ /* 0x000fe20000000800 */
[----:B------:R-:W0:Y:S01]  /*0010*/  S2R R17, SR_CTAID.Y ;  /* 0x0000000000117919 */ /* 0x000e220000002600 */
[----:B------:R-:W-:-:S06]  /*0020*/  HFMA2 R10, -RZ, RZ, 0, 4.76837158203125e-07 ;  /* 0x00000008ff0a7431 */ /* 0x000fcc00000001ff */
[----:B------:R-:W1:Y:S01]  /*0030*/  S2UR UR4, SR_CTAID.X ;  /* 0x00000000000479c3 */ /* 0x000e620000002500 */
[----:B------:R-:W1:Y:S07]  /*0040*/  S2R R11, SR_TID.X ;  /* 0x00000000000b7919 */ /* 0x000e6e0000002100 */
[----:B------:R-:W1:Y:S01]  /*0050*/  LDC R22, c[0x0][0x360] ;  /* 0x0000d800ff167b82 */ /* 0x000e620000000800 */
[----:B0-----:R-:W-:-:S07]  /*0060*/  IMAD R10, R17, 0x4, R10 ;  /* 0x00000004110a7824 */ /* 0x001fce00078e020a */
[----:B------:R-:W0:Y:S01]  /*0070*/  LDC R2, c[0x0][R10+0x780] ;  /* 0x0001e0000a027b82 */ /* 0x000e220000000800 */
[----:B-1----:R-:W-:-:S05]  /*0080*/  IMAD R11, R22, UR4, R11 ;  /* 0x00000004160b7c24 */ /* 0x002fca000f8e020b */
[----:B0-----:R-:W-:-:S13]  /*0090*/  ISETP.GE.U32.AND P0, PT, R11, R2, PT ;  /* 0x000000020b00720c */ /* 0x001fda0003f06070 */
[----:B------:R-:W-:Y:S05]  /*00a0*/  @P0 EXIT ;  /* 0x000000000000094d */ /* 0x000fea0003800000 */
[C---:B------:R-:W-:Y:S01]  /*00b0*/  IMAD R10, R17.reuse, 0x1c, R10 ;  /* 0x0000001c110a7824 */ /* 0x040fe200078e020a */
[----:B------:R-:W0:Y:S01]  /*00c0*/  LDC R5, c[0x0][0x10e8] ;  /* 0x00043a00ff057b82 */ /* 0x000e220000000800 */
[----:B------:R-:W1:Y:S02]  /*00d0*/  LDCU UR4, c[0x0][0x370] ;  /* 0x00006e00ff0477ac */ /* 0x000e640008000800 */
[C---:B------:R-:W-:Y:S01]  /*00e0*/  IMAD R0, R17.reuse, -0x1f, R10 ;  /* 0xffffffe111007824 */ /* 0x040fe200078e020a */
[----:B------:R-:W2:Y:S03]  /*00f0*/  LDCU.64 UR6, c[0x0][0x358] ;  /* 0x00006b00ff0677ac */ /* 0x000ea60008000a00 */
[C---:B------:R-:W-:Y:S01]  /*0100*/  IMAD R14, R17.reuse, 0x7, R0 ;  /* 0x00000007110e7824 */ /* 0x040fe200078e0200 */
[----:B------:R-:W3:Y:S01]  /*0110*/  LDC R4, c[0x0][0x10d0] ;  /* 0x00043400ff047b82 */ /* 0x000ee20000000800 */
[----:B------:R-:W4:Y:S02]  /*0120*/  LDCU UR5, c[0x0][0x10e0] ;  /* 0x00021c00ff0577ac */ /* 0x000f240008000800 */
[----:B------:R-:W-:Y:S01]  /*0130*/  IMAD R17, R17, -0x4, R14 ;  /* 0xfffffffc11117824 */ /* 0x000fe200078e020e */
[----:B------:R-:W0:Y:S04]  /*0140*/  LDCU UR10, c[0x0][0x10ec] ;  /* 0x00021d80ff0a77ac */ /* 0x000e280008000800 */
[----:B------:R-:W3:Y:S01]  /*0150*/  LDC R3, c[0x0][R17+0x680] ;  /* 0x0001a00011037b82 */ /* 0x000ee20000000800 */
[----:B------:R-:W0:Y:S01]  /*0160*/  LDCU.64 UR8, c[0x0][0x10d8] ;  /* 0x00021b00ff0877ac */ /* 0x000e220008000a00 */
[----:B-1----:R-:W-:-:S06]  /*0170*/  IMAD R22, R22, UR4, RZ ;  /* 0x0000000416167c24 */ /* 0x002fcc000f8e02ff */
[----:B------:R-:W1:Y:S01]  /*0180*/  LDC R6, c[0x0][0x10cc] ;  /* 0x00043300ff067b82 */ /* 0x000e620000000800 */
[C---:B0-----:R-:W-:Y:S02]  /*0190*/  ISETP.NE.AND P0, PT, R5.reuse, 0x2, PT ;  /* 0x000000020500780c */ /* 0x041fe40003f05270 */
[----:B------:R-:W-:-:S05]  /*01a0*/  ISETP.NE.AND P1, PT, R5, 0x1, PT ;  /* 0x000000010500780c */ /* 0x000fca0003f25270 */
[----:B------:R-:W0:Y:S01]  /*01b0*/  LDC R12, c[0x0][R10+0x8c8] ;  /* 0x000232000a0c7b82 */ /* 0x000e220000000800 */
[----:B---3--:R-:W-:-:S07]  /*01c0*/  SEL R4, R3, R4, !P0 ;  /* 0x0000000403047207 */ /* 0x008fce0004000000 */
[----:B------:R-:W3:Y:S01]  /*01d0*/  LDC.U8 R0, c[0x0][R0+0x880] ;  /* 0x0002200000007b82 */ /* 0x000ee20000000000 */
[----:B------:R-:W5:Y:S01]  /*01e0*/  I2F.U32.RP R7, R4 ;  /* 0x0000000400077306 */ /* 0x000f620000209000 */
[----:B------:R-:W-:Y:S02]  /*01f0*/  IADD3 R19, PT, PT, RZ, -R4, RZ ;  /* 0x80000004ff137210 */ /* 0x000fe40007ffe0ff */
[----:B-1----:R-:W-:-:S04]  /*0200*/  SEL R5, R3, R6, !P1 ;  /* 0x0000000603057207 */ /* 0x002fc80004800000 */
[----:B------:R-:W1:Y:S01]  /*0210*/  LDC.64 R14, c[0x0][R14+0x380] ;  /* 0x0000e0000e0e7b82 */ /* 0x000e620000000a00 */
[----:B------:R-:W2:Y:S01]  /*0220*/  I2F.U32.RP R13, R5 ;  /* 0x00000005000d7306 */ /* 0x000ea20000209000 */
[----:B------:R-:W-:Y:S02]  /*0230*/  IADD3 R23, PT, PT, RZ, -R5, RZ ;  /* 0x80000005ff177210 */ /* 0x000fe40007ffe0ff */
[----:B------:R-:W-:-:S04]  /*0240*/  ISETP.NE.U32.AND P2, PT, R5, RZ, PT ;  /* 0x000000ff0500720c */ /* 0x000fc80003f45070 */
[----:B------:R0:W1:Y:S02]  /*0250*/  LDC R6, c[0x0][R10+0x8d0] ;  /* 0x000234000a067b82 */ /* 0x0000640000000800 */
[----:B0-----:R-:W-:Y:S01]  /*0260*/  SEL R12, R3, R12, !P0 ;  /* 0x0000000c030c7207 */ /* 0x001fe20004000000 */
[----:B-----5:R-:W0:Y:S01]  /*0270*/  MUFU.RCP R7, R7 ;  /* 0x0000000700077308 */ /* 0x020e220000001000 */
[----:B------:R-:W-:-:S04]  /*0280*/  LOP3.LUT R24, RZ, R5, RZ, 0x33, !PT ;  /* 0x00000005ff187212 */ /* 0x000fc800078e33ff */
[----:B------:R-:W1:Y:S01]  /*0290*/  LDC R17, c[0x0][R17+0x580] ;  /* 0x0001600011117b82 */ /* 0x000e620000000800 */
[----:B---3--:R-:W-:Y:S02]  /*02a0*/  ISETP.NE.AND P0, PT, R0, RZ, PT ;  /* 0x000000ff0000720c */ /* 0x008fe40003f05270 */
[----:B--2---:R-:W2:Y:S05]  /*02b0*/  MUFU.RCP R13, R13 ;  /* 0x0000000d000d7308 */ /* 0x004eaa0000001000 */
[----:B------:R3:W1:Y:S01]  /*02c0*/  @P1 LDC R3, c[0x0][R10+0x8c4] ;  /* 0x000231000a031b82 */ /* 0x0006620000000800 */
[----:B------:R-:W-:Y:S02]  /*02d0*/  ISETP.NE.U32.AND P1, PT, R4, RZ, PT ;  /* 0x000000ff0400720c */ /* 0x000fe40003f25070 */
[----:B0-----:R-:W-:-:S04]  /*02e0*/  IADD3 R8, PT, PT, R7, 0xffffffe, RZ ;  /* 0x0ffffffe07087810 */ /* 0x001fc80007ffe0ff */
[----:B------:R0:W5:Y:S01]  /*02f0*/  F2I.FTZ.U32.TRUNC.NTZ R9, R8 ;  /* 0x0000000800097305 */ /* 0x000162000021f000 */
[----:B------:R3:W1:Y:S01]  /*0300*/  LDC R7, c[0x0][R10+0x8d4] ;  /* 0x000235000a077b82 */ /* 0x0006620000000800 */
[----:B--2---:R-:W-:-:S06]  /*0310*/  VIADD R20, R13, 0xffffffe ;  /* 0x0ffffffe0d147836 */ /* 0x004fcc0000000000 */
[----:B------:R2:W4:Y:S01]  /*0320*/  F2I.FTZ.U32.TRUNC.NTZ R21, R20 ;  /* 0x0000001400157305 */ /* 0x000522000021f000 */
[----:B------:R3:W1:Y:S01]  /*0330*/  LDC R13, c[0x0][R10+0x8d8] ;  /* 0x000236000a0d7b82 */ /* 0x0006620000000800 */
[----:B0-----:R-:W-:Y:S02]  /*0340*/  IMAD.MOV.U32 R8, RZ, RZ, RZ ;  /* 0x000000ffff087224 */ /* 0x001fe400078e00ff */
[----:B-----5:R-:W-:Y:S01]  /*0350*/  IMAD R19, R19, R9, RZ ;  /* 0x0000000913137224 */ /* 0x020fe200078e02ff */
[----:B--2---:R-:W-:-:S03]  /*0360*/  MOV R20, RZ ;  /* 0x000000ff00147202 */ /* 0x004fc60000000f00 */
[----:B------:R-:W-:-:S04]  /*0370*/  IMAD.HI.U32 R16, R9, R19, R8 ;  /* 0x0000001309107227 */ /* 0x000fc800078e0008 */
[----:B----4-:R-:W-:Y:S01]  /*0380*/  IMAD R9, R23, R21, RZ ;  /* 0x0000001517097224 */ /* 0x010fe200078e02ff */
[----:B------:R-:W-:-:S03]  /*0390*/  LOP3.LUT R23, RZ, R4, RZ, 0x33, !PT ;  /* 0x00000004ff177212 */ /* 0x000fc600078e33ff */
[----:B------:R-:W-:Y:S01]  /*03a0*/  IMAD.HI.U32 R20, R21, R9, R20 ;  /* 0x0000000915147227 */ /* 0x000fe200078e0014 */
[----:B---3--:R-:W-:-:S07]  /*03b0*/  MOV R21, R11 ;  /* 0x0000000b00157202 */ /* 0x008fce0000000f00 */
.L_x_21:
[----:B01----:R-:W-:Y:S01]  /*03c0*/  @P0 IMAD.WIDE.U32 R8, R21, 0x10, R14 ;  /* 0x0000001015080825 */ /* 0x003fe200078e000e */
[----:B------:R-:W0:Y:S05]  /*03d0*/  @P0 LDC R26, c[0x0][0x10ec] ;  /* 0x00043b00ff1a0b82 */ /* 0x000e2a0000000800 */
[----:B------:R-:W2:Y:S01]  /*03e0*/  @P0 LDG.E.128 R8, desc[UR6][R8.64] ;  /* 0x0000000608080981 */ /* 0x000ea2000c1e1d00 */
[----:B------:R-:W-:-:S04]  /*03f0*/  IMAD.HI.U32 R0, R16, R21, RZ ;  /* 0x0000001510007227 */ /* 0x000fc800078e00ff */
[----:B------:R-:W-:-:S04]  /*0400*/  IMAD.MOV R19, RZ, RZ, -R0 ;  /* 0x000000ffff137224 */ /* 0x000fc800078e0a00 */
[----:B------:R-:W-:-:S05]  /*0410*/  IMAD R19, R4, R19, R21 ;  /* 0x0000001304137224 */ /* 0x000fca00078e0215 */
[----:B------:R-:W-:-:S13]  /*0420*/  ISETP.GE.U32.AND P3, PT, R19, R4, PT ;  /* 0x000000041300720c */ /* 0x000fda0003f66070 */
[----:B------:R-:W-:Y:S02]  /*0430*/  @P3 IADD3 R19, PT, PT, -R4, R19, RZ ;  /* 0x0000001304133210 */ /* 0x000fe40007ffe1ff */
[----:B------:R-:W-:Y:S02]  /*0440*/  @P3 IADD3 R0, PT, PT, R0, 0x1, RZ ;  /* 0x0000000100003810 */ /* 0x000fe40007ffe0ff */
[----:B------:R-:W-:-:S13]  /*0450*/  ISETP.GE.U32.AND P4, PT, R19, R4, PT ;  /* 0x000000041300720c */ /* 0x000fda0003f86070 */
[----:B------:R-:W-:-:S05]  /*0460*/  @P4 VIADD R0, R0, 0x1 ;  /* 0x0000000100004836 */ /* 0x000fca0000000000 */
[----:B------:R-:W-:-:S05]  /*0470*/  SEL R18, R23, R0, !P1 ;  /* 0x0000000017127207 */ /* 0x000fca0004800000 */
[----:B------:R-:W-:-:S05]  /*0480*/  IMAD.HI.U32 R19, R20, R18, RZ ;  /* 0x0000001214137227 */ /* 0x000fca00078e00ff */
[----:B------:R-:W-:-:S05]  /*0490*/  IADD3 R0, PT, PT, -R19, RZ, RZ ;  /* 0x000000ff13007210 */ /* 0x000fca0007ffe1ff */
[----:B------:R-:W-:-:S05]  /*04a0*/  IMAD R0, R5, R0, R18 ;  /* 0x0000000005007224 */ /* 0x000fca00078e0212 */
[----:B------:R-:W-:-:S13]  /*04b0*/  ISETP.GE.U32.AND P3, PT, R0, R5, PT ;  /* 0x000000050000720c */ /* 0x000fda0003f66070 */
[----:B------:R-:W-:Y:S01]  /*04c0*/  @P3 IADD3 R0, PT, PT, -R5, R0, RZ ;  /* 0x0000000005003210 */ /* 0x000fe20007ffe1ff */
[----:B------:R-:W-:-:S03]  /*04d0*/  @P3 VIADD R19, R19, 0x1 ;  /* 0x0000000113133836 */ /* 0x000fc60000000000 */
[----:B------:R-:W-:-:S13]  /*04e0*/  ISETP.GE.U32.AND P4, PT, R0, R5, PT ;  /* 0x000000050000720c */ /* 0x000fda0003f86070 */
[----:B------:R-:W-:-:S04]  /*04f0*/  @P4 IADD3 R19, PT, PT, R19, 0x1, RZ ;  /* 0x0000000113134810 */ /* 0x000fc80007ffe0ff */
[----:B------:R-:W-:Y:S02]  /*0500*/  SEL R0, R24, R19, !P2 ;  /* 0x0000001318007207 */ /* 0x000fe40005000000 */
[----:B------:R-:W-:-:S03]  /*0510*/  IADD3 R19, PT, PT, -R18, RZ, RZ ;  /* 0x000000ff12137210 */ /* 0x000fc60007ffe1ff */
[----:B------:R-:W-:Y:S02]  /*0520*/  IMAD.MOV R25, RZ, RZ, -R0 ;  /* 0x000000ffff197224 */ /* 0x000fe400078e0a00 */
[----:B------:R-:W-:Y:S02]  /*0530*/  IMAD R19, R4, R19, R21 ;  /* 0x0000001304137224 */ /* 0x000fe400078e0215 */
[----:B------:R-:W-:Y:S02]  /*0540*/  IMAD R18, R5, R25, R18 ;  /* 0x0000001905127224 */ /* 0x000fe400078e0212 */
[----:B------:R-:W-:-:S04]  /*0550*/  IMAD R19, R19, UR5, RZ ;  /* 0x0000000513137c24 */ /* 0x000fc8000f8e02ff */
[----:B------:R-:W-:Y:S02]  /*0560*/  IMAD R25, R18, UR9, R19 ;  /* 0x0000000912197c24 */ /* 0x000fe4000f8e0213 */
[----:B------:R-:W1:Y:S02]  /*0570*/  @P0 LDC.64 R18, c[0x0][0x380] ;  /* 0x0000e000ff120b82 */ /* 0x000e640000000a00 */
[----:B------:R-:W-:-:S04]  /*0580*/  IMAD R0, R0, UR8, R25 ;  /* 0x0000000800007c24 */ /* 0x000fc8000f8e0219 */
[----:B0-----:R-:W-:-:S04]  /*0590*/  @P0 IMAD R25, R17, R26, R0 ;  /* 0x0000001a11190224 */ /* 0x001fc800078e0200 */
[----:B-1----:R-:W-:-:S05]  /*05a0*/  @P0 IMAD.WIDE.U32 R18, R25, 0x10, R18 ;  /* 0x0000001019120825 */ /* 0x002fca00078e0012 */
[----:B--2---:R0:W-:Y:S01]  /*05b0*/  @P0 STG.E.128 desc[UR6][R18.64], R8 ;  /* 0x0000000812000986 */ /* 0x0041e2000c101d06 */
[----:B------:R-:W-:Y:S05]  /*05c0*/  @P0 BRA `(.L_x_20) ;  /* 0x0000000000c40947 */ /* 0x000fea0003800000 */
[----:B0-----:R-:W0:Y:S01]  /*05d0*/  I2F.U32.RP R11, R12 ;  /* 0x0000000c000b7306 */ /* 0x001e220000209000 */
[----:B------:R-:W-:Y:S02]  /*05e0*/  IADD3 R19, PT, PT, RZ, -R12, RZ ;  /* 0x8000000cff137210 */ /* 0x000fe40007ffe0ff */
[----:B------:R-:W-:-:S05]  /*05f0*/  ISETP.NE.U32.AND P5, PT, R12, RZ, PT ;  /* 0x000000ff0c00720c */ /* 0x000fca0003fa5070 */
[----:B------:R-:W1:Y:S08]  /*0600*/  I2F.U32.RP R18, R3 ;  /* 0x0000000300127306 */ /* 0x000e700000209000 */
[----:B0-----:R-:W0:Y:S08]  /*0610*/  MUFU.RCP R11, R11 ;  /* 0x0000000b000b7308 */ /* 0x001e300000001000 */
[----:B-1----:R-:W-:Y:S01]  /*0620*/  MUFU.RCP R18, R18 ;  /* 0x0000001200127308 */ /* 0x002fe20000001000 */
[----:B0-----:R-:W-:-:S07]  /*0630*/  IADD3 R8, PT, PT, R11, 0xffffffe, RZ ;  /* 0x0ffffffe0b087810 */ /* 0x001fce0007ffe0ff */
[----:B------:R0:W1:Y:S02]  /*0640*/  F2I.FTZ.U32.TRUNC.NTZ R9, R8 ;  /* 0x0000000800097305 */ /* 0x000064000021f000 */
[----:B0-----:R-:W-:Y:S02]  /*0650*/  IMAD.MOV.U32 R8, RZ, RZ, RZ ;  /* 0x000000ffff087224 */ /* 0x001fe400078e00ff */
[----:B-1----:R-:W-:-:S04]  /*0660*/  IMAD R19, R19, R9, RZ ;  /* 0x0000000913137224 */ /* 0x002fc800078e02ff */
[----:B------:R-:W-:Y:S01]  /*0670*/  IMAD.HI.U32 R10, R9, R19, R8 ;  /* 0x00000013090a7227 */ /* 0x000fe200078e0008 */
[----:B------:R-:W-:Y:S02]  /*0680*/  IADD3 R8, PT, PT, R18, 0xffffffe, RZ ;  /* 0x0ffffffe12087810 */ /* 0x000fe40007ffe0ff */
[----:B------:R-:W0:Y:S03]  /*0690*/  LDC.64 R18, c[0x0][0x380] ;  /* 0x0000e000ff127b82 */ /* 0x000e260000000a00 */
[----:B------:R-:W-:-:S05]  /*06a0*/  IMAD.HI.U32 R10, R10, R21, RZ ;  /* 0x000000150a0a7227 */ /* 0x000fca00078e00ff */
[----:B------:R-:W-:-:S05]  /*06b0*/  IADD3 R9, PT, PT, -R10, RZ, RZ ;  /* 0x000000ff0a097210 */ /* 0x000fca0007ffe1ff */
[----:B------:R-:W-:Y:S02]  /*06c0*/  IMAD R11, R12, R9, R21 ;  /* 0x000000090c0b7224 */ /* 0x000fe400078e0215 */
[----:B------:R1:W2:Y:S03]  /*06d0*/  F2I.FTZ.U32.TRUNC.NTZ R9, R8 ;  /* 0x0000000800097305 */ /* 0x0002a6000021f000 */
[----:B------:R-:W-:Y:S01]  /*06e0*/  ISETP.GE.U32.AND P3, PT, R11, R12, PT ;  /* 0x0000000c0b00720c */ /* 0x000fe20003f66070 */
[----:B-1----:R-:W-:-:S12]  /*06f0*/  HFMA2 R8, -RZ, RZ, 0, 0 ;  /* 0x00000000ff087431 */ /* 0x002fd800000001ff */
[----:B------:R-:W-:Y:S01]  /*0700*/  @P3 IMAD.IADD R11, R11, 0x1, -R12 ;  /* 0x000000010b0b3824 */ /* 0x000fe200078e0a0c */
[----:B------:R-:W-:-:S04]  /*0710*/  @P3 IADD3 R10, PT, PT, R10, 0x1, RZ ;  /* 0x000000010a0a3810 */ /* 0x000fc80007ffe0ff */
[----:B------:R-:W-:Y:S02]  /*0720*/  ISETP.GE.U32.AND P4, PT, R11, R12, PT ;  /* 0x0000000c0b00720c */ /* 0x000fe40003f86070 */
[----:B------:R-:W-:-:S05]  /*0730*/  IADD3 R11, PT, PT, RZ, -R3, RZ ;  /* 0x80000003ff0b7210 */ /* 0x000fca0007ffe0ff */
[----:B--2---:R-:W-:-:S04]  /*0740*/  IMAD R11, R11, R9, RZ ;  /* 0x000000090b0b7224 */ /* 0x004fc800078e02ff */
[----:B------:R-:W-:-:S04]  /*0750*/  IMAD.HI.U32 R9, R9, R11, R8 ;  /* 0x0000000b09097227 */ /* 0x000fc800078e0008 */
[----:B------:R-:W-:Y:S01]  /*0760*/  @P4 VIADD R10, R10, 0x1 ;  /* 0x000000010a0a4836 */ /* 0x000fe20000000000 */
[----:B------:R-:W-:Y:S02]  /*0770*/  @!P5 LOP3.LUT R10, RZ, R12, RZ, 0x33, !PT ;  /* 0x0000000cff0ad212 */ /* 0x000fe400078e33ff */
[----:B------:R-:W-:-:S03]  /*0780*/  ISETP.NE.U32.AND P5, PT, R3, RZ, PT ;  /* 0x000000ff0300720c */ /* 0x000fc60003fa5070 */
[----:B------:R-:W-:-:S05]  /*0790*/  IMAD.HI.U32 R9, R9, R10, RZ ;  /* 0x0000000a09097227 */ /* 0x000fca00078e00ff */
[----:B------:R-:W-:-:S05]  /*07a0*/  IADD3 R8, PT, PT, -R9, RZ, RZ ;  /* 0x000000ff09087210 */ /* 0x000fca0007ffe1ff */
[----:B------:R-:W-:-:S05]  /*07b0*/  IMAD R8, R3, R8, R10 ;  /* 0x0000000803087224 */ /* 0x000fca00078e020a */
[----:B------:R-:W-:-:S13]  /*07c0*/  ISETP.GE.U32.AND P3, PT, R8, R3, PT ;  /* 0x000000030800720c */ /* 0x000fda0003f66070 */
[----:B------:R-:W-:Y:S01]  /*07d0*/  @P3 IMAD.IADD R8, R8, 0x1, -R3 ;  /* 0x0000000108083824 */ /* 0x000fe200078e0a03 */
[----:B------:R-:W-:-:S04]  /*07e0*/  @P3 IADD3 R9, PT, PT, R9, 0x1, RZ ;  /* 0x0000000109093810 */ /* 0x000fc80007ffe0ff */
[----:B------:R-:W-:Y:S01]  /*07f0*/  ISETP.GE.U32.AND P4, PT, R8, R3, PT ;  /* 0x000000030800720c */ /* 0x000fe20003f86070 */
[----:B------:R-:W-:-:S04]  /*0800*/  IMAD.MOV R8, RZ, RZ, -R10 ;  /* 0x000000ffff087224 */ /* 0x000fc800078e0a0a */
[----:B------:R-:W-:-:S04]  /*0810*/  IMAD R8, R12, R8, R21 ;  /* 0x000000080c087224 */ /* 0x000fc800078e0215 */
[----:B------:R-:W-:-:S04]  /*0820*/  IMAD R8, R13, R8, RZ ;  /* 0x000000080d087224 */ /* 0x000fc800078e02ff */
[----:B------:R-:W-:Y:S02]  /*0830*/  @P4 IADD3 R9, PT, PT, R9, 0x1, RZ ;  /* 0x0000000109094810 */ /* 0x000fe40007ffe0ff */
[----:B------:R-:W-:-:S04]  /*0840*/  @!P5 LOP3.LUT R9, RZ, R3, RZ, 0x33, !PT ;  /* 0x00000003ff09d212 */ /* 0x000fc800078e33ff */
[----:B------:R-:W-:-:S05]  /*0850*/  IADD3 R11, PT, PT, -R9, RZ, RZ ;  /* 0x000000ff090b7210 */ /* 0x000fca0007ffe1ff */
[----:B------:R-:W-:-:S04]  /*0860*/  IMAD R10, R3, R11, R10 ;  /* 0x0000000b030a7224 */ /* 0x000fc800078e020a */
[----:B------:R-:W-:-:S04]  /*0870*/  IMAD R8, R7, R10, R8 ;  /* 0x0000000a07087224 */ /* 0x000fc800078e0208 */
[----:B------:R-:W-:-:S04]  /*0880*/  IMAD R9, R6, R9, R8 ;  /* 0x0000000906097224 */ /* 0x000fc800078e0208 */
[----:B------:R-:W-:-:S06]  /*0890*/  IMAD.WIDE.U32 R8, R9, 0x10, R14 ;  /* 0x0000001009087825 */ /* 0x000fcc00078e000e */
[----:B------:R-:W2:Y:S01]  /*08a0*/  LDG.E.128 R8, desc[UR6][R8.64] ;  /* 0x0000000608087981 */ /* 0x000ea2000c1e1d00 */
[----:B------:R-:W-:-:S04]  /*08b0*/  IMAD R25, R17, UR10, R0 ;  /* 0x0000000a11197c24 */ /* 0x000fc8000f8e0200 */
[----:B0-----:R-:W-:-:S05]  /*08c0*/  IMAD.WIDE.U32 R18, R25, 0x10, R18 ;  /* 0x0000001019127825 */ /* 0x001fca00078e0012 */
[----:B--2---:R1:W-:Y:S02]  /*08d0*/  STG.E.128 desc[UR6][R18.64], R8 ;  /* 0x0000000812007986 */ /* 0x0043e4000c101d06 */
.L_x_20:
[----:B------:R-:W-:-:S04]  /*08e0*/  IADD3 R21, PT, PT, R22, R21, RZ ;  /* 0x0000001516157210 */ /* 0x000fc80007ffe0ff */
[----:B------:R-:W-:-:S13]  /*08f0*/  ISETP.GE.U32.AND P3, PT, R21, R2, PT ;  /* 0x000000021500720c */ /* 0x000fda0003f66070 */
[----:B------:R-:W-:Y:S05]  /*0900*/  @!P3 BRA `(.L_x_21) ;  /* 0xfffffff800acb947 */ /* 0x000fea000383ffff */
[----:B------:R-:W-:Y:S05]  /*0910*/  EXIT ;  /* 0x000000000000794d */ /* 0x000fea0003800000 */
.L_x_22:
        /* <DEDUP_REMOVED lines=14> */
.L_x_893:


//--------------------- .text._ZN2at6native40_GLOBAL__N__2351210d_8_Shape_cu_49f7391c26CatArrayBatchedCopy_contigINS1_10OpaqueTypeILj16EEEjLi3ELi64ELi64EEEvPT_NS1_25CatArrInputTensorMetadataIS5_T0_XT2_EXT3_EEENS1_16TensorSizeStrideIS8_Lj4EEEiS8_ --------------------------
	.section	.text._ZN2at6native40_GLOBAL__N__2351210d_8_Shape_cu_49f7391c26CatArrayBatchedCopy_contigINS1_10OpaqueTypeILj16EEEjLi3ELi64ELi64EEEvPT_NS1_25CatArrInputTensorMetadataIS5_T0_XT2_EXT3_EEENS1_16TensorSizeStrideIS8_Lj4EEEiS8_,"ax",@progbits
	.align	128
.text._ZN2at6native40_GLOBAL__N__2351210d_8_Shape_cu_49f7391c26CatArrayBatchedCopy_contigINS1_10OpaqueTypeILj16EEEjLi3ELi64ELi64EEEvPT_NS1_25CatArrInputTensorMetadataIS5_T0_XT2_EXT3_EEENS1_16TensorSizeStrideIS8_Lj4EEEiS8_:
        .type           _ZN2at6native40_GLOBAL__N__2351210d_8_Shape_cu_49f7391c26CatArrayBatchedCopy_contigINS1_10OpaqueTypeILj16EEEjLi3ELi64ELi64EEEvPT_NS1_25CatArrInputTensorMetadataIS5_T0_XT2_EXT3_EEENS1_16TensorSizeStrideIS8_Lj4EEEiS8_,@function
        .size           _ZN2at6native40_GLOBAL__N__2351210d_8_Shape_cu_49f7391c26CatArrayBatchedCopy_contigINS1_10OpaqueTypeILj16EEEjLi3ELi64ELi64EEEvPT_NS1_25CatArrInputTensorMetadataIS5_T0_XT2_EXT3_EEENS1_16TensorSizeStrideIS8_Lj4EEEiS8_,(.L_x_894 - _ZN2at6native40_GLOBAL__N__2351210d_8_Shape_cu_49f7391c26CatArrayBatchedCopy_contigINS1_10OpaqueTypeILj16EEEjLi3ELi64ELi64EEEvPT_NS1_25CatArrInputTensorMetadataIS5_T0_XT2_EXT3_EEENS1_16TensorSizeStrideIS8_Lj4EEEiS8_)
        .other          _ZN2at6native40_GLOBAL__N__2351210d_8_Shape_cu_49f7391c26CatArrayBatchedCopy_contigINS1_10OpaqueTypeILj16EEEjLi3ELi64ELi64EEEvPT_NS1_25CatArrInputTensorMetadataIS5_T0_XT2_EXT3_EEENS1_16TensorSizeStrideIS8_Lj4EEEiS8_,@"STO_CUDA_ENTRY STV_DEFAULT"
_ZN2at6native40_GLOBAL__N__2351210d_8_Shape_cu_49f7391c26CatArrayBatchedCopy_contigINS1_10OpaqueTypeILj16EEEjLi3ELi64ELi64EEEvPT_NS1_25CatArrInputTensorMetadataIS5_T0_XT2_EXT3_EEENS1_16TensorSizeStrideIS8_Lj4EEEiS8_:
        /* <DEDUP_REMOVED lines=15> */
[----:B------:R-:W0:Y:S06]  /*00f0*/  LDCU UR8, c[0x0][0x10ec] ;  /* 0x00021d80ff0877ac */ /* 0x000e2c0008000800 */
[----:B------:R-:W4:Y:S01]  /*0100*/  LDC R13, c[0x0][0x10d0] ;  /* 0x00043400ff0d7b82 */ /* 0x000f220000000800 */
[----:B------:R-:W0:Y:S01]  /*0110*/  LDCU.64 UR10, c[0x0][0x10d8] ;  /* 0x00021b00ff0a77ac */ /* 0x000e220008000a00 */
[----:B-1----:R-:W-:Y:S01]  /*0120*/  IMAD R19, R19, UR4, RZ ;  /* 0x0000000413137c24 */ /* 0x002fe2000f8e02ff */
[----:B0-----:R-:W-:-:S05]  /*0130*/  ISETP.NE.AND P1, PT, R2, 0x1, PT ;  /* 0x000000010200780c */ /* 0x001fca0003f25270 */
[----:B---3--:R-:W0:Y:S01]  /*0140*/  LDC R14, c[0x0][R14+0x588] ;  /* 0x000162000e0e7b82 */ /* 0x008e220000000800 */
[----:B------:R-:W-:Y:S01]  /*0150*/  ISETP.NE.AND P0, PT, R2, 0x2, PT ;  /* 0x000000020200780c */ /* 0x000fe20003f05270 */
[----:B------:R-:W-:-:S05]  /*0160*/  HFMA2 R2, -RZ, RZ, 0, 4.76837158203125e-07 ;  /* 0x00000008ff027431 */ /* 0x000fca00000001ff */
[C---:B------:R-:W-:Y:S01]  /*0170*/  IMAD R2, R9.reuse, 0x4, R2 ;  /* 0x0000000409027824 */ /* 0x040fe200078e0202 */
[----:B----4-:R-:W-:Y:S02]  /*0180*/  SEL R13, R12, R13, !P0 ;  /* 0x0000000d0c0d7207 */ /* 0x010fe40004000000 */
[----:B------:R-:W1:Y:S02]  /*0190*/  @P1 LDC R12, c[0x0][0x10cc] ;  /* 0x00043300ff0c1b82 */ /* 0x000e640000000800 */
[----:B------:R-:W-:Y:S01]  /*01a0*/  LEA R2, R9, R2, 0x2 ;  /* 0x0000000209027211 */ /* 0x000fe200078e10ff */
[----:B------:R-:W3:Y:S01]  /*01b0*/  I2F.U32.RP R3, R13 ;  /* 0x0000000d00037306 */ /* 0x000ee20000209000 */
[----:B------:R-:W-:Y:S01]  /*01c0*/  IMAD.MOV R15, RZ, RZ, -R13 ;  /* 0x000000ffff0f7224 */ /* 0x000fe200078e0a0d */
[----:B------:R-:W-:Y:S02]  /*01d0*/  ISETP.NE.U32.AND P0, PT, R13, RZ, PT ;  /* 0x000000ff0d00720c */ /* 0x000fe40003f05070 */
[----:B------:R-:W-:-:S04]  /*01e0*/  LOP3.LUT R20, RZ, R13, RZ, 0x33, !PT ;  /* 0x0000000dff147212 */ /* 0x000fc800078e33ff */
[----:B---3--:R-:W3:Y:S01]  /*01f0*/  MUFU.RCP R3, R3 ;  /* 0x0000000300037308 */ /* 0x008ee20000001000 */
[----:B-1----:R-:W-:-:S07]  /*0200*/  ISETP.NE.U32.AND P1, PT, R12, RZ, PT ;  /* 0x000000ff0c00720c */ /* 0x002fce0003f25070 */
[----:B------:R-:W1:Y:S01]  /*0210*/  I2F.U32.RP R8, R12 ;  /* 0x0000000c00087306 */ /* 0x000e620000209000 */
[----:B------:R-:W-:Y:S01]  /*0220*/  LOP3.LUT R17, RZ, R12, RZ, 0x33, !PT ;  /* 0x0000000cff117212 */ /* 0x000fe200078e33ff */
[----:B---3--:R-:W-:Y:S02]  /*0230*/  VIADD R6, R3, 0xffffffe ;  /* 0x0ffffffe03067836 */ /* 0x008fe40000000000 */
[----:B------:R-:W3:Y:S04]  /*0240*/  LDC.64 R2, c[0x0][R2+0x380] ;  /* 0x0000e00002027b82 */ /* 0x000ee80000000a00 */
[----:B------:R4:W5:Y:S08]  /*0250*/  F2I.FTZ.U32.TRUNC.NTZ R7, R6 ;  /* 0x0000000600077305 */ /* 0x000970000021f000 */
[----:B-1----:R-:W1:Y:S01]  /*0260*/  MUFU.RCP R8, R8 ;  /* 0x0000000800087308 */ /* 0x002e620000001000 */
[----:B----4-:R-:W-:-:S02]  /*0270*/  HFMA2 R6, -RZ, RZ, 0, 0 ;  /* 0x00000000ff067431 */ /* 0x010fc400000001ff */
[----:B-----5:R-:W-:-:S04]  /*0280*/  IMAD R15, R15, R7, RZ ;  /* 0x000000070f0f7224 */ /* 0x020fc800078e02ff */
[----:B------:R-:W-:-:S04]  /*0290*/  IMAD.HI.U32 R15, R7, R15, R6 ;  /* 0x0000000f070f7227 */ /* 0x000fc800078e0006 */
[----:B-1----:R-:W-:Y:S02]  /*02a0*/  VIADD R4, R8, 0xffffffe ;  /* 0x0ffffffe08047836 */ /* 0x002fe40000000000 */
[----:B------:R-:W1:Y:S02]  /*02b0*/  LDC.64 R8, c[0x0][0x380] ;  /* 0x0000e000ff087b82 */ /* 0x000e640000000a00 */
[----:B------:R-:W4:Y:S02]  /*02c0*/  F2I.FTZ.U32.TRUNC.NTZ R5, R4 ;  /* 0x0000000400057305 */ /* 0x000f24000021f000 */
[----:B----4-:R-:W-:-:S04]  /*02d0*/  IMAD R4, R12, R5, RZ ;  /* 0x000000050c047224 */ /* 0x010fc800078e02ff */
[----:B------:R-:W-:Y:S01]  /*02e0*/  IMAD.MOV R11, RZ, RZ, -R4 ;  /* 0x000000ffff0b7224 */ /* 0x000fe200078e0a04 */
[----:B------:R-:W-:-:S05]  /*02f0*/  MOV R4, RZ ;  /* 0x000000ff00047202 */ /* 0x000fca0000000f00 */
[----:B0-23--:R-:W-:-:S07]  /*0300*/  IMAD.HI.U32 R16, R5, R11, R4 ;  /* 0x0000000b05107227 */ /* 0x00dfce00078e0004 */
.L_x_23:
[----:B0-----:R-:W-:-:S06]  /*0310*/  IMAD.WIDE.U32 R4, R18, 0x10, R2 ;  /* 0x0000001012047825 */ /* 0x001fcc00078e0002 */
[----:B------:R-:W2:Y:S01]  /*0320*/  LDG.E.128 R4, desc[UR6][R4.64] ;  /* 0x0000000604047981 */ /* 0x000ea2000c1e1d00 */
[----:B------:R-:W-:-:S04]  /*0330*/  IMAD.HI.U32 R11, R15, R18, RZ ;  /* 0x000000120f0b7227 */ /* 0x000fc800078e00ff */
[----:B------:R-:W-:-:S04]  /*0340*/  IMAD.MOV R10, RZ, RZ, -R11 ;  /* 0x000000ffff0a7224 */ /* 0x000fc800078e0a0b */
[----:B------:R-:W-:-:S05]  /*0350*/  IMAD R10, R13, R10, R18 ;  /* 0x0000000a0d0a7224 */ /* 0x000fca00078e0212 */
[----:B------:R-:W-:-:S13]  /*0360*/  ISETP.GE.U32.AND P2, PT, R10, R13, PT ;  /* 0x0000000d0a00720c */ /* 0x000fda0003f46070 */
[----:B------:R-:W-:Y:S01]  /*0370*/  @P2 IADD3 R10, PT, PT, -R13, R10, RZ ;  /* 0x0000000a0d0a2210 */ /* 0x000fe20007ffe1ff */
[----:B------:R-:W-:-:S03]  /*0380*/  @P2 VIADD R11, R11, 0x1 ;  /* 0x000000010b0b2836 */ /* 0x000fc60000000000 */
[----:B------:R-:W-:-:S13]  /*0390*/  ISETP.GE.U32.AND P3, PT, R10, R13, PT ;  /* 0x0000000d0a00720c */ /* 0x000fda0003f66070 */
[----:B------:R-:W-:-:S04]  /*03a0*/  @P3 IADD3 R11, PT, PT, R11, 0x1, RZ ;  /* 0x000000010b0b3810 */ /* 0x000fc80007ffe0ff */
[----:B------:R-:W-:-:S05]  /*03b0*/  SEL R11, R20, R11, !P0 ;  /* 0x0000000b140b7207 */ /* 0x000fca0004000000 */
[----:B------:R-:W-:-:S04]  /*03c0*/  IMAD.HI.U32 R10, R16, R11, RZ ;  /* 0x0000000b100a7227 */ /* 0x000fc800078e00ff */
[----:B------:R-:W-:Y:S01]  /*03d0*/  IMAD.MOV R22, RZ, RZ, -R11 ;  /* 0x000000ffff167224 */ /* 0x000fe200078e0a0b */
[----:B------:R-:W-:-:S05]  /*03e0*/  IADD3 R21, PT, PT, -R10, RZ, RZ ;  /* 0x000000ff0a157210 */ /* 0x000fca0007ffe1ff */
[----:B------:R-:W-:-:S05]  /*03f0*/  IMAD R21, R12, R21, R11 ;  /* 0x000000150c157224 */ /* 0x000fca00078e020b */
[----:B------:R-:W-:-:S13]  /*0400*/  ISETP.GE.U32.AND P2, PT, R21, R12, PT ;  /* 0x0000000c1500720c */ /* 0x000fda0003f46070 */
[----:B------:R-:W-:Y:S01]  /*0410*/  @P2 IMAD.IADD R21, R21, 0x1, -R12 ;  /* 0x0000000115152824 */ /* 0x000fe200078e0a0c */
[----:B------:R-:W-:-:S04]  /*0420*/  @P2 IADD3 R10, PT, PT, R10, 0x1, RZ ;  /* 0x000000010a0a2810 */ /* 0x000fc80007ffe0ff */
[----:B------:R-:W-:-:S13]  /*0430*/  ISETP.GE.U32.AND P3, PT, R21, R12, PT ;  /* 0x0000000c1500720c */ /* 0x000fda0003f66070 */
[----:B------:R-:W-:-:S04]  /*0440*/  @P3 IADD3 R10, PT, PT, R10, 0x1, RZ ;  /* 0x000000010a0a3810 */ /* 0x000fc80007ffe0ff */
[----:B------:R-:W-:Y:S01]  /*0450*/  SEL R21, R17, R10, !P1 ;  /* 0x0000000a11157207 */ /* 0x000fe20004800000 */
[----:B------:R-:W-:Y:S01]  /*0460*/  IMAD R10, R13, R22, R18 ;  /* 0x000000160d0a7224 */ /* 0x000fe200078e0212 */
[----:B------:R-:W-:Y:S02]  /*0470*/  IADD3 R18, PT, PT, R19, R18, RZ ;  /* 0x0000001213127210 */ /* 0x000fe40007ffe0ff */
[----:B------:R-:W-:Y:S01]  /*0480*/  IADD3 R22, PT, PT, -R21, RZ, RZ ;  /* 0x000000ff15167210 */ /* 0x000fe20007ffe1ff */
[----:B------:R-:W-:Y:S01]  /*0490*/  IMAD R10, R10, UR5, RZ ;  /* 0x000000050a0a7c24 */ /* 0x000fe2000f8e02ff */
[----:B------:R-:W-:-:S03]  /*04a0*/  ISETP.GE.U32.AND P2, PT, R18, R0, PT ;  /* 0x000000001200720c */ /* 0x000fc60003f46070 */
[----:B------:R-:W-:-:S04]  /*04b0*/  IMAD R11, R12, R22, R11 ;  /* 0x000000160c0b7224 */ /* 0x000fc800078e020b */
[----:B------:R-:W-:-:S04]  /*04c0*/  IMAD R11, R11, UR11, R10 ;  /* 0x0000000b0b0b7c24 */ /* 0x000fc8000f8e020a */
[----:B------:R-:W-:-:S04]  /*04d0*/  IMAD R10, R14, UR8, R11 ;  /* 0x000000080e0a7c24 */ /* 0x000fc8000f8e020b */
[----:B------:R-:W-:-:S04]  /*04e0*/  IMAD R11, R21, UR10, R10 ;  /* 0x0000000a150b7c24 */ /* 0x000fc8000f8e020a */
[----:B-1----:R-:W-:-:S05]  /*04f0*/  IMAD.WIDE.U32 R10, R11, 0x10, R8 ;  /* 0x000000100b0a7825 */ /* 0x002fca00078e0008 */
[----:B--2---:R0:W-:Y:S01]  /*0500*/  STG.E.128 desc[UR6][R10.64], R4 ;  /* 0x000000040a007986 */ /* 0x0041e2000c101d06 */
[----:B------:R-:W-:Y:S05]  /*0510*/  @!P2 BRA `(.L_x_23) ;  /* 0xfffffffc007ca947 */ /* 0x000fea000383ffff */
[----:B------:R-:W-:Y:S05]  /*0520*/  EXIT ;  /* 0x000000000000794d */ /* 0x000fea0003800000 */
.L_x_24:
        /* <DEDUP_REMOVED lines=13> */
.L_x_894:


//--------------------- .text._ZN2at6native40_GLOBAL__N__2351210d_8_Shape_cu_49f7391c35CatArrayBatchedCopy_alignedK_contigINS1_10OpaqueTypeILj16EEEjLi3ELi64ELi64ELi8EEEvPT_NS1_25CatArrInputTensorMetadataIS5_T0_XT2_EXT3_EEENS1_16TensorSizeStrideIS8_Lj4EEEiS8_ --------------------------
	.section	.text._ZN2at6native40_GLOBAL__N__2351210d_8_Shape_cu_49f7391c35CatArrayBatchedCopy_alignedK_contigINS1_10OpaqueTypeILj16EEEjLi3ELi64ELi64ELi8EEEvPT_NS1_25CatArrInputTensorMetadataIS5_T0_XT2_EXT3_EEENS1_16TensorSizeStrideIS8_Lj4EEEiS8_,"ax",@progbits
	.align	128
.text._ZN2at6native40_GLOBAL__N__2351210d_8_Shape_cu_49f7391c35CatArrayBatchedCopy_alignedK_contigINS1_10OpaqueTypeILj16EEEjLi3ELi64ELi64ELi8EEEvPT_NS1_25CatArrInputTensorMetadataIS5_T0_XT2_EXT3_EEENS1_16TensorSizeStrideIS8_Lj4EEEiS8_:
        .type           _ZN2at6native40_GLOBAL__N__2351210d_8_Shape_cu_49f7391c35CatArrayBatchedCopy_alignedK_contigINS1_10OpaqueTypeILj16EEEjLi3ELi64ELi64ELi8EEEvPT_NS1_25CatArrInputTensorMetadataIS5_T0_XT2_EXT3_EEENS1_16TensorSizeStrideIS8_Lj4EEEiS8_,@function
        .size           _ZN2at6native40_GLOBAL__N__2351210d_8_Shape_cu_49f7391c35CatArrayBatchedCopy_alignedK_contigINS1_10OpaqueTypeILj16EEEjLi3ELi64ELi64ELi8EEEvPT_NS1_25CatArrInputTensorMetadataIS5_T0_XT2_EXT3_EEENS1_16TensorSizeStrideIS8_Lj4EEEiS8_,(.L_x_895 - _ZN2at6native40_GLOBAL__N__2351210d_8_Shape_cu_49f7391c35CatArrayBatchedCopy_alignedK_contigINS1_10OpaqueTypeILj16EEEjLi3ELi64ELi64ELi8EEEvPT_NS1_25CatArrInputTensorMetadataIS5_T0_XT2_EXT3_EEENS1_16TensorSizeStrideIS8_Lj4EEEiS8_)
        .other          _ZN2at6native40_GLOBAL__N__2351210d_8_Shape_cu_49f7391c35CatArrayBatchedCopy_alignedK_contigINS1_10OpaqueTypeILj16EEEjLi3ELi64ELi64ELi8EEEvPT_NS1_25CatArrInputTensorMetadataIS5_T0_XT2_EXT3_EEENS1_16TensorSizeStrideIS8_Lj4EEEiS8_,@"STO_CUDA_ENTRY STV_DEFAULT"
_ZN2at6native40_GLOBAL__N__2351210d_8_Shape_cu_49f7391c35CatArrayBatchedCopy_alignedK_contigINS1_10OpaqueTypeILj16EEEjLi3ELi64ELi64ELi8EEEvPT_NS1_25CatArrInputTensorMetadataIS5_T0_XT2_EXT3_EEENS1_16TensorSizeStrideIS8_Lj4EEEiS8_:
        /* <DEDUP_REMOVED lines=12> */
[----:B------:R-:W-:Y:S01]  /*00c0*/  BSSY.RECONVERGENT B0, `(.L_x_25) ;  /* 0x000004e000007945 */ /* 0x000fe20003800200 */
[----:B------:R-:W2:Y:S05]  /*00d0*/  LDCU.64 UR6, c[0x0][0x358] ;  /* 0x00006b00ff0677ac */ /* 0x000eaa0008000a00 */
[----:B------:R3:W4:Y:S01]  /*00e0*/  LDC R3, c[0x0][R0+0x688] ;  /* 0x0001a20000037b82 */ /* 0x0007220000000800 */
[----:B------:R-:W0:Y:S01]  /*00f0*/  LDCU UR5, c[0x0][0x10ec] ;  /* 0x00021d80ff0577ac */ /* 0x000e220008000800 */
[----:B------:R-:W0:Y:S06]  /*0100*/  LDCU.64 UR10, c[0x0][0x380] ;  /* 0x00007000ff0a77ac */ /* 0x000e2c0008000a00 */
[----:B------:R-:W4:Y:S01]  /*0110*/  LDC R2, c[0x0][0x10d0] ;  /* 0x00043400ff027b82 */ /* 0x000f220000000800 */
[----:B------:R-:W0:Y:S01]  /*0120*/  LDCU.64 UR8, c[0x0][0x10d8] ;  /* 0x00021b00ff0877ac */ /* 0x000e220008000a00 */
[----:B-1----:R-:W-:Y:S01]  /*0130*/  IMAD R26, R26, UR4, RZ ;  /* 0x000000041a1a7c24 */ /* 0x002fe2000f8e02ff */
[----:B0-----:R-:W-:-:S05]  /*0140*/  ISETP.NE.AND P1, PT, R4, 0x1, PT ;  /* 0x000000010400780c */ /* 0x001fca0003f25270 */
[----:B---3--:R-:W0:Y:S01]  /*0150*/  LDC R0, c[0x0][R0+0x588] ;  /* 0x0001620000007b82 */ /* 0x008e220000000800 */
[----:B------:R-:W-:Y:S01]  /*0160*/  ISETP.NE.AND P0, PT, R4, 0x2, PT ;  /* 0x000000020400780c */ /* 0x000fe20003f05270 */
[----:B------:R-:W-:-:S05]  /*0170*/  HFMA2 R4, -RZ, RZ, 0, 4.76837158203125e-07 ;  /* 0x00000008ff047431 */ /* 0x000fca00000001ff */
[----:B------:R-:W-:Y:S01]  /*0180*/  IMAD R4, R9, 0x4, R4 ;  /* 0x0000000409047824 */ /* 0x000fe200078e0204 */
[----:B----4-:R-:W-:Y:S02]  /*0190*/  SEL R2, R3, R2, !P0 ;  /* 0x0000000203027207 */ /* 0x010fe40004000000 */
[----:B------:R-:W1:Y:S02]  /*01a0*/  @P1 LDC R3, c[0x0][0x10cc] ;  /* 0x00043300ff031b82 */ /* 0x000e640000000800 */
[----:B------:R-:W-:Y:S01]  /*01b0*/  LEA R22, R9, R4, 0x2 ;  /* 0x0000000409167211 */ /* 0x000fe200078e10ff */
[----:B------:R-:W3:Y:S01]  /*01c0*/  I2F.U32.RP R6, R2 ;  /* 0x0000000200067306 */ /* 0x000ee20000209000 */
[----:B------:R-:W-:Y:S02]  /*01d0*/  HFMA2 R4, -RZ, RZ, 0, 0 ;  /* 0x00000000ff047431 */ /* 0x000fe400000001ff */
[----:B------:R-:W-:Y:S01]  /*01e0*/  IMAD.MOV R9, RZ, RZ, -R2 ;  /* 0x000000ffff097224 */ /* 0x000fe200078e0a02 */
[----:B------:R-:W-:-:S02]  /*01f0*/  ISETP.NE.U32.AND P0, PT, R2, RZ, PT ;  /* 0x000000ff0200720c */ /* 0x000fc40003f05070 */
[----:B------:R-:W-:Y:S01]  /*0200*/  LOP3.LUT R16, RZ, R2, RZ, 0x33, !PT ;  /* 0x00000002ff107212 */ /* 0x000fe200078e33ff */
[----:B------:R-:W4:Y:S01]  /*0210*/  LDC.64 R22, c[0x0][R22+0x380] ;  /* 0x0000e00016167b82 */ /* 0x000f220000000a00 */
[----:B---3--:R-:W3:Y:S01]  /*0220*/  MUFU.RCP R6, R6 ;  /* 0x0000000600067308 */ /* 0x008ee20000001000 */
[----:B-1----:R-:W-:-:S07]  /*0230*/  ISETP.NE.U32.AND P1, PT, R3, RZ, PT ;  /* 0x000000ff0300720c */ /* 0x002fce0003f25070 */
[----:B------:R-:W1:Y:S01]  /*0240*/  I2F.U32.RP R8, R3 ;  /* 0x0000000300087306 */ /* 0x000e620000209000 */
[----:B------:R-:W-:Y:S01]  /*0250*/  LOP3.LUT R29, RZ, R3, RZ, 0x33, !PT ;  /* 0x00000003ff1d7212 */ /* 0x000fe200078e33ff */
[----:B---3--:R-:W-:-:S06]  /*0260*/  VIADD R5, R6, 0xffffffe ;  /* 0x0ffffffe06057836 */ /* 0x008fcc0000000000 */
[----:B-1----:R-:W1:Y:S08]  /*0270*/  MUFU.RCP R8, R8 ;  /* 0x0000000800087308 */ /* 0x002e700000001000 */
[----:B------:R-:W3:Y:S01]  /*0280*/  F2I.FTZ.U32.TRUNC.NTZ R5, R5 ;  /* 0x0000000500057305 */ /* 0x000ee2000021f000 */
[----:B-1----:R-:W-:-:S07]  /*0290*/  VIADD R12, R8, 0xffffffe ;  /* 0x0ffffffe080c7836 */ /* 0x002fce0000000000 */
[----:B------:R1:W5:Y:S01]  /*02a0*/  F2I.FTZ.U32.TRUNC.NTZ R13, R12 ;  /* 0x0000000c000d7305 */ /* 0x000362000021f000 */
[----:B---3--:R-:W-:-:S04]  /*02b0*/  IMAD R9, R9, R5, RZ ;  /* 0x0000000509097224 */ /* 0x008fc800078e02ff */
[----:B------:R-:W-:Y:S01]  /*02c0*/  IMAD.HI.U32 R4, R5, R9, R4 ;  /* 0x0000000905047227 */ /* 0x000fe200078e0004 */
[----:B-1----:R-:W-:-:S03]  /*02d0*/  MOV R12, RZ ;  /* 0x000000ff000c7202 */ /* 0x002fc60000000f00 */
[----:B------:R-:W-:Y:S02]  /*02e0*/  IMAD.MOV.U32 R5, RZ, RZ, R7 ;  /* 0x000000ffff057224 */ /* 0x000fe400078e0007 */
[----:B-----5:R-:W-:-:S04]  /*02f0*/  IMAD R20, R3, R13, RZ ;  /* 0x0000000d03147224 */ /* 0x020fc800078e02ff */
[----:B------:R-:W-:-:S04]  /*0300*/  IMAD.MOV R25, RZ, RZ, -R20 ;  /* 0x000000ffff197224 */ /* 0x000fc800078e0a14 */
[----:B0-2-4-:R-:W-:-:S07]  /*0310*/  IMAD.HI.U32 R24, R13, R25, R12 ;  /* 0x000000190d187227 */ /* 0x015fce00078e000c */
.L_x_26:
[----:B0-----:R-:W-:Y:S01]  /*0320*/  IMAD.WIDE.U32 R8, R5, 0x10, R22 ;  /* 0x0000001005087825 */ /* 0x001fe200078e0016 */
[----:B------:R-:W0:Y:S05]  /*0330*/  LDC R17, c[0x0][0x10e0] ;  /* 0x00043800ff117b82 */ /* 0x000e2a0000000800 */
[----:B------:R-:W2:Y:S01]  /*0340*/  LDG.E.128 R8, desc[UR6][R8.64] ;  /* 0x0000000608087981 */ /* 0x000ea2000c1e1d00 */
[----:B------:R-:W-:Y:S01]  /*0350*/  IMAD.HI.U32 R7, R4, R5, RZ ;  /* 0x0000000504077227 */ /* 0x000fe200078e00ff */
[----:B------:R-:W-:-:S03]  /*0360*/  MOV R21, UR5 ;  /* 0x0000000500157c02 */ /* 0x000fc60008000f00 */
[----:B------:R-:W-:Y:S01]  /*0370*/  IMAD.U32 R19, RZ, RZ, UR8 ;  /* 0x00000008ff137e24 */ /* 0x000fe2000f8e00ff */
        /* <DEDUP_REMOVED lines=13> */
[----:B0-----:R-:W-:Y:S02]  /*0450*/  IMAD R7, R7, R17, RZ ;  /* 0x0000001107077224 */ /* 0x001fe400078e02ff */
[----:B------:R-:W-:Y:S02]  /*0460*/  IMAD R18, R3, R18, R14 ;  /* 0x0000001203127224 */ /* 0x000fe400078e020e */
[----:B------:R-:W-:-:S03]  /*0470*/  VIADD R27, R5, 0x1 ;  /* 0x00000001051b7836 */ /* 0x000fc60000000000 */
[----:B------:R-:W-:-:S13]  /*0480*/  ISETP.GE.U32.AND P2, PT, R18, R3, PT ;  /* 0x000000031200720c */ /* 0x000fda0003f46070 */
[----:B------:R-:W-:Y:S01]  /*0490*/  @P2 IMAD.IADD R18, R18, 0x1, -R3 ;  /* 0x0000000112122824 */ /* 0x000fe200078e0a03 */
[----:B------:R-:W-:Y:S02]  /*04a0*/  @P2 IADD3 R6, PT, PT, R6, 0x1, RZ ;  /* 0x0000000106062810 */ /* 0x000fe40007ffe0ff */
[----:B------:R-:W-:Y:S02]  /*04b0*/  ISETP.GT.U32.AND P2, PT, R27, R28, PT ;  /* 0x0000001c1b00720c */ /* 0x000fe40003f44070 */
[----:B------:R-:W-:Y:S02]  /*04c0*/  ISETP.GE.U32.AND P3, PT, R18, R3, PT ;  /* 0x000000031200720c */ /* 0x000fe40003f66070 */
[----:B------:R-:W-:-:S11]  /*04d0*/  MOV R18, UR9 ;  /* 0x0000000900127c02 */ /* 0x000fd60008000f00 */
[----:B------:R-:W-:-:S05]  /*04e0*/  @P3 VIADD R6, R6, 0x1 ;  /* 0x0000000106063836 */ /* 0x000fca0000000000 */
[----:B------:R-:W-:-:S05]  /*04f0*/  SEL R6, R29, R6, !P1 ;  /* 0x000000061d067207 */ /* 0x000fca0004800000 */
[----:B------:R-:W-:-:S04]  /*0500*/  IMAD.MOV R15, RZ, RZ, -R6 ;  /* 0x000000ffff0f7224 */ /* 0x000fc800078e0a06 */
[----:B------:R-:W-:-:S04]  /*0510*/  IMAD R14, R3, R15, R14 ;  /* 0x0000000f030e7224 */ /* 0x000fc800078e020e */
[----:B------:R-:W-:-:S04]  /*0520*/  IMAD R7, R14, R18, R7 ;  /* 0x000000120e077224 */ /* 0x000fc800078e0207 */
[----:B------:R-:W-:Y:S02]  /*0530*/  IMAD R7, R6, R19, R7 ;  /* 0x0000001306077224 */ /* 0x000fe400078e0207 */
[----:B------:R-:W-:Y:S02]  /*0540*/  IMAD.U32 R6, RZ, RZ, UR10 ;  /* 0x0000000aff067e24 */ /* 0x000fe4000f8e00ff */
[----:B------:R-:W-:Y:S01]  /*0550*/  IMAD R15, R0, R21, R7 ;  /* 0x00000015000f7224 */ /* 0x000fe200078e0207 */
[----:B------:R-:W-:-:S03]  /*0560*/  MOV R7, UR11 ;  /* 0x0000000b00077c02 */ /* 0x000fc60008000f00 */
[----:B------:R-:W-:-:S05]  /*0570*/  IMAD.WIDE.U32 R14, R15, 0x10, R6 ;  /* 0x000000100f0e7825 */ /* 0x000fca00078e0006 */
[----:B--2---:R0:W-:Y:S01]  /*0580*/  STG.E.128 desc[UR6][R14.64], R8 ;  /* 0x000000080e007986 */ /* 0x0041e2000c101d06 */
[----:B------:R-:W-:Y:S05]  /*0590*/  @!P2 BRA `(.L_x_26) ;  /* 0xfffffffc0060a947 */ /* 0x000fea000383ffff */
[----:B------:R-:W-:Y:S05]  /*05a0*/  BSYNC.RECONVERGENT B0 ;  /* 0x0000000000007941 */ /* 0x000fea0003800200 */
.L_x_25:
[----:B------:R-:W-:-:S13]  /*05b0*/  ISETP.GT.U32.AND P2, PT, R28, R5, PT ;  /* 0x000000051c00720c */ /* 0x000fda0003f44070 */
[----:B------:R-:W-:Y:S05]  /*05c0*/  @!P2 EXIT ;  /* 0x000000000000a94d */ /* 0x000fea0003800000 */
[C---:B0-----:R-:W-:Y:S01]  /*05d0*/  IADD3 R8, PT, PT, R28.reuse, -R5, RZ ;  /* 0x800000051c087210 */ /* 0x041fe20007ffe0ff */
[----:B------:R-:W-:Y:S01]  /*05e0*/  BSSY.RECONVERGENT B0, `(.L_x_27) ;  /* 0x0000030000007945 */ /* 0x000fe20003800200 */
[----:B------:R-:W-:Y:S02]  /*05f0*/  ISETP.NE.AND P2, PT, R28, R27, PT ;  /* 0x0000001b1c00720c */ /* 0x000fe40003f45270 */
[----:B------:R-:W-:-:S04]  /*0600*/  LOP3.LUT R8, R8, 0x1, RZ, 0xc0, !PT ;  /* 0x0000000108087812 */ /* 0x000fc800078ec0ff */
[----:B------:R-:W-:-:S13]  /*0610*/  ISETP.NE.U32.AND P3, PT, R8, 0x1, PT ;  /* 0x000000010800780c */ /* 0x000fda0003f65070 */
[----:B------:R-:W-:Y:S05]  /*0620*/  @P3 BRA `(.L_x_28) ;  /* 0x0000000000ac3947 */ /* 0x000fea0003800000 */
[----:B------:R-:W-:-:S04]  /*0630*/  IMAD.WIDE.U32 R8, R5, 0x10, R22 ;  /* 0x0000001005087825 */ /* 0x000fc800078e0016 */
[----:B------:R-:W-:-:S04]  /*0640*/  IMAD.HI.U32 R15, R4, R5, RZ ;  /* 0x00000005040f7227 */ /* 0x000fc800078e00ff */
[----:B------:R-:W-:Y:S01]  /*0650*/  HFMA2 R6, -RZ, RZ, 0, 0 ;  /* 0x00000000ff067431 */ /* 0x000fe200000001ff */
[----:B------:R-:W2:Y:S01]  /*0660*/  LDG.E.128 R8, desc[UR6][R8.64] ;  /* 0x0000000608087981 */ /* 0x000ea2000c1e1d00 */
[----:B------:R-:W-:Y:S01]  /*0670*/  IADD3 R25, PT, PT, -R20, RZ, RZ ;  /* 0x000000ff14197210 */ /* 0x000fe20007ffe1ff */
[----:B------:R-:W0:Y:S01]  /*0680*/  LDCU.64 UR8, c[0x0][0x10d8] ;  /* 0x00021b00ff0877ac */ /* 0x000e220008000a00 */
[----:B------:R-:W-:Y:S01]  /*0690*/  IADD3 R7, PT, PT, -R15, RZ, RZ ;  /* 0x000000ff0f077210 */ /* 0x000fe20007ffe1ff */
[----:B------:R-:W1:Y:S04]  /*06a0*/  LDCU UR4, c[0x0][0x10ec] ;  /* 0x00021d80ff0477ac */ /* 0x000e680008000800 */
[----:B------:R-:W-:Y:S01]  /*06b0*/  IMAD R7, R2, R7, R5 ;  /* 0x0000000702077224 */ /* 0x000fe200078e0205 */
[----:B------:R-:W3:Y:S04]  /*06c0*/  LDCU.64 UR10, c[0x0][0x380] ;  /* 0x00007000ff0a77ac */ /* 0x000ee80008000a00 */
[----:B------:R-:W-:-:S02]  /*06d0*/  ISETP.GE.U32.AND P3, PT, R7, R2, PT ;  /* 0x000000020700720c */ /* 0x000fc40003f66070 */
[----:B0-----:R-:W-:Y:S02]  /*06e0*/  MOV R19, UR8 ;  /* 0x0000000800137c02 */ /* 0x001fe40008000f00 */
[----:B-1----:R-:W-:-:S09]  /*06f0*/  MOV R21, UR4 ;  /* 0x0000000400157c02 */ /* 0x002fd20008000f00 */
[----:B------:R-:W-:Y:S01]  /*0700*/  @P3 IMAD.IADD R7, R7, 0x1, -R2 ;  /* 0x0000000107073824 */ /* 0x000fe200078e0a02 */
[----:B------:R-:W-:-:S04]  /*0710*/  @P3 IADD3 R15, PT, PT, R15, 0x1, RZ ;  /* 0x000000010f0f3810 */ /* 0x000fc80007ffe0ff */
[----:B------:R-:W-:Y:S02]  /*0720*/  ISETP.GE.U32.AND P4, PT, R7, R2, PT ;  /* 0x000000020700720c */ /* 0x000fe40003f86070 */
[----:B------:R-:W-:-:S03]  /*0730*/  MOV R7, R13 ;  /* 0x0000000d00077202 */ /* 0x000fc60000000f00 */
[----:B------:R-:W-:-:S08]  /*0740*/  IMAD.HI.U32 R7, R13, R25, R6 ;  /* 0x000000190d077227 */ /* 0x000fd000078e0006 */
[----:B------:R-:W-:-:S05]  /*0750*/  @P4 VIADD R15, R15, 0x1 ;  /* 0x000000010f0f4836 */ /* 0x000fca0000000000 */
[----:B------:R-:W-:-:S04]  /*0760*/  SEL R6, R16, R15, !P0 ;  /* 0x0000000f10067207 */ /* 0x000fc80004000000 */
[----:B------:R-:W-:Y:S01]  /*0770*/  IADD3 R20, PT, PT, -R6, RZ, RZ ;  /* 0x000000ff06147210 */ /* 0x000fe20007ffe1ff */
[----:B------:R-:W-:-:S04]  /*0780*/  IMAD.HI.U32 R14, R7, R6, RZ ;  /* 0x00000006070e7227 */ /* 0x000fc800078e00ff */
[----:B------:R-:W-:Y:S02]  /*0790*/  IMAD.MOV R18, RZ, RZ, -R14 ;  /* 0x000000ffff127224 */ /* 0x000fe400078e0a0e */
[----:B------:R-:W-:Y:S02]  /*07a0*/  IMAD R20, R2, R20, R5 ;  /* 0x0000001402147224 */ /* 0x000fe400078e0205 */
[----:B------:R-:W-:Y:S02]  /*07b0*/  IMAD R18, R3, R18, R6 ;  /* 0x0000001203127224 */ /* 0x000fe400078e0206 */
[----:B------:R-:W-:-:S03]  /*07c0*/  IMAD R5, R20, R17, RZ ;  /* 0x0000001114057224 */ /* 0x000fc600078e02ff */
[----:B------:R-:W-:-:S13]  /*07d0*/  ISETP.GE.U32.AND P3, PT, R18, R3, PT ;  /* 0x000000031200720c */ /* 0x000fda0003f66070 */
[----:B------:R-:W-:Y:S02]  /*07e0*/  @P3 IADD3 R18, PT, PT, -R3, R18, RZ ;  /* 0x0000001203123210 */ /* 0x000fe40007ffe1ff */
[----:B------:R-:W-:Y:S02]  /*07f0*/  @P3 IADD3 R14, PT, PT, R14, 0x1, RZ ;  /* 0x000000010e0e3810 */ /* 0x000fe40007ffe0ff */
[----:B------:R-:W-:Y:S01]  /*0800*/  ISETP.GE.U32.AND P4, PT, R18, R3, PT ;  /* 0x000000031200720c */ /* 0x000fe20003f86070 */
[----:B------:R-:W-:-:S12]  /*0810*/  IMAD.U32 R18, RZ, RZ, UR9 ;  /* 0x00000009ff127e24 */ /* 0x000fd8000f8e00ff */
[----:B------:R-:W-:Y:S01]  /*0820*/  @P4 VIADD R14, R14, 0x1 ;  /* 0x000000010e0e4836 */ /* 0x000fe20000000000 */
[----:B------:R-:W-:-:S04]  /*0830*/  @!P1 LOP3.LUT R14, RZ, R3, RZ, 0x33, !PT ;  /* 0x00000003ff0e9212 */ /* 0x000fc800078e33ff */
[----:B------:R-:W-:-:S05]  /*0840*/  IADD3 R7, PT, PT, -R14, RZ, RZ ;  /* 0x000000ff0e077210 */ /* 0x000fca0007ffe1ff */
[----:B------:R-:W-:Y:S01]  /*0850*/  IMAD R6, R3, R7, R6 ;  /* 0x0000000703067224 */ /* 0x000fe200078e0206 */
[----:B---3--:R-:W-:-:S03]  /*0860*/  MOV R7, UR11 ;  /* 0x0000000b00077c02 */ /* 0x008fc60008000f00 */
[----:B------:R-:W-:Y:S02]  /*0870*/  IMAD R5, R6, R18, R5 ;  /* 0x0000001206057224 */ /* 0x000fe400078e0205 */
[----:B------:R-:W-:Y:S02]  /*0880*/  IMAD.U32 R6, RZ, RZ, UR10 ;  /* 0x0000000aff067e24 */ /* 0x000fe4000f8e00ff */
[----:B------:R-:W-:-:S04]  /*0890*/  IMAD R5, R0, R21, R5 ;  /* 0x0000001500057224 */ /* 0x000fc800078e0205 */
[----:B------:R-:W-:-:S04]  /*08a0*/  IMAD R5, R14, R19, R5 ;  /* 0x000000130e057224 */ /* 0x000fc800078e0205 */
[----:B------:R-:W-:Y:S01]  /*08b0*/  IMAD.WIDE.U32 R14, R5, 0x10, R6 ;  /* 0x00000010050e7825 */ /* 0x000fe200078e0006 */
[----:B------:R-:W-:-:S04]  /*08c0*/  MOV R5, R27 ;  /* 0x0000001b00057202 */ /* 0x000fc80000000f00 */
[----:B--2---:R0:W-:Y:S03]  /*08d0*/  STG.E.128 desc[UR6][R14.64], R8 ;  /* 0x000000080e007986 */ /* 0x0041e6000c101d06 */
.L_x_28:
[----:B------:R-:W-:Y:S05]  /*08e0*/  BSYNC.RECONVERGENT B0 ;  /* 0x0000000000007941 */ /* 0x000fea0003800200 */
.L_x_27:
[----:B------:R-:W-:Y:S05]  /*08f0*/  @!P2 EXIT ;  /* 0x000000000000a94d */ /* 0x000fea0003800000 */
[----:B------:R-:W-:Y:S02]  /*0900*/  HFMA2 R12, -RZ, RZ, 0, 0 ;  /* 0x00000000ff0c7431 */ /* 0x000fe400000001ff */
[C---:B------:R-:W-:Y:S01]  /*0910*/  IMAD.IADD R28, R5.reuse, 0x1, -R28 ;  /* 0x00000001051c7824 */ /* 0x040fe200078e0a1c */
[----:B------:R-:W-:Y:S02]  /*0920*/  IADD3 R27, PT, PT, R5, 0x1, RZ ;  /* 0x00000001051b7810 */ /* 0x000fe40007ffe0ff */
[----:B------:R-:W-:Y:S01]  /*0930*/  LOP3.LUT R20, RZ, R3, RZ, 0x33, !PT ;  /* 0x00000003ff147212 */ /* 0x000fe200078e33ff */
[----:B------:R-:W-:-:S07]  /*0940*/  IMAD.HI.U32 R26, R13, R25, R12 ;  /* 0x000000190d1a7227 */ /* 0x000fce00078e000c */
.L_x_29:
[----:B------:R-:W-:-:S04]  /*0950*/  VIADD R25, R27, 0xffffffff ;  /* 0xffffffff1b197836 */ /* 0x000fc80000000000 */
[----:B01----:R-:W-:-:S05]  /*0960*/  IMAD.HI.U32 R9, R4, R25, RZ ;  /* 0x0000001904097227 */ /* 0x003fca00078e00ff */
[----:B------:R-:W-:-:S05]  /*0970*/  IADD3 R11, PT, PT, -R9, RZ, RZ ;  /* 0x000000ff090b7210 */ /* 0x000fca0007ffe1ff */
[----:B------:R-:W-:Y:S02]  /*0980*/  IMAD R11, R2, R11, R25 ;  /* 0x0000000b020b7224 */ /* 0x000fe400078e0219 */
[----:B------:R-:W-:-:S03]  /*0990*/  IMAD.WIDE.U32 R24, R25, 0x10, R22 ;  /* 0x0000001019187825 */ /* 0x000fc600078e0016 */
[----:B------:R-:W-:-:S13]  /*09a0*/  ISETP.GE.U32.AND P2, PT, R11, R2, PT ;  /* 0x000000020b00720c */ /* 0x000fda0003f46070 */
[----:B------:R-:W-:Y:S01]  /*09b0*/  @P2 IADD3 R11, PT, PT, -R2, R11, RZ ;  /* 0x0000000b020b2210 */ /* 0x000fe20007ffe1ff */
[----:B------:R-:W-:-:S03]  /*09c0*/  @P2 VIADD R9, R9, 0x1 ;  /* 0x0000000109092836 */ /* 0x000fc60000000000 */
[----:B------:R-:W-:-:S13]  /*09d0*/  ISETP.GE.U32.AND P3, PT, R11, R2, PT ;  /* 0x000000020b00720c */ /* 0x000fda0003f66070 */
[----:B------:R-:W-:-:S04]  /*09e0*/  @P3 IADD3 R9, PT, PT, R9, 0x1, RZ ;  /* 0x0000000109093810 */ /* 0x000fc80007ffe0ff */
[----:B------:R-:W-:-:S05]  /*09f0*/  SEL R8, R16, R9, !P0 ;  /* 0x0000000910087207 */ /* 0x000fca0004000000 */
        /* <DEDUP_REMOVED lines=8> */
[----:B------:R-:W-:-:S08]  /*0a80*/  IMAD R10, R2, R10, R5 ;  /* 0x0000000a020a7224 */ /* 0x000fd000078e0205 */
[----:B------:R-:W-:-:S04]  /*0a90*/  @P3 IADD3 R9, PT, PT, R9, 0x1, RZ ;  /* 0x0000000109093810 */ /* 0x000fc80007ffe0ff */
[----:B------:R-:W-:Y:S01]  /*0aa0*/  SEL R12, R20, R9, !P1 ;  /* 0x00000009140c7207 */ /* 0x000fe20004800000 */
[----:B------:R-:W-:-:S03]  /*0ab0*/  IMAD R9, R10, R17, RZ ;  /* 0x000000110a097224 */ /* 0x000fc600078e02ff */
[----:B------:R-:W-:-:S05]  /*0ac0*/  IADD3 R11, PT, PT, -R12, RZ, RZ ;  /* 0x000000ff0c0b7210 */ /* 0x000fca0007ffe1ff */
[----:B------:R-:W-:-:S04]  /*0ad0*/  IMAD R8, R3, R11, R8 ;  /* 0x0000000b03087224 */ /* 0x000fc800078e0208 */
[----:B------:R-:W-:Y:S02]  /*0ae0*/  IMAD R13, R8, R18, R9 ;  /* 0x00000012080d7224 */ /* 0x000fe400078e0209 */
[----:B------:R-:W2:Y:S02]  /*0af0*/  LDG.E.128 R8, desc[UR6][R24.64] ;  /* 0x0000000618087981 */ /* 0x000ea4000c1e1d00 */
[----:B------:R-:W-:-:S04]  /*0b00*/  IMAD R13, R0, R21, R13 ;  /* 0x00000015000d7224 */ /* 0x000fc800078e020d */
[----:B------:R-:W-:-:S04]  /*0b10*/  IMAD R13, R12, R19, R13 ;  /* 0x000000130c0d7224 */ /* 0x000fc800078e020d */
[----:B------:R-:W-:-:S04]  /*0b20*/  IMAD.WIDE.U32 R12, R13, 0x10, R6 ;  /* 0x000000100d0c7825 */ /* 0x000fc800078e0006 */
[----:B------:R-:W-:Y:S01]  /*0b30*/  IMAD.HI.U32 R29, R4, R27, RZ ;  /* 0x0000001b041d7227 */ /* 0x000fe200078e00ff */
[----:B--2---:R0:W-:Y:S04]  /*0b40*/  STG.E.128 desc[UR6][R12.64], R8 ;  /* 0x000000080c007986 */ /* 0x0041e8000c101d06 */
[----:B0-----:R0:W2:Y:S01]  /*0b50*/  LDG.E.128 R12, desc[UR6][R24.64+0x10] ;  /* 0x00001006180c7981 */ /* 0x0010a2000c1e1d00 */
[----:B------:R-:W-:Y:S01]  /*0b60*/  IADD3 R9, PT, PT, -R29, RZ, RZ ;  /* 0x000000ff1d097210 */ /* 0x000fe20007ffe1ff */
[----:B------:R-:W-:-:S04]  /*0b70*/  VIADD R28, R28, 0x2 ;  /* 0x000000021c1c7836 */ /* 0x000fc80000000000 */
[----:B------:R-:W-:Y:S01]  /*0b80*/  IMAD R9, R2, R9, R27 ;  /* 0x0000000902097224 */ /* 0x000fe200078e021b */
[----:B------:R-:W-:-:S04]  /*0b90*/  IADD3 R27, PT, PT, R27, 0x2, RZ ;  /* 0x000000021b1b7810 */ /* 0x000fc80007ffe0ff */
[----:B------:R-:W-:-:S13]  /*0ba0*/  ISETP.GE.U32.AND P2, PT, R9, R2, PT ;  /* 0x000000020900720c */ /* 0x000fda0003f46070 */
[----:B------:R-:W-:Y:S01]  /*0bb0*/  @P2 IMAD.IADD R9, R9, 0x1, -R2 ;  /* 0x0000000109092824 */ /* 0x000fe200078e0a02 */
[----:B------:R-:W-:-:S04]  /*0bc0*/  @P2 IADD3 R29, PT, PT, R29, 0x1, RZ ;  /* 0x000000011d1d2810 */ /* 0x000fc80007ffe0ff */
[----:B------:R-:W-:-:S13]  /*0bd0*/  ISETP.GE.U32.AND P3, PT, R9, R2, PT ;  /* 0x000000020900720c */ /* 0x000fda0003f66070 */
[----:B------:R-:W-:-:S04]  /*0be0*/  @P3 IADD3 R29, PT, PT, R29, 0x1, RZ ;  /* 0x000000011d1d3810 */ /* 0x000fc80007ffe0ff */
[----:B------:R-:W-:-:S04]  /*0bf0*/  SEL R29, R16, R29, !P0 ;  /* 0x0000001d101d7207 */ /* 0x000fc80004000000 */
[----:B------:R-:W-:Y:S01]  /*0c00*/  IADD3 R10, PT, PT, -R29, RZ, RZ ;  /* 0x000000ff1d0a7210 */ /* 0x000fe20007ffe1ff */
[----:B------:R-:W-:-:S04]  /*0c10*/  IMAD.HI.U32 R9, R26, R29, RZ ;  /* 0x0000001d1a097227 */ /* 0x000fc800078e00ff */
[----:B------:R-:W-:Y:S02]  /*0c20*/  IMAD.MOV R8, RZ, RZ, -R9 ;  /* 0x000000ffff087224 */ /* 0x000fe400078e0a09 */
[----:B------:R-:W-:Y:S01]  /*0c30*/  IMAD R10, R2, R10, R5 ;  /* 0x0000000a020a7224 */ /* 0x000fe200078e0205 */
[----:B------:R-:W-:Y:S01]  /*0c40*/  IADD3 R5, PT, PT, R5, 0x2, RZ ;  /* 0x0000000205057810 */ /* 0x000fe20007ffe0ff */
[----:B------:R-:W-:-:S05]  /*0c50*/  IMAD R8, R3, R8, R29 ;  /* 0x0000000803087224 */ /* 0x000fca00078e021d */
[----:B------:R-:W-:-:S13]  /*0c60*/  ISETP.GE.U32.AND P2, PT, R8, R3, PT ;  /* 0x000000030800720c */ /* 0x000fda0003f46070 */
[----:B------:R-:W-:Y:S02]  /*0c70*/  @P2 IADD3 R8, PT, PT, -R3, R8, RZ ;  /* 0x0000000803082210 */ /* 0x000fe40007ffe1ff */
[----:B------:R-:W-:Y:S02]  /*0c80*/  @P2 IADD3 R9, PT, PT, R9, 0x1, RZ ;  /* 0x0000000109092810 */ /* 0x000fe40007ffe0ff */
[----:B------:R-:W-:Y:S02]  /*0c90*/  ISETP.GE.U32.AND P3, PT, R8, R3, PT ;  /* 0x000000030800720c */ /* 0x000fe40003f66070 */
[----:B------:R-:W-:-:S11]  /*0ca0*/  ISETP.NE.AND P2, PT, R28, RZ, PT ;  /* 0x000000ff1c00720c */ /* 0x000fd60003f45270 */
[----:B------:R-:W-:-:S05]  /*0cb0*/  @P3 VIADD R9, R9, 0x1 ;  /* 0x0000000109093836 */ /* 0x000fca0000000000 */
[----:B------:R-:W-:Y:S01]  /*0cc0*/  SEL R8, R20, R9, !P1 ;  /* 0x0000000914087207 */ /* 0x000fe20004800000 */
[----:B------:R-:W-:-:S03]  /*0cd0*/  IMAD R9, R10, R17, R17 ;  /* 0x000000110a097224 */ /* 0x000fc600078e0211 */
[----:B0-----:R-:W-:-:S05]  /*0ce0*/  IADD3 R24, PT, PT, -R8, RZ, RZ ;  /* 0x000000ff08187210 */ /* 0x001fca0007ffe1ff */
[----:B------:R-:W-:-:S04]  /*0cf0*/  IMAD R29, R3, R24, R29 ;  /* 0x00000018031d7224 */ /* 0x000fc800078e021d */
[----:B------:R-:W-:-:S04]  /*0d00*/  IMAD R9, R29, R18, R9 ;  /* 0x000000121d097224 */ /* 0x000fc800078e0209 */
[----:B------:R-:W-:-:S04]  /*0d10*/  IMAD R9, R0, R21, R9 ;  /* 0x0000001500097224 */ /* 0x000fc800078e0209 */
[----:B------:R-:W-:-:S04]  /*0d20*/  IMAD R9, R8, R19, R9 ;  /* 0x0000001308097224 */ /* 0x000fc800078e0209 */
[----:B------:R-:W-:-:S05]  /*0d30*/  IMAD.WIDE.U32 R8, R9, 0x10, R6 ;  /* 0x0000001009087825 */ /* 0x000fca00078e0006 */
[----:B--2---:R1:W-:Y:S01]  /*0d40*/  STG.E.128 desc[UR6][R8.64], R12 ;  /* 0x0000000c08007986 */ /* 0x0043e2000c101d06 */
[----:B------:R-:W-:Y:S05]  /*0d50*/  @P2 BRA `(.L_x_29) ;  /* 0xfffffff800fc2947 */ /* 0x000fea000383ffff */
[----:B------:R-:W-:Y:S05]  /*0d60*/  EXIT ;  /* 0x000000000000794d */ /* 0x000fea0003800000 */
.L_x_30:
        /* <DEDUP_REMOVED lines=9> */
.L_x_895:


//--------------------- .text._ZN2at6native40_GLOBAL__N__2351210d_8_Shape_cu_49f7391c35CatArrayBatchedCopy_alignedK_contigINS1_10OpaqueTypeILj16EEEjLi3ELi64ELi64ELi16EEEvPT_NS1_25CatArrInputTensorMetadataIS5_T0_XT2_EXT3_EEENS1_16TensorSizeStrideIS8_Lj4EEEiS8_ --------------------------
	.section	.text._ZN2at6native40_GLOBAL__N__2351210d_8_Shape_cu_49f7391c35CatArrayBatchedCopy_alignedK_contigINS1_10OpaqueTypeILj16EEEjLi3ELi64ELi64ELi16EEEvPT_NS1_25CatArrInputTensorMetadataIS5_T0_XT2_EXT3_EEENS1_16TensorSizeStrideIS8_Lj4EEEiS8_,"ax",@progbits
	.align	128
.text._ZN2at6native40_GLOBAL__N__2351210d_8_Shape_cu_49f7391c35CatArrayBatchedCopy_alignedK_contigINS1_10OpaqueTypeILj16EEEjLi3ELi64ELi64ELi16EEEvPT_NS1_25CatArrInputTensorMetadataIS5_T0_XT2_EXT3_EEENS1_16TensorSizeStrideIS8_Lj4EEEiS8_:
        .type           _ZN2at6native40_GLOBAL__N__2351210d_8_Shape_cu_49f7391c35CatArrayBatchedCopy_alignedK_contigINS1_10OpaqueTypeILj16EEEjLi3ELi64ELi64ELi16EEEvPT_NS1_25CatArrInputTensorMetadataIS5_T0_XT2_EXT3_EEENS1_16TensorSizeStrideIS8_Lj4EEEiS8_,@function
        .size           _ZN2at6native40_GLOBAL__N__2351210d_8_Shape_cu_49f7391c35CatArrayBatchedCopy_alignedK_contigINS1_10OpaqueTypeILj16EEEjLi3ELi64ELi64ELi16EEEvPT_NS1_25CatArrInputTensorMetadataIS5_T0_XT2_EXT3_EEENS1_16TensorSizeStrideIS8_Lj4EEEiS8_,(.L_x_896 - _ZN2at6native40_GLOBAL__N__2351210d_8_Shape_cu_49f7391c35CatArrayBatchedCopy_alignedK_contigINS1_10OpaqueTypeILj16EEEjLi3ELi64ELi64ELi16EEEvPT_NS1_25CatArrInputTensorMetadataIS5_T0_XT2_EXT3_EEENS1_16TensorSizeStrideIS8_Lj4EEEiS8_)
        .other          _ZN2at6native40_GLOBAL__N__2351210d_8_Shape_cu_49f7391c35CatArrayBatchedCopy_alignedK_contigINS1_10OpaqueTypeILj16EEEjLi3ELi64ELi64ELi16EEEvPT_NS1_25CatArrInputTensorMetadataIS5_T0_XT2_EXT3_EEENS1_16TensorSizeStrideIS8_Lj4EEEiS8_,@"STO_CUDA_ENTRY STV_DEFAULT"
_ZN2at6native40_GLOBAL__N__2351210d_8_Shape_cu_49f7391c35CatArrayBatchedCopy_alignedK_contigINS1_10OpaqueTypeILj16EEEjLi3ELi64ELi64ELi16EEEvPT_NS1_25CatArrInputTensorMetadataIS5_T0_XT2_EXT3_EEENS1_16TensorSizeStrideIS8_Lj4EEEiS8_:
        /* <DEDUP_REMOVED lines=50> */
.L_x_32:
        /* <DEDUP_REMOVED lines=41> */
.L_x_31:
        /* <DEDUP_REMOVED lines=51> */
.L_x_34:
[----:B------:R-:W-:Y:S05]  /*08e0*/  BSYNC.RECONVERGENT B0 ;  /* 0x0000000000007941 */ /* 0x000fea0003800200 */
.L_x_33:
[----:B------:R-:W-:Y:S05]  /*08f0*/  @!P2 EXIT ;  /* 0x000000000000a94d */ /* 0x000fea0003800000 */
[----:B------:R-:W-:Y:S02]  /*0900*/  HFMA2 R12, -RZ, RZ, 0, 0 ;  /* 0x00000000ff0c7431 */ /* 0x000fe400000001ff */
[C---:B------:R-:W-:Y:S01]  /*0910*/  IMAD.IADD R28, R5.reuse, 0x1, -R28 ;  /* 0x00000001051c7824 */ /* 0x040fe200078e0a1c */
[----:B------:R-:W-:Y:S02]  /*0920*/  IADD3 R27, PT, PT, R5, 0x1, RZ ;  /* 0x00000001051b7810 */ /* 0x000fe40007ffe0ff */
[----:B------:R-:W-:Y:S01]  /*0930*/  LOP3.LUT R20, RZ, R3, RZ, 0x33, !PT ;  /* 0x00000003ff147212 */ /* 0x000fe200078e33ff */
[----:B------:R-:W-:-:S07]  /*0940*/  IMAD.HI.U32 R26, R13, R25, R12 ;  /* 0x000000190d1a7227 */ /* 0x000fce00078e000c */
.L_x_35:
        /* <DEDUP_REMOVED lines=66> */
.L_x_36:
        /* <DEDUP_REMOVED lines=9> */
.L_x_896:


//--------------------- .text._ZN2at6native40_GLOBAL__N__2351210d_8_Shape_cu_49f7391c30CatArrayBatchedCopy_vectorizedINS1_10OpaqueTypeILj16EEEjLi3ELi64ELi64ELi16ELi1EEEvPcNS1_25CatArrInputTensorMetadataIT_T0_XT2_EXT3_EEENS1_16TensorSizeStrideIS8_Lj4EEEiS8_ --------------------------
	.section	.text._ZN2at6native40_GLOBAL__N__2351210d_8_Shape_cu_49f7391c30CatArrayBatchedCopy_vectorizedINS1_10OpaqueTypeILj16EEEjLi3ELi64ELi64ELi16ELi1EEEvPcNS1_25CatArrInputTensorMetadataIT_T0_XT2_EXT3_EEENS1_16TensorSizeStrideIS8_Lj4EEEiS8_,"ax",@progbits
	.align	128
.text._ZN2at6native40_GLOBAL__N__2351210d_8_Shape_cu_49f7391c30CatArrayBatchedCopy_vectorizedINS1_10OpaqueTypeILj16EEEjLi3ELi64ELi64ELi16ELi1EEEvPcNS1_25CatArrInputTensorMetadataIT_T0_XT2_EXT3_EEENS1_16TensorSizeStrideIS8_Lj4EEEiS8_:
        .type           _ZN2at6native40_GLOBAL__N__2351210d_8_Shape_cu_49f7391c30CatArrayBatchedCopy_vectorizedINS1_10OpaqueTypeILj16EEEjLi3ELi64ELi64ELi16ELi1EEEvPcNS1_25CatArrInputTensorMetadataIT_T0_XT2_EXT3_EEENS1_16TensorSizeStrideIS8_Lj4EEEiS8_,@function
        .size           _ZN2at6native40_GLOBAL__N__2351210d_8_Shape_cu_49f7391c30CatArrayBatchedCopy_vectorizedINS1_10OpaqueTypeILj16EEEjLi3ELi64ELi64ELi16ELi1EEEvPcNS1_25CatArrInputTensorMetadataIT_T0_XT2_EXT3_EEENS1_16TensorSizeStrideIS8_Lj4EEEiS8_,(.L_x_897 - _ZN2at6native40_GLOBAL__N__2351210d_8_Shape_cu_49f7391c30CatArrayBatchedCopy_vectorizedINS1_10OpaqueTypeILj16EEEjLi3ELi64ELi64ELi16ELi1EEEvPcNS1_25CatArrInputTensorMetadataIT_T0_XT2_EXT3_EEENS1_16TensorSizeStrideIS8_Lj4EEEiS8_)
        .other          _ZN2at6native40_GLOBAL__N__2351210d_8_Shape_cu_49f7391c30CatArrayBatchedCopy_vectorizedINS1_10OpaqueTypeILj16EEEjLi3ELi64ELi64ELi16ELi1EEEvPcNS1_25CatArrInputTensorMetadataIT_T0_XT2_EXT3_EEENS1_16TensorSizeStrideIS8_Lj4EEEiS8_,@"STO_CUDA_ENTRY STV_DEFAULT"
_ZN2at6native40_GLOBAL__N__2351210d_8_Shape_cu_49f7391c30CatArrayBatchedCopy_vectorizedINS1_10OpaqueTypeILj16EEEjLi3ELi64ELi64ELi16ELi1EEEvPcNS1_25CatArrInputTensorMetadataIT_T0_XT2_EXT3_EEENS1_16TensorSizeStrideIS8_Lj4EEEiS8_:
        /* <DEDUP_REMOVED lines=11> */
[----:B------:R-:W-:Y:S01]  /*00b0*/  HFMA2 R3, -RZ, RZ, 0, 4.76837158203125e-07 ;  /* 0x00000008ff037431 */ /* 0x000fe200000001ff */
[----:B------:R-:W1:Y:S01]  /*00c0*/  LDCU UR4, c[0x0][0x370] ;  /* 0x00006e00ff0477ac */ /* 0x000e620008000800 */
[----:B------:R-:W2:Y:S05]  /*00d0*/  LDCU.64 UR6, c[0x0][0x358] ;  /* 0x00006b00ff0677ac */ /* 0x000eaa0008000a00 */
[----:B------:R-:W3:Y:S01]  /*00e0*/  LDC R8, c[0x0][R2+0x688] ;  /* 0x0001a20002087b82 */ /* 0x000ee20000000800 */
[----:B------:R-:W4:Y:S01]  /*00f0*/  LDCU UR5, c[0x0][0x10e0] ;  /* 0x00021c00ff0577ac */ /* 0x000f220008000800 */
[C---:B------:R-:W-:Y:S01]  /*0100*/  IMAD R3, R16.reuse, 0x4, R3 ;  /* 0x0000000410037824 */ /* 0x040fe200078e0203 */
[----:B------:R-:W0:Y:S05]  /*0110*/  LDCU.64 UR8, c[0x0][0x10d8] ;  /* 0x00021b00ff0877ac */ /* 0x000e2a0008000a00 */
[----:B------:R-:W5:Y:S01]  /*0120*/  LDC R9, c[0x0][0x10d0] ;  /* 0x00043400ff097b82 */ /* 0x000f620000000800 */
[----:B------:R-:W-:Y:S01]  /*0130*/  LEA R3, R16, R3, 0x2 ;  /* 0x0000000310037211 */ /* 0x000fe200078e10ff */
[----:B------:R-:W0:Y:S01]  /*0140*/  LDCU.64 UR10, c[0x0][0x380] ;  /* 0x00007000ff0a77ac */ /* 0x000e220008000a00 */
[----:B-1----:R-:W-:Y:S01]  /*0150*/  IMAD R17, R17, UR4, RZ ;  /* 0x0000000411117c24 */ /* 0x002fe2000f8e02ff */
[----:B0-----:R-:W-:-:S02]  /*0160*/  ISETP.NE.AND P1, PT, R10, 0x1, PT ;  /* 0x000000010a00780c */ /* 0x001fc40003f25270 */
[----:B------:R-:W-:Y:S02]  /*0170*/  ISETP.NE.AND P0, PT, R10, 0x2, PT ;  /* 0x000000020a00780c */ /* 0x000fe40003f05270 */
[----:B------:R0:W1:Y:S01]  /*0180*/  LDC R10, c[0x0][R2+0x588] ;  /* 0x00016200020a7b82 */ /* 0x0000620000000800 */
[----:B---3--:R-:W-:-:S07]  /*0190*/  IMAD R8, R8, R11, RZ ;  /* 0x0000000b08087224 */ /* 0x008fce00078e02ff */
[----:B0-----:R-:W0:Y:S01]  /*01a0*/  LDC.64 R2, c[0x0][R3+0x380] ;  /* 0x0000e00003027b82 */ /* 0x001e220000000a00 */
[----:B-----5:R-:W-:-:S07]  /*01b0*/  SEL R9, R8, R9, !P0 ;  /* 0x0000000908097207 */ /* 0x020fce0004000000 */
[----:B------:R-:W3:Y:S01]  /*01c0*/  @P1 LDC R8, c[0x0][0x10cc] ;  /* 0x00043300ff081b82 */ /* 0x000ee20000000800 */
[----:B------:R-:W5:Y:S01]  /*01d0*/  I2F.U32.RP R12, R9 ;  /* 0x00000009000c7306 */ /* 0x000f620000209000 */
[----:B------:R-:W-:Y:S02]  /*01e0*/  ISETP.NE.U32.AND P0, PT, R9, RZ, PT ;  /* 0x000000ff0900720c */ /* 0x000fe40003f05070 */
[----:B------:R-:W-:Y:S01]  /*01f0*/  LOP3.LUT R15, RZ, R9, RZ, 0x33, !PT ;  /* 0x00000009ff0f7212 */ /* 0x000fe200078e33ff */
[----:B-1----:R-:W-:-:S04]  /*0200*/  IMAD R10, R10, R11, RZ ;  /* 0x0000000b0a0a7224 */ /* 0x002fc800078e02ff */
[----:B-----5:R-:W1:Y:S08]  /*0210*/  MUFU.RCP R12, R12 ;  /* 0x0000000c000c7308 */ /* 0x020e700000001000 */
[----:B---3--:R-:W3:Y:S01]  /*0220*/  I2F.U32.RP R13, R8 ;  /* 0x00000008000d7306 */ /* 0x008ee20000209000 */
[----:B------:R-:W-:Y:S01]  /*0230*/  ISETP.NE.U32.AND P1, PT, R8, RZ, PT ;  /* 0x000000ff0800720c */ /* 0x000fe20003f25070 */
[----:B-1----:R-:W-:-:S06]  /*0240*/  VIADD R6, R12, 0xffffffe ;  /* 0x0ffffffe0c067836 */ /* 0x002fcc0000000000 */
[----:B------:R1:W-:Y:S08]  /*0250*/  F2I.FTZ.U32.TRUNC.NTZ R7, R6 ;  /* 0x0000000600077305 */ /* 0x0003f0000021f000 */
[----:B---3--:R-:W3:Y:S01]  /*0260*/  MUFU.RCP R13, R13 ;  /* 0x0000000d000d7308 */ /* 0x008ee20000001000 */
[----:B-1----:R-:W-:Y:S02]  /*0270*/  HFMA2 R6, -RZ, RZ, 0, 0 ;  /* 0x00000000ff067431 */ /* 0x002fe400000001ff */
[----:B---3--:R-:W-:-:S02]  /*0280*/  VIADD R4, R13, 0xffffffe ;  /* 0x0ffffffe0d047836 */ /* 0x008fc40000000000 */
[----:B------:R-:W-:-:S03]  /*0290*/  IMAD.MOV R13, RZ, RZ, -R9 ;  /* 0x000000ffff0d7224 */ /* 0x000fc600078e0a09 */
[----:B------:R-:W1:Y:S01]  /*02a0*/  F2I.FTZ.U32.TRUNC.NTZ R5, R4 ;  /* 0x0000000400057305 */ /* 0x000e62000021f000 */
[----:B------:R-:W-:-:S04]  /*02b0*/  IMAD R11, R13, R7, RZ ;  /* 0x000000070d0b7224 */ /* 0x000fc800078e02ff */
[----:B------:R-:W-:-:S04]  /*02c0*/  IMAD.HI.U32 R11, R7, R11, R6 ;  /* 0x0000000b070b7227 */ /* 0x000fc800078e0006 */
[----:B-1----:R-:W-:-:S04]  /*02d0*/  IMAD R4, R8, R5, RZ ;  /* 0x0000000508047224 */ /* 0x002fc800078e02ff */
[----:B------:R-:W-:Y:S01]  /*02e0*/  IMAD.MOV R13, RZ, RZ, -R4 ;  /* 0x000000ffff0d7224 */ /* 0x000fe200078e0a04 */
[----:B------:R-:W-:-:S05]  /*02f0*/  MOV R4, RZ ;  /* 0x000000ff00047202 */ /* 0x000fca0000000f00 */
[----:B------:R-:W-:Y:S01]  /*0300*/  IMAD.HI.U32 R12, R5, R13, R4 ;  /* 0x0000000d050c7227 */ /* 0x000fe200078e0004 */
[----:B0-2-4-:R-:W-:-:S07]  /*0310*/  LOP3.LUT R13, RZ, R8, RZ, 0x33, !PT ;  /* 0x00000008ff0d7212 */ /* 0x015fce00078e33ff */
.L_x_37:
        /* <DEDUP_REMOVED lines=24> */
[----:B------:R-:W-:-:S04]  /*04a0*/  IMAD R16, R16, UR5, RZ ;  /* 0x0000000510107c24 */ /* 0x000fc8000f8e02ff */
        /* <DEDUP_REMOVED lines=11> */
.L_x_38:
        /* <DEDUP_REMOVED lines=10> */
.L_x_897:


//--------------------- .text._ZN2at6native40_GLOBAL__N__2351210d_8_Shape_cu_49f7391c19CatArrayBatchedCopyINS1_10OpaqueTypeILj16EEEjLi2ELi64ELi64EEEvPT_NS1_25CatArrInputTensorMetadataIS5_T0_XT2_EXT3_EEENS1_16TensorSizeStrideIS8_Lj4EEEiS8_ --------------------------
	.section	.text._ZN2at6native40_GLOBAL__N__2351210d_8_Shape_cu_49f7391c19CatArrayBatchedCopyINS1_10OpaqueTypeILj16EEEjLi2ELi64ELi64EEEvPT_NS1_25CatArrInputTensorMetadataIS5_T0_XT2_EXT3_EEENS1_16TensorSizeStrideIS8_Lj4EEEiS8_,"ax",@progbits
	.align	128
.text._ZN2at6native40_GLOBAL__N__2351210d_8_Shape_cu_49f7391c19CatArrayBatchedCopyINS1_10OpaqueTypeILj16EEEjLi2ELi64ELi64EEEvPT_NS1_25CatArrInputTensorMetadataIS5_T0_XT2_EXT3_EEENS1_16TensorSizeStrideIS8_Lj4EEEiS8_:
        .type           _ZN2at6native40_GLOBAL__N__2351210d_8_Shape_cu_49f7391c19CatArrayBatchedCopyINS1_10OpaqueTypeILj16EEEjLi2ELi64ELi64EEEvPT_NS1_25CatArrInputTensorMetadataIS5_T0_XT2_EXT3_EEENS1_16TensorSizeStrideIS8_Lj4EEEiS8_,@function
        .size           _ZN2at6native40_GLOBAL__N__2351210d_8_Shape_cu_49f7391c19CatArrayBatchedCopyINS1_10OpaqueTypeILj16EEEjLi2ELi64ELi64EEEvPT_NS1_25CatArrInputTensorMetadataIS5_T0_XT2_EXT3_EEENS1_16TensorSizeStrideIS8_Lj4EEEiS8_,(.L_x_898 - _ZN2at6native40_GLOBAL__N__2351210d_8_Shape_cu_49f7391c19CatArrayBatchedCopyINS1_10OpaqueTypeILj16EEEjLi2ELi64ELi64EEEvPT_NS1_25CatArrInputTensorMetadataIS5_T0_XT2_EXT3_EEENS1_16TensorSizeStrideIS8_Lj4EEEiS8_)
        .other          _ZN2at6native40_GLOBAL__N__2351210d_8_Shape_cu_49f7391c19CatArrayBatchedCopyINS1_10OpaqueTypeILj16EEEjLi2ELi64ELi64EEEvPT_NS1_25CatArrInputTensorMetadataIS5_T0_XT2_EXT3_EEENS1_16TensorSizeStrideIS8_Lj4EEEiS8_,@"STO_CUDA_ENTRY STV_DEFAULT"
_ZN2at6native40_GLOBAL__N__2351210d_8_Shape_cu_49f7391c19CatArrayBatchedCopyINS1_10OpaqueTypeILj16EEEjLi2ELi64ELi64EEEvPT_NS1_25CatArrInputTensorMetadataIS5_T0_XT2_EXT3_EEENS1_16TensorSizeStrideIS8_Lj4EEEiS8_:
        /* <DEDUP_REMOVED lines=20> */
[----:B------:R-:W0:Y:S04]  /*0140*/  LDCU.64 UR8, c[0x0][0x10d8] ;  /* 0x00021b00ff0877ac */ /* 0x000e280008000a00 */
[----:B------:R-:W3:Y:S01]  /*0150*/  LDC R12, c[0x0][R16+0x680] ;  /* 0x0001a000100c7b82 */ /* 0x000ee20000000800 */
[----:B-1----:R-:W-:Y:S01]  /*0160*/  IMAD R18, R18, UR4, RZ ;  /* 0x0000000412127c24 */ /* 0x002fe2000f8e02ff */
[----:B0-----:R-:W-:-:S06]  /*0170*/  ISETP.NE.AND P0, PT, R4, 0x1, PT ;  /* 0x000000010400780c */ /* 0x001fcc0003f05270 */
[----:B------:R0:W1:Y:S08]  /*0180*/  LDC.U8 R7, c[0x0][R20+0x880] ;  /* 0x0002200014077b82 */ /* 0x0000700000000000 */
[----:B------:R-:W2:Y:S01]  /*0190*/  LDC.64 R8, c[0x0][0x380] ;  /* 0x0000e000ff087b82 */ /* 0x000ea20000000a00 */
[----:B---3--:R-:W-:-:S07]  /*01a0*/  SEL R13, R12, R13, !P0 ;  /* 0x0000000d0c0d7207 */ /* 0x008fce0004000000 */
[----:B------:R3:W2:Y:S01]  /*01b0*/  LDC R14, c[0x0][R10+0x8d0] ;  /* 0x000234000a0e7b82 */ /* 0x0006a20000000800 */
[----:B------:R-:W5:Y:S01]  /*01c0*/  I2F.U32.RP R6, R13 ;  /* 0x0000000d00067306 */ /* 0x000f620000209000 */
[----:B------:R-:W-:Y:S02]  /*01d0*/  IADD3 R17, PT, PT, RZ, -R13, RZ ;  /* 0x8000000dff117210 */ /* 0x000fe40007ffe0ff */
[----:B------:R-:W-:-:S04]  /*01e0*/  ISETP.NE.U32.AND P1, PT, R13, RZ, PT ;  /* 0x000000ff0d00720c */ /* 0x000fc80003f25070 */
[----:B------:R3:W2:Y:S01]  /*01f0*/  LDC R15, c[0x0][R10+0x8d4] ;  /* 0x000235000a0f7b82 */ /* 0x0006a20000000800 */
[----:B0-----:R-:W-:-:S07]  /*0200*/  LOP3.LUT R20, RZ, R13, RZ, 0x33, !PT ;  /* 0x0000000dff147212 */ /* 0x001fce00078e33ff */
[----:B------:R-:W0:Y:S01]  /*0210*/  LDC.64 R2, c[0x0][R2+0x380] ;  /* 0x0000e00002027b82 */ /* 0x000e220000000a00 */
[----:B-----5:R-:W5:Y:S07]  /*0220*/  MUFU.RCP R6, R6 ;  /* 0x0000000600067308 */ /* 0x020f6e0000001000 */
[----:B------:R-:W0:Y:S08]  /*0230*/  LDC R16, c[0x0][R16+0x580] ;  /* 0x0001600010107b82 */ /* 0x000e300000000800 */
[----:B------:R3:W0:Y:S01]  /*0240*/  @P0 LDC R12, c[0x0][R10+0x8c4] ;  /* 0x000231000a0c0b82 */ /* 0x0006220000000800 */
[----:B-1----:R-:W-:-:S02]  /*0250*/  ISETP.NE.AND P0, PT, R7, RZ, PT ;  /* 0x000000ff0700720c */ /* 0x002fc40003f05270 */
[----:B-----5:R-:W-:-:S04]  /*0260*/  IADD3 R4, PT, PT, R6, 0xffffffe, RZ ;  /* 0x0ffffffe06047810 */ /* 0x020fc80007ffe0ff */
[----:B------:R1:W5:Y:S02]  /*0270*/  F2I.FTZ.U32.TRUNC.NTZ R5, R4 ;  /* 0x0000000400057305 */ /* 0x000364000021f000 */
[----:B-1----:R-:W-:Y:S01]  /*0280*/  MOV R4, RZ ;  /* 0x000000ff00047202 */ /* 0x002fe20000000f00 */
[----:B-----5:R-:W-:-:S04]  /*0290*/  IMAD R17, R17, R5, RZ ;  /* 0x0000000511117224 */ /* 0x020fc800078e02ff */
[----:B--234-:R-:W-:-:S07]  /*02a0*/  IMAD.HI.U32 R17, R5, R17, R4 ;  /* 0x0000001105117227 */ /* 0x01cfce00078e0004 */
.L_x_40:
[----:B01----:R-:W-:Y:S01]  /*02b0*/  @P0 IMAD.WIDE.U32 R4, R19, 0x10, R2 ;  /* 0x0000001013040825 */ /* 0x003fe200078e0002 */
[----:B------:R-:W0:Y:S05]  /*02c0*/  @P0 LDC R23, c[0x0][0x10ec] ;  /* 0x00043b00ff170b82 */ /* 0x000e2a0000000800 */
[----:B------:R-:W2:Y:S01]  /*02d0*/  @P0 LDG.E.128 R4, desc[UR6][R4.64] ;  /* 0x0000000604040981 */ /* 0x000ea2000c1e1d00 */
[----:B------:R-:W-:-:S05]  /*02e0*/  IMAD.HI.U32 R21, R17, R19, RZ ;  /* 0x0000001311157227 */ /* 0x000fca00078e00ff */
[----:B------:R-:W-:-:S05]  /*02f0*/  IADD3 R10, PT, PT, -R21, RZ, RZ ;  /* 0x000000ff150a7210 */ /* 0x000fca0007ffe1ff */
[----:B------:R-:W-:-:S05]  /*0300*/  IMAD R10, R13, R10, R19 ;  /* 0x0000000a0d0a7224 */ /* 0x000fca00078e0213 */
[----:B------:R-:W-:-:S13]  /*0310*/  ISETP.GE.U32.AND P2, PT, R10, R13, PT ;  /* 0x0000000d0a00720c */ /* 0x000fda0003f46070 */
[----:B------:R-:W-:Y:S02]  /*0320*/  @P2 IADD3 R10, PT, PT, -R13, R10, RZ ;  /* 0x0000000a0d0a2210 */ /* 0x000fe40007ffe1ff */
[----:B------:R-:W-:Y:S02]  /*0330*/  @P2 IADD3 R21, PT, PT, R21, 0x1, RZ ;  /* 0x0000000115152810 */ /* 0x000fe40007ffe0ff */
[----:B------:R-:W-:Y:S02]  /*0340*/  ISETP.GE.U32.AND P3, PT, R10, R13, PT ;  /* 0x0000000d0a00720c */ /* 0x000fe40003f66070 */
[----:B------:R-:W1:Y:S11]  /*0350*/  @P0 LDC.64 R10, c[0x0][0x380] ;  /* 0x0000e000ff0a0b82 */ /* 0x000e760000000a00 */
[----:B------:R-:W-:-:S04]  /*0360*/  @P3 IADD3 R21, PT, PT, R21, 0x1, RZ ;  /* 0x0000000115153810 */ /* 0x000fc80007ffe0ff */
[----:B------:R-:W-:-:S05]  /*0370*/  SEL R21, R20, R21, !P1 ;  /* 0x0000001514157207 */ /* 0x000fca0004800000 */
[----:B------:R-:W-:Y:S02]  /*0380*/  IMAD.MOV R24, RZ, RZ, -R21 ;  /* 0x000000ffff187224 */ /* 0x000fe400078e0a15 */
[----:B------:R-:W-:Y:S02]  /*0390*/  IMAD R22, R21, UR8, RZ ;  /* 0x0000000815167c24 */ /* 0x000fe4000f8e02ff */
[----:B------:R-:W-:-:S04]  /*03a0*/  IMAD R21, R13, R24, R19 ;  /* 0x000000180d157224 */ /* 0x000fc800078e0213 */
        /* <DEDUP_REMOVED lines=8> */
[----:B0-----:R-:W0:Y:S02]  /*0430*/  MUFU.RCP R6, R6 ;  /* 0x0000000600067308 */ /* 0x001e240000001000 */
[----:B0-----:R-:W-:-:S06]  /*0440*/  IADD3 R4, PT, PT, R6, 0xffffffe, RZ ;  /* 0x0ffffffe06047810 */ /* 0x001fcc0007ffe0ff */
[----:B------:R0:W1:Y:S02]  /*0450*/  F2I.FTZ.U32.TRUNC.NTZ R5, R4 ;  /* 0x0000000400057305 */ /* 0x000064000021f000 */
[----:B0-----:R-:W-:Y:S02]  /*0460*/  HFMA2 R4, -RZ, RZ, 0, 0 ;  /* 0x00000000ff047431 */ /* 0x001fe400000001ff */
[----:B-1----:R-:W-:-:S04]  /*0470*/  IMAD R7, R7, R5, RZ ;  /* 0x0000000507077224 */ /* 0x002fc800078e02ff */
[----:B------:R-:W-:-:S06]  /*0480*/  IMAD.HI.U32 R10, R5, R7, R4 ;  /* 0x00000007050a7227 */ /* 0x000fcc00078e0004 */
[----:B------:R-:W-:-:S05]  /*0490*/  IMAD.HI.U32 R5, R10, R19, RZ ;  /* 0x000000130a057227 */ /* 0x000fca00078e00ff */
[----:B------:R-:W-:-:S05]  /*04a0*/  IADD3 R7, PT, PT, -R5, RZ, RZ ;  /* 0x000000ff05077210 */ /* 0x000fca0007ffe1ff */
[----:B------:R-:W-:-:S05]  /*04b0*/  IMAD R7, R12, R7, R19 ;  /* 0x000000070c077224 */ /* 0x000fca00078e0213 */
[----:B------:R-:W-:-:S13]  /*04c0*/  ISETP.GE.U32.AND P2, PT, R7, R12, PT ;  /* 0x0000000c0700720c */ /* 0x000fda0003f46070 */
[----:B------:R-:W-:Y:S01]  /*04d0*/  @P2 IMAD.IADD R7, R7, 0x1, -R12 ;  /* 0x0000000107072824 */ /* 0x000fe200078e0a0c */
[----:B------:R-:W-:-:S04]  /*04e0*/  @P2 IADD3 R5, PT, PT, R5, 0x1, RZ ;  /* 0x0000000105052810 */ /* 0x000fc80007ffe0ff */
[----:B------:R-:W-:-:S13]  /*04f0*/  ISETP.GE.U32.AND P3, PT, R7, R12, PT ;  /* 0x0000000c0700720c */ /* 0x000fda0003f66070 */
[----:B------:R-:W-:Y:S02]  /*0500*/  @P3 IADD3 R5, PT, PT, R5, 0x1, RZ ;  /* 0x0000000105053810 */ /* 0x000fe40007ffe0ff */
[----:B------:R-:W-:-:S04]  /*0510*/  @!P4 LOP3.LUT R5, RZ, R12, RZ, 0x33, !PT ;  /* 0x0000000cff05c212 */ /* 0x000fc800078e33ff */
[----:B------:R-:W-:Y:S01]  /*0520*/  IADD3 R4, PT, PT, -R5, RZ, RZ ;  /* 0x000000ff05047210 */ /* 0x000fe20007ffe1ff */
[----:B------:R-:W-:-:S04]  /*0530*/  IMAD R5, R14, R5, RZ ;  /* 0x000000050e057224 */ /* 0x000fc800078e02ff */
[----:B------:R-:W-:-:S04]  /*0540*/  IMAD R4, R12, R4, R19 ;  /* 0x000000040c047224 */ /* 0x000fc800078e0213 */
[----:B------:R-:W-:-:S04]  /*0550*/  IMAD R5, R15, R4, R5 ;  /* 0x000000040f057224 */ /* 0x000fc800078e0205 */
[----:B------:R-:W-:-:S06]  /*0560*/  IMAD.WIDE.U32 R4, R5, 0x10, R2 ;  /* 0x0000001005047825 */ /* 0x000fcc00078e0002 */
[----:B------:R-:W2:Y:S01]  /*0570*/  LDG.E.128 R4, desc[UR6][R4.64] ;  /* 0x0000000604047981 */ /* 0x000ea2000c1e1d00 */
[----:B------:R-:W-:-:S04]  /*0580*/  IMAD R11, R16, UR5, R21 ;  /* 0x00000005100b7c24 */ /* 0x000fc8000f8e0215 */
[----:B------:R-:W-:-:S05]  /*0590*/  IMAD.WIDE.U32 R10, R11, 0x10, R8 ;  /* 0x000000100b0a7825 */ /* 0x000fca00078e0008 */
[----:B--2---:R1:W-:Y:S02]  /*05a0*/  STG.E.128 desc[UR6][R10.64], R4 ;  /* 0x000000040a007986 */ /* 0x0043e4000c101d06 */
.L_x_39:
[----:B------:R-:W-:-:S04]  /*05b0*/  IADD3 R19, PT, PT, R18, R19, RZ ;  /* 0x0000001312137210 */ /* 0x000fc80007ffe0ff */
[----:B------:R-:W-:-:S13]  /*05c0*/  ISETP.GE.U32.AND P2, PT, R19, R0, PT ;  /* 0x000000001300720c */ /* 0x000fda0003f46070 */
[----:B------:R-:W-:Y:S05]  /*05d0*/  @!P2 BRA `(.L_x_40) ;  /* 0xfffffffc0034a947 */ /* 0x000fea000383ffff */
[----:B------:R-:W-:Y:S05]  /*05e0*/  EXIT ;  /* 0x000000000000794d */ /* 0x000fea0003800000 */
.L_x_41:
        /* <DEDUP_REMOVED lines=9> */
.L_x_898:


//--------------------- .text._ZN2at6native40_GLOBAL__N__2351210d_8_Shape_cu_49f7391c26CatArrayBatchedCopy_contigINS1_10OpaqueTypeILj16EEEjLi2ELi64ELi64EEEvPT_NS1_25CatArrInputTensorMetadataIS5_T0_XT2_EXT3_EEENS1_16TensorSizeStrideIS8_Lj4EEEiS8_ --------------------------
	.section	.text._ZN2at6native40_GLOBAL__N__2351210d_8_Shape_cu_49f7391c26CatArrayBatchedCopy_contigINS1_10OpaqueTypeILj16EEEjLi2ELi64ELi64EEEvPT_NS1_25CatArrInputTensorMetadataIS5_T0_XT2_EXT3_EEENS1_16TensorSizeStrideIS8_Lj4EEEiS8_,"ax",@progbits
	.align	128
.text._ZN2at6native40_GLOBAL__N__2351210d_8_Shape_cu_49f7391c26CatArrayBatchedCopy_contigINS1_10OpaqueTypeILj16EEEjLi2ELi64ELi64EEEvPT_NS1_25CatArrInputTensorMetadataIS5_T0_XT2_EXT3_EEENS1_16TensorSizeStrideIS8_Lj4EEEiS8_:
        .type           _ZN2at6native40_GLOBAL__N__2351210d_8_Shape_cu_49f7391c26CatArrayBatchedCopy_contigINS1_10OpaqueTypeILj16EEEjLi2ELi64ELi64EEEvPT_NS1_25CatArrInputTensorMetadataIS5_T0_XT2_EXT3_EEENS1_16TensorSizeStrideIS8_Lj4EEEiS8_,@function
        .size           _ZN2at6native40_GLOBAL__N__2351210d_8_Shape_cu_49f7391c26CatArrayBatchedCopy_contigINS1_10OpaqueTypeILj16EEEjLi2ELi64ELi64EEEvPT_NS1_25CatArrInputTensorMetadataIS5_T0_XT2_EXT3_EEENS1_16TensorSizeStrideIS8_Lj4EEEiS8_,(.L_x_899 - _ZN2at6native40_GLOBAL__N__2351210d_8_Shape_cu_49f7391c26CatArrayBatchedCopy_contigINS1_10OpaqueTypeILj16EEEjLi2ELi64ELi64EEEvPT_NS1_25CatArrInputTensorMetadataIS5_T0_XT2_EXT3_EEENS1_16TensorSizeStrideIS8_Lj4EEEiS8_)
        .other          _ZN2at6native40_GLOBAL__N__2351210d_8_Shape_cu_49f7391c26CatArrayBatchedCopy_contigINS1_10OpaqueTypeILj16EEEjLi2ELi64ELi64EEEvPT_NS1_25CatArrInputTensorMetadataIS5_T0_XT2_EXT3_EEENS1_16TensorSizeStrideIS8_Lj4EEEiS8_,@"STO_CUDA_ENTRY STV_DEFAULT"
_ZN2at6native40_GLOBAL__N__2351210d_8_Shape_cu_49f7391c26CatArrayBatchedCopy_contigINS1_10OpaqueTypeILj16EEEjLi2ELi64ELi64EEEvPT_NS1_25CatArrInputTensorMetadataIS5_T0_XT2_EXT3_EEENS1_16TensorSizeStrideIS8_Lj4EEEiS8_:
        /* <DEDUP_REMOVED lines=15> */
[----:B------:R3:W4:Y:S02]  /*00f0*/  LDC R10, c[0x0][R6+0x688] ;  /* 0x0001a200060a7b82 */ /* 0x0007240000000800 */
[----:B------:R-:W-:Y:S01]  /*0100*/  LEA R8, R3, R2, 0x2 ;  /* 0x0000000203087211 */ /* 0x000fe200078e10ff */
[----:B------:R-:W0:Y:S05]  /*0110*/  LDCU.64 UR8, c[0x0][0x10d8] ;  /* 0x00021b00ff0877ac */ /* 0x000e2a0008000a00 */
[----:B------:R-:W5:Y:S01]  /*0120*/  LDC R4, c[0x0][R6+0x588] ;  /* 0x0001620006047b82 */ /* 0x000f620000000800 */
[----:B-1----:R-:W-:Y:S01]  /*0130*/  IMAD R14, R14, UR4, RZ ;  /* 0x000000040e0e7c24 */ /* 0x002fe2000f8e02ff */
[----:B0-----:R-:W-:-:S06]  /*0140*/  ISETP.NE.AND P0, PT, R12, 0x1, PT ;  /* 0x000000010c00780c */ /* 0x001fcc0003f05270 */
[----:B------:R-:W0:Y:S08]  /*0150*/  LDC.64 R2, c[0x0][0x380] ;  /* 0x0000e000ff027b82 */ /* 0x000e300000000a00 */
[----:B------:R-:W1:Y:S08]  /*0160*/  LDC.64 R8, c[0x0][R8+0x380] ;  /* 0x0000e00008087b82 */ /* 0x000e700000000a00 */
[----:B----4-:R-:W4:Y:S02]  /*0170*/  @P0 LDC R10, c[0x0][0x10cc] ;  /* 0x00043300ff0a0b82 */ /* 0x010f240000000800 */
[----:B----4-:R-:W4:Y:S01]  /*0180*/  I2F.U32.RP R11, R10 ;  /* 0x0000000a000b7306 */ /* 0x010f220000209000 */
[----:B------:R-:W-:-:S02]  /*0190*/  ISETP.NE.U32.AND P0, PT, R10, RZ, PT ;  /* 0x000000ff0a00720c */ /* 0x000fc40003f05070 */
[----:B------:R-:W-:-:S05]  /*01a0*/  LOP3.LUT R17, RZ, R10, RZ, 0x33, !PT ;  /* 0x0000000aff117212 */ /* 0x000fca00078e33ff */
[----:B----4-:R-:W4:Y:S02]  /*01b0*/  MUFU.RCP R11, R11 ;  /* 0x0000000b000b7308 */ /* 0x010f240000001000 */
[----:B----4-:R-:W-:-:S06]  /*01c0*/  IADD3 R5, PT, PT, R11, 0xffffffe, RZ ;  /* 0x0ffffffe0b057810 */ /* 0x010fcc0007ffe0ff */
[----:B------:R-:W4:Y:S02]  /*01d0*/  F2I.FTZ.U32.TRUNC.NTZ R5, R5 ;  /* 0x0000000500057305 */ /* 0x000f24000021f000 */
[----:B----4-:R-:W-:-:S04]  /*01e0*/  IMAD R11, R10, R5, RZ ;  /* 0x000000050a0b7224 */ /* 0x010fc800078e02ff */
[----:B------:R-:W-:Y:S02]  /*01f0*/  IMAD.MOV R15, RZ, RZ, -R11 ;  /* 0x000000ffff0f7224 */ /* 0x000fe400078e0a0b */
[----:B-----5:R-:W-:Y:S02]  /*0200*/  IMAD R11, R4, R13, RZ ;  /* 0x0000000d040b7224 */ /* 0x020fe400078e02ff */
[----:B------:R-:W-:-:S05]  /*0210*/  HFMA2 R4, -RZ, RZ, 0, 0 ;  /* 0x00000000ff047431 */ /* 0x000fca00000001ff */
[----:B------:R-:W-:Y:S01]  /*0220*/  IMAD.HI.U32 R16, R5, R15, R4 ;  /* 0x0000000f05107227 */ /* 0x000fe200078e0004 */
[----:B0123--:R-:W-:-:S07]  /*0230*/  MOV R15, R7 ;  /* 0x00000007000f7202 */ /* 0x00ffce0000000f00 */
.L_x_42:
[----:B0-----:R-:W-:-:S06]  /*0240*/  IMAD.WIDE.U32 R4, R15, 0x10, R8 ;  /* 0x000000100f047825 */ /* 0x001fcc00078e0008 */
[----:B------:R-:W2:Y:S01]  /*0250*/  LDG.E.128 R4, desc[UR6][R4.64] ;  /* 0x0000000604047981 */ /* 0x000ea2000c1e1d00 */
        /* <DEDUP_REMOVED lines=8> */
[----:B------:R-:W-:-:S04]  /*02e0*/  SEL R12, R17, R12, !P0 ;  /* 0x0000000c110c7207 */ /* 0x000fc80004000000 */
[C---:B------:R-:W-:Y:S01]  /*02f0*/  IADD3 R18, PT, PT, -R12.reuse, RZ, RZ ;  /* 0x000000ff0c127210 */ /* 0x040fe20007ffe1ff */
[----:B------:R-:W-:-:S04]  /*0300*/  IMAD R13, R12, UR8, R11 ;  /* 0x000000080c0d7c24 */ /* 0x000fc8000f8e020b */
[----:B------:R-:W-:Y:S01]  /*0310*/  IMAD R12, R10, R18, R15 ;  /* 0x000000120a0c7224 */ /* 0x000fe200078e020f */
[----:B------:R-:W-:-:S03]  /*0320*/  IADD3 R15, PT, PT, R14, R15, RZ ;  /* 0x0000000f0e0f7210 */ /* 0x000fc60007ffe0ff */
[----:B------:R-:W-:Y:S01]  /*0330*/  IMAD R13, R12, UR9, R13 ;  /* 0x000000090c0d7c24 */ /* 0x000fe2000f8e020d */
[----:B------:R-:W-:-:S03]  /*0340*/  ISETP.GE.U32.AND P1, PT, R15, R0, PT ;  /* 0x000000000f00720c */ /* 0x000fc60003f26070 */
[----:B------:R-:W-:-:S05]  /*0350*/  IMAD.WIDE.U32 R12, R13, 0x10, R2 ;  /* 0x000000100d0c7825 */ /* 0x000fca00078e0002 */
[----:B--2---:R0:W-:Y:S05]  /*0360*/  STG.E.128 desc[UR6][R12.64], R4 ;  /* 0x000000040c007986 */ /* 0x0041ea000c101d06 */
[----:B------:R-:W-:Y:S05]  /*0370*/  @!P1 BRA `(.L_x_42) ;  /* 0xfffffffc00b09947 */ /* 0x000fea000383ffff */
[----:B------:R-:W-:Y:S05]  /*0380*/  EXIT ;  /* 0x000000000000794d */ /* 0x000fea0003800000 */
.L_x_43:
        /* <DEDUP_REMOVED lines=15> */
.L_x_899:


//--------------------- .text._ZN2at6native40_GLOBAL__N__2351210d_8_Shape_cu_49f7391c35CatArrayBatchedCopy_alignedK_contigINS1_10OpaqueTypeILj16EEEjLi2ELi64ELi64ELi8EEEvPT_NS1_25CatArrInputTensorMetadataIS5_T0_XT2_EXT3_EEENS1_16TensorSizeStrideIS8_Lj4EEEiS8_ --------------------------
	.section	.text._ZN2at6native40_GLOBAL__N__2351210d_8_Shape_cu_49f7391c35CatArrayBatchedCopy_alignedK_contigINS1_10OpaqueTypeILj16EEEjLi2ELi64ELi64ELi8EEEvPT_NS1_25CatArrInputTensorMetadataIS5_T0_XT2_EXT3_EEENS1_16TensorSizeStrideIS8_Lj4EEEiS8_,"ax",@progbits
	.align	128
.text._ZN2at6native40_GLOBAL__N__2351210d_8_Shape_cu_49f7391c35CatArrayBatchedCopy_alignedK_contigINS1_10OpaqueTypeILj16EEEjLi2ELi64ELi64ELi8EEEvPT_NS1_25CatArrInputTensorMetadataIS5_T0_XT2_EXT3_EEENS1_16TensorSizeStrideIS8_Lj4EEEiS8_:
        .type           _ZN2at6native40_GLOBAL__N__2351210d_8_Shape_cu_49f7391c35CatArrayBatchedCopy_alignedK_contigINS1_10OpaqueTypeILj16EEEjLi2ELi64ELi64ELi8EEEvPT_NS1_25CatArrInputTensorMetadataIS5_T0_XT2_EXT3_EEENS1_16TensorSizeStrideIS8_Lj4EEEiS8_,@function
        .size           _ZN2at6native40_GLOBAL__N__2351210d_8_Shape_cu_49f7391c35CatArrayBatchedCopy_alignedK_contigINS1_10OpaqueTypeILj16EEEjLi2ELi64ELi64ELi8EEEvPT_NS1_25CatArrInputTensorMetadataIS5_T0_XT2_EXT3_EEENS1_16TensorSizeStrideIS8_Lj4EEEiS8_,(.L_x_900 - _ZN2at6native40_GLOBAL__N__2351210d_8_Shape_cu_49f7391c35CatArrayBatchedCopy_alignedK_contigINS1_10OpaqueTypeILj16EEEjLi2ELi64ELi64ELi8EEEvPT_NS1_25CatArrInputTensorMetadataIS5_T0_XT2_EXT3_EEENS1_16TensorSizeStrideIS8_Lj4EEEiS8_)
        .other          _ZN2at6native40_GLOBAL__N__2351210d_8_Shape_cu_49f7391c35CatArrayBatchedCopy_alignedK_contigINS1_10OpaqueTypeILj16EEEjLi2ELi64ELi64ELi8EEEvPT_NS1_25CatArrInputTensorMetadataIS5_T0_XT2_EXT3_EEENS1_16TensorSizeStrideIS8_Lj4EEEiS8_,@"STO_CUDA_ENTRY STV_DEFAULT"
_ZN2at6native40_GLOBAL__N__2351210d_8_Shape_cu_49f7391c35CatArrayBatchedCopy_alignedK_contigINS1_10OpaqueTypeILj16EEEjLi2ELi64ELi64ELi8EEEvPT_NS1_25CatArrInputTensorMetadataIS5_T0_XT2_EXT3_EEENS1_16TensorSizeStrideIS8_Lj4EEEiS8_:
[----:B------:R-:W-:Y:S01]  /*0000*/  LDC R1, c[0x0][0x37c] ;  /* 0x0000df00ff017b82 */ /* 0x000fe20000000800 */
[----:B------:R-:W0:Y:S07]  /*0010*/  S2R R18, SR_CTAID.Y ;  /* 0x0000000000127919 */ /* 0x000e2e0000002600 */
[----:B------:R-:W1:Y:S01]  /*0020*/  S2UR UR4, SR_CTAID.X ;  /* 0x00000000000479c3 */ /* 0x000e620000002500 */
[----:B------:R-:W1:Y:S07]  /*0030*/  S2R R5, SR_TID.X ;  /* 0x0000000000057919 */ /* 0x000e6e0000002100 */
[----:B------:R-:W1:Y:S01]  /*0040*/  LDC R14, c[0x0][0x360] ;  /* 0x0000d800ff0e7b82 */ /* 0x000e620000000800 */
[----:B------:R-:W2:Y:S01]  /*0050*/  LDCU UR5, c[0x0][0x370] ;  /* 0x00006e00ff0577ac */ /* 0x000ea20008000800 */
[----:B0-----:R-:W-:-:S06]  /*0060*/  SHF.L.U32 R2, R18, 0x2, RZ ;  /* 0x0000000212027819 */ /* 0x001fcc00000006ff */
[----:B------:R-:W0:Y:S01]  /*0070*/  LDC R20, c[0x0][R2+0x788] ;  /* 0x0001e20002147b82 */ /* 0x000e220000000800 */
[----:B-1----:R-:W-:-:S05]  /*0080*/  IMAD R15, R14, UR4, R5 ;  /* 0x000000040e0f7c24 */ /* 0x002fca000f8e0205 */
[----:B0-----:R-:W-:-:S13]  /*0090*/  ISETP.GE.U32.AND P0, PT, R15, R20, PT ;  /* 0x000000140f00720c */ /* 0x001fda0003f06070 */
[----:B--2---:R-:W-:Y:S05]  /*00a0*/  @P0 EXIT ;  /* 0x000000000000094d */ /* 0x004fea0003800000 */
[----:B------:R-:W0:Y:S01]  /*00b0*/  LDC.64 R8, c[0x0][0x10e8] ;  /* 0x00043a00ff087b82 */ /* 0x000e220000000a00 */
[----:B------:R-:W-:Y:S01]  /*00c0*/  HFMA2 R3, -RZ, RZ, 0, 4.76837158203125e-07 ;  /* 0x00000008ff037431 */ /* 0x000fe200000001ff */
[----:B------:R-:W-:Y:S01]  /*00d0*/  UIADD3 UR4, UPT, UPT, UR4, UR5, URZ ;  /* 0x0000000504047290 */ /* 0x000fe2000fffe0ff */
[----:B------:R-:W-:Y:S05]  /*00e0*/  BSSY.RECONVERGENT B0, `(.L_x_44) ;  /* 0x0000038000007945 */ /* 0x000fea0003800200 */
[----:B------:R1:W2:Y:S01]  /*00f0*/  LDC R0, c[0x0][R2+0x688] ;  /* 0x0001a20002007b82 */ /* 0x0002a20000000800 */
[----:B------:R-:W-:Y:S02]  /*0100*/  IMAD R5, R14, UR4, R5 ;  /* 0x000000040e057c24 */ /* 0x000fe4000f8e0205 */
[----:B------:R-:W-:-:S02]  /*0110*/  IMAD R3, R18, 0x4, R3 ;  /* 0x0000000412037824 */ /* 0x000fc400078e0203 */
[----:B------:R-:W-:Y:S01]  /*0120*/  IMAD R14, R14, UR5, RZ ;  /* 0x000000050e0e7c24 */ /* 0x000fe2000f8e02ff */
[----:B------:R-:W3:Y:S01]  /*0130*/  LDCU.64 UR4, c[0x0][0x358] ;  /* 0x00006b00ff0477ac */ /* 0x000ee20008000a00 */
[----:B------:R-:W-:Y:S01]  /*0140*/  IMAD R18, R18, 0x4, R3 ;  /* 0x0000000412127824 */ /* 0x000fe200078e0203 */
[----:B------:R-:W4:Y:S02]  /*0150*/  LDC R4, c[0x0][R2+0x588] ;  /* 0x0001620002047b82 */ /* 0x000f240000000800 */
[----:B------:R-:W-:-:S04]  /*0160*/  IADD3 R21, PT, PT, RZ, -R14, RZ ;  /* 0x8000000eff157210 */ /* 0x000fc80007ffe0ff */
[----:B------:R-:W-:Y:S02]  /*0170*/  PRMT R21, R21, 0x7710, RZ ;  /* 0x0000771015157816 */ /* 0x000fe400000000ff */
[----:B0-----:R-:W-:Y:S01]  /*0180*/  ISETP.NE.AND P0, PT, R8, 0x1, PT ;  /* 0x000000010800780c */ /* 0x001fe20003f05270 */
[----:B------:R-:W0:-:S12]  /*0190*/  LDC.64 R18, c[0x0][R18+0x380] ;  /* 0x0000e00012127b82 */ /* 0x000e180000000a00 */
[----:B--2---:R-:W2:Y:S01]  /*01a0*/  @P0 LDC R0, c[0x0][0x10cc] ;  /* 0x00043300ff000b82 */ /* 0x004ea20000000800 */
[----:B----4-:R-:W-:Y:S01]  /*01b0*/  IMAD R3, R4, R9, RZ ;  /* 0x0000000904037224 */ /* 0x010fe200078e02ff */
[----:B------:R-:W-:-:S04]  /*01c0*/  IADD3 R9, PT, PT, RZ, -R5, RZ ;  /* 0x80000005ff097210 */ /* 0x000fc80007ffe0ff */
[----:B------:R-:W-:-:S04]  /*01d0*/  PRMT R9, R9, 0x7710, RZ ;  /* 0x0000771009097816 */ /* 0x000fc800000000ff */
[----:B------:R-:W-:Y:S01]  /*01e0*/  IADD3 R22, PT, PT, R20, R9, RZ ;  /* 0x0000000914167210 */ /* 0x000fe20007ffe0ff */
[----:B--2---:R-:W2:Y:S01]  /*01f0*/  I2F.U32.RP R8, R0 ;  /* 0x0000000000087306 */ /* 0x004ea20000209000 */
[----:B------:R-:W-:Y:S02]  /*0200*/  ISETP.NE.U32.AND P0, PT, R0, RZ, PT ;  /* 0x000000ff0000720c */ /* 0x000fe40003f05070 */
[----:B------:R-:W-:-:S05]  /*0210*/  LOP3.LUT R4, RZ, R0, RZ, 0x33, !PT ;  /* 0x00000000ff047212 */ /* 0x000fca00078e33ff */
[----:B--2---:R-:W2:Y:S02]  /*0220*/  MUFU.RCP R8, R8 ;  /* 0x0000000800087308 */ /* 0x004ea40000001000 */
[----:B--2---:R-:W-:-:S06]  /*0230*/  VIADD R6, R8, 0xffffffe ;  /* 0x0ffffffe08067836 */ /* 0x004fcc0000000000 */
[----:B------:R2:W4:Y:S02]  /*0240*/  F2I.FTZ.U32.TRUNC.NTZ R7, R6 ;  /* 0x0000000600077305 */ /* 0x000524000021f000 */
[----:B--2---:R-:W-:Y:S02]  /*0250*/  IMAD.MOV.U32 R6, RZ, RZ, RZ ;  /* 0x000000ffff067224 */ /* 0x004fe400078e00ff */
[----:B----4-:R-:W-:-:S04]  /*0260*/  IMAD R10, R0, R7, RZ ;  /* 0x00000007000a7224 */ /* 0x010fc800078e02ff */
[----:B------:R-:W-:-:S04]  /*0270*/  IMAD.MOV R11, RZ, RZ, -R10 ;  /* 0x000000ffff0b7224 */ /* 0x000fc800078e0a0a */
[----:B01-3--:R-:W-:-:S07]  /*0280*/  IMAD.HI.U32 R2, R7, R11, R6 ;  /* 0x0000000b07027227 */ /* 0x00bfce00078e0006 */
.L_x_45:
[----:B0-----:R-:W-:Y:S01]  /*0290*/  IMAD.WIDE.U32 R8, R15, 0x10, R18 ;  /* 0x000000100f087825 */ /* 0x001fe200078e0012 */
[----:B------:R-:W0:Y:S05]  /*02a0*/  LDC.64 R16, c[0x0][0x380] ;  /* 0x0000e000ff107b82 */ /* 0x000e2a0000000a00 */
[----:B------:R-:W2:Y:S01]  /*02b0*/  LDG.E.128 R8, desc[UR4][R8.64] ;  /* 0x0000000408087981 */ /* 0x000ea2000c1e1d00 */
[----:B------:R-:W-:Y:S01]  /*02c0*/  IMAD.HI.U32 R13, R2, R15, RZ ;  /* 0x0000000f020d7227 */ /* 0x000fe200078e00ff */
[----:B------:R-:W-:Y:S02]  /*02d0*/  PRMT R24, R22, 0x7610, R24 ;  /* 0x0000761016187816 */ /* 0x000fe40000000018 */
[----:B------:R-:W-:Y:S01]  /*02e0*/  MOV R25, R5 ;  /* 0x0000000500197202 */ /* 0x000fe20000000f00 */
[----:B------:R-:W-:-:S02]  /*02f0*/  IMAD.MOV R7, RZ, RZ, -R13 ;  /* 0x000000ffff077224 */ /* 0x000fc400078e0a0d */
[----:B------:R-:W-:Y:S02]  /*0300*/  IMAD.IADD R5, R14, 0x1, R5 ;  /* 0x000000010e057824 */ /* 0x000fe400078e0205 */
[----:B------:R-:W-:-:S05]  /*0310*/  IMAD R7, R0, R7, R15 ;  /* 0x0000000700077224 */ /* 0x000fca00078e020f */
[----:B------:R-:W-:-:S13]  /*0320*/  ISETP.GE.U32.AND P1, PT, R7, R0, PT ;  /* 0x000000000700720c */ /* 0x000fda0003f26070 */
[----:B------:R-:W-:Y:S01]  /*0330*/  @P1 IADD3 R7, PT, PT, -R0, R7, RZ ;  /* 0x0000000700071210 */ /* 0x000fe20007ffe1ff */
[----:B------:R-:W-:-:S03]  /*0340*/  @P1 VIADD R13, R13, 0x1 ;  /* 0x000000010d0d1836 */ /* 0x000fc60000000000 */
[----:B------:R-:W-:Y:S02]  /*0350*/  ISETP.GE.U32.AND P2, PT, R7, R0, PT ;  /* 0x000000000700720c */ /* 0x000fe40003f46070 */
[----:B------:R-:W1:Y:S11]  /*0360*/  LDC.64 R6, c[0x0][0x10d8] ;  /* 0x00043600ff067b82 */ /* 0x000e760000000a00 */
[----:B------:R-:W-:-:S04]  /*0370*/  @P2 IADD3 R13, PT, PT, R13, 0x1, RZ ;  /* 0x000000010d0d2810 */ /* 0x000fc80007ffe0ff */
[----:B------:R-:W-:-:S05]  /*0380*/  SEL R13, R4, R13, !P0 ;  /* 0x0000000d040d7207 */ /* 0x000fca0004000000 */
[----:B------:R-:W-:Y:S02]  /*0390*/  IMAD.MOV R12, RZ, RZ, -R13 ;  /* 0x000000ffff0c7224 */ /* 0x000fe400078e0a0d */
[----:B-1----:R-:W-:Y:S02]  /*03a0*/  IMAD R13, R13, R6, RZ ;  /* 0x000000060d0d7224 */ /* 0x002fe400078e02ff */
[--C-:B------:R-:W-:Y:S02]  /*03b0*/  IMAD R12, R0, R12, R15.reuse ;  /* 0x0000000c000c7224 */ /* 0x100fe400078e020f */
[----:B------:R-:W-:Y:S02]  /*03c0*/  IMAD.IADD R15, R14, 0x1, R15 ;  /* 0x000000010e0f7824 */ /* 0x000fe400078e020f */
[----:B------:R-:W-:-:S03]  /*03d0*/  IMAD R12, R12, R7, R13 ;  /* 0x000000070c0c7224 */ /* 0x000fc600078e020d */
[----:B------:R-:W-:Y:S02]  /*03e0*/  IADD3 R23, PT, PT, R15, 0x1, RZ ;  /* 0x000000010f177810 */ /* 0x000fe40007ffe0ff */
[----:B------:R-:W-:Y:S02]  /*03f0*/  IADD3 R13, PT, PT, R3, R12, RZ ;  /* 0x0000000c030d7210 */ /* 0x000fe40007ffe0ff */
[----:B------:R-:W-:Y:S01]  /*0400*/  ISETP.GT.U32.AND P1, PT, R23, R20, PT ;  /* 0x000000141700720c */ /* 0x000fe20003f24070 */
[----:B------:R-:W-:Y:S02]  /*0410*/  IMAD.IADD R23, R21, 0x1, R22 ;  /* 0x0000000115177824 */ /* 0x000fe400078e0216 */
[----:B0-----:R-:W-:-:S03]  /*0420*/  IMAD.WIDE.U32 R12, R13, 0x10, R16 ;  /* 0x000000100d0c7825 */ /* 0x001fc600078e0010 */
[----:B------:R-:W-:Y:S02]  /*0430*/  PRMT R22, R23, 0x7610, R22 ;  /* 0x0000761017167816 */ /* 0x000fe40000000016 */
[----:B--2---:R0:W-:Y:S05]  /*0440*/  STG.E.128 desc[UR4][R12.64], R8 ;  /* 0x000000080c007986 */ /* 0x0041ea000c101d04 */
[----:B------:R-:W-:Y:S05]  /*0450*/  @!P1 BRA `(.L_x_45) ;  /* 0xfffffffc008c9947 */ /* 0x000fea000383ffff */
[----:B------:R-:W-:Y:S05]  /*0460*/  BSYNC.RECONVERGENT B0 ;  /* 0x0000000000007941 */ /* 0x000fea0003800200 */
.L_x_44:
[----:B------:R-:W-:-:S13]  /*0470*/  ISETP.GE.U32.AND P1, PT, R15, R20, PT ;  /* 0x000000140f00720c */ /* 0x000fda0003f26070 */
[----:B------:R-:W-:Y:S05]  /*0480*/  @P1 EXIT ;  /* 0x000000000000194d */ /* 0x000fea0003800000 */
[-C--:B------:R-:W-:Y:S01]  /*0490*/  IADD3 R5, PT, PT, R20, -R15.reuse, RZ ;  /* 0x8000000f14057210 */ /* 0x080fe20007ffe0ff */
[----:B0-----:R-:W-:Y:S01]  /*04a0*/  IMAD.IADD R8, R15, 0x1, -R20 ;  /* 0x000000010f087824 */ /* 0x001fe200078e0a14 */
[----:B------:R-:W-:Y:S02]  /*04b0*/  BSSY.RECONVERGENT B0, `(.L_x_46) ;  /* 0x0000023000007945 */ /* 0x000fe40003800200 */
[----:B------:R-:W-:Y:S02]  /*04c0*/  LOP3.LUT P2, RZ, R5, 0x3, RZ, 0xc0, !PT ;  /* 0x0000000305ff7812 */ /* 0x000fe4000784c0ff */
[----:B------:R-:W-:Y:S02]  /*04d0*/  ISETP.GT.U32.AND P1, PT, R8, -0x4, PT ;  /* 0xfffffffc0800780c */ /* 0x000fe40003f24070 */
[----:B------:R-:W-:-:S09]  /*04e0*/  MOV R5, R15 ;  /* 0x0000000f00057202 */ /* 0x000fd20000000f00 */
[----:B------:R-:W-:Y:S05]  /*04f0*/  @!P2 BRA `(.L_x_47) ;  /* 0x000000000078a947 */ /* 0x000fea0003800000 */
[----:B------:R-:W-:Y:S01]  /*0500*/  IMAD.WIDE.U32 R8, R25, 0x10, R18 ;  /* 0x0000001019087825 */ /* 0x000fe200078e0012 */
[----:B------:R-:W-:-:S03]  /*0510*/  LOP3.LUT R10, R24, 0x3, RZ, 0xc0, !PT ;  /* 0x00000003180a7812 */ /* 0x000fc600078ec0ff */
[----:B------:R-:W-:Y:S01]  /*0520*/  IMAD.MOV.U32 R5, RZ, RZ, R15 ;  /* 0x000000ffff057224 */ /* 0x000fe200078e000f */
[----:B------:R-:W-:Y:S01]  /*0530*/  MOV R21, R9 ;  /* 0x0000000900157202 */ /* 0x000fe20000000f00 */
[----:B------:R-:W-:Y:S01]  /*0540*/  IMAD.MOV.U32 R14, RZ, RZ, R8 ;  /* 0x000000ffff0e7224 */ /* 0x000fe200078e0008 */
[----:B------:R-:W-:-:S07]  /*0550*/  IADD3 R15, PT, PT, -R10, RZ, RZ ;  /* 0x000000ff0a0f7210 */ /* 0x000fce0007ffe1ff */
.L_x_48:
[----:B0-----:R-:W-:Y:S01]  /*0560*/  IMAD.MOV.U32 R8, RZ, RZ, R14 ;  /* 0x000000ffff087224 */ /* 0x001fe200078e000e */
[----:B------:R-:W-:-:S06]  /*0570*/  MOV R9, R21 ;  /* 0x0000001500097202 */ /* 0x000fcc0000000f00 */
[----:B------:R-:W2:Y:S01]  /*0580*/  LDG.E.128 R8, desc[UR4][R8.64] ;  /* 0x0000000408087981 */ /* 0x000ea2000c1e1d00 */
[----:B------:R-:W-:Y:S01]  /*0590*/  IMAD.HI.U32 R13, R2, R5, RZ ;  /* 0x00000005020d7227 */ /* 0x000fe200078e00ff */
[----:B------:R-:W-:-:S03]  /*05a0*/  IADD3 R15, PT, PT, R15, 0x1, RZ ;  /* 0x000000010f0f7810 */ /* 0x000fc60007ffe0ff */
[----:B------:R-:W-:-:S04]  /*05b0*/  IMAD.MOV R23, RZ, RZ, -R13 ;  /* 0x000000ffff177224 */ /* 0x000fc800078e0a0d */
[----:B------:R-:W-:-:S05]  /*05c0*/  IMAD R23, R0, R23, R5 ;  /* 0x0000001700177224 */ /* 0x000fca00078e0205 */
[----:B------:R-:W-:-:S13]  /*05d0*/  ISETP.GE.U32.AND P2, PT, R23, R0, PT ;  /* 0x000000001700720c */ /* 0x000fda0003f46070 */
[----:B------:R-:W-:Y:S01]  /*05e0*/  @P2 IADD3 R23, PT, PT, -R0, R23, RZ ;  /* 0x0000001700172210 */ /* 0x000fe20007ffe1ff */
[----:B------:R-:W-:Y:S01]  /*05f0*/  @P2 VIADD R13, R13, 0x1 ;  /* 0x000000010d0d2836 */ /* 0x000fe20000000000 */
[----:B------:R-:W-:Y:S02]  /*0600*/  ISETP.NE.AND P2, PT, R15, RZ, PT ;  /* 0x000000ff0f00720c */ /* 0x000fe40003f45270 */
[----:B------:R-:W-:-:S13]  /*0610*/  ISETP.GE.U32.AND P3, PT, R23, R0, PT ;  /* 0x000000001700720c */ /* 0x000fda0003f66070 */
[----:B------:R-:W-:Y:S02]  /*0620*/  @P3 IADD3 R13, PT, PT, R13, 0x1, RZ ;  /* 0x000000010d0d3810 */ /* 0x000fe40007ffe0ff */
[----:B------:R-:W-:Y:S02]  /*0630*/  IADD3 R14, P3, PT, R14, 0x10, RZ ;  /* 0x000000100e0e7810 */ /* 0x000fe40007f7e0ff */
[----:B------:R-:W-:-:S03]  /*0640*/  SEL R13, R4, R13, !P0 ;  /* 0x0000000d040d7207 */ /* 0x000fc60004000000 */
[----:B------:R-:W-:Y:S02]  /*0650*/  IMAD.X R21, RZ, RZ, R21, P3 ;  /* 0x000000ffff157224 */ /* 0x000fe400018e0615 */
[----:B------:R-:W-:Y:S02]  /*0660*/  IMAD.MOV R12, RZ, RZ, -R13 ;  /* 0x000000ffff0c7224 */ /* 0x000fe400078e0a0d */
[----:B------:R-:W-:Y:S02]  /*0670*/  IMAD R13, R13, R6, R3 ;  /* 0x000000060d0d7224 */ /* 0x000fe400078e0203 */
[----:B------:R-:W-:Y:S01]  /*0680*/  IMAD R12, R0, R12, R5 ;  /* 0x0000000c000c7224 */ /* 0x000fe200078e0205 */
[----:B------:R-:W-:-:S03]  /*0690*/  IADD3 R5, PT, PT, R5, 0x1, RZ ;  /* 0x0000000105057810 */ /* 0x000fc60007ffe0ff */
[----:B------:R-:W-:-:S04]  /*06a0*/  IMAD R13, R12, R7, R13 ;  /* 0x000000070c0d7224 */ /* 0x000fc800078e020d */
[----:B------:R-:W-:-:S05]  /*06b0*/  IMAD.WIDE.U32 R12, R13, 0x10, R16 ;  /* 0x000000100d0c7825 */ /* 0x000fca00078e0010 */
[----:B--2---:R0:W-:Y:S01]  /*06c0*/  STG.E.128 desc[UR4][R12.64], R8 ;  /* 0x000000080c007986 */ /* 0x0041e2000c101d04 */
[----:B------:R-:W-:Y:S05]  /*06d0*/  @P2 BRA `(.L_x_48) ;  /* 0xfffffffc00a02947 */ /* 0x000fea000383ffff */
.L_x_47:
[----:B------:R-:W-:Y:S05]  /*06e0*/  BSYNC.RECONVERGENT B0 ;  /* 0x0000000000007941 */ /* 0x000fea0003800200 */
.L_x_46:
[----:B------:R-:W-:Y:S05]  /*06f0*/  @P1 EXIT ;  /* 0x000000000000194d */ /* 0x000fea0003800000 */
[----:B------:R-:W-:Y:S01]  /*0700*/  IADD3 R20, PT, PT, -R20, R5, RZ ;  /* 0x0000000514147210 */ /* 0x000fe20007ffe1ff */
[----:B------:R-:W-:-:S07]  /*0710*/  VIADD R21, R5, 0x1 ;  /* 0x0000000105157836 */ /* 0x000fce0000000000 */
.L_x_49:
[----:B01----:R-:W-:-:S05]  /*0720*/  IADD3 R13, PT, PT, R21, -0x1, RZ ;  /* 0xffffffff150d7810 */ /* 0x003fca0007ffe0ff */
[----:B------:R-:W-:-:S05]  /*0730*/  IMAD.WIDE.U32 R22, R13, 0x10, R18 ;  /* 0x000000100d167825 */ /* 0x000fca00078e0012 */
        /* <DEDUP_REMOVED lines=8> */
[----:B------:R-:W-:-:S04]  /*07c0*/  @P2 IADD3 R15, PT, PT, R15, 0x1, RZ ;  /* 0x000000010f0f2810 */ /* 0x000fc80007ffe0ff */
[----:B------:R-:W-:-:S05]  /*07d0*/  SEL R15, R4, R15, !P0 ;  /* 0x0000000f040f7207 */ /* 0x000fca0004000000 */
[----:B------:R-:W-:Y:S02]  /*07e0*/  IMAD.MOV R12, RZ, RZ, -R15 ;  /* 0x000000ffff0c7224 */ /* 0x000fe400078e0a0f */
[----:B------:R-:W-:Y:S02]  /*07f0*/  IMAD R15, R15, R6, R3 ;  /* 0x000000060f0f7224 */ /* 0x000fe400078e0203 */
[----:B------:R-:W-:-:S04]  /*0800*/  IMAD R12, R0, R12, R5 ;  /* 0x0000000c000c7224 */ /* 0x000fc800078e0205 */
[----:B------:R-:W-:-:S04]  /*0810*/  IMAD R15, R12, R7, R15 ;  /* 0x000000070c0f7224 */ /* 0x000fc800078e020f */
[----:B------:R-:W-:-:S04]  /*0820*/  IMAD.WIDE.U32 R24, R15, 0x10, R16 ;  /* 0x000000100f187825 */ /* 0x000fc800078e0010 */
[----:B------:R-:W-:Y:S01]  /*0830*/  IMAD.HI.U32 R27, R2, R21, RZ ;  /* 0x00000015021b7227 */ /* 0x000fe200078e00ff */
[----:B--2---:R0:W-:Y:S04]  /*0840*/  STG.E.128 desc[UR4][R24.64], R8 ;  /* 0x0000000818007986 */ /* 0x0041e8000c101d04 */
[----:B------:R-:W2:Y:S01]  /*0850*/  LDG.E.128 R12, desc[UR4][R22.64+0x10] ;  /* 0x00001004160c7981 */ /* 0x000ea2000c1e1d00 */
[----:B------:R-:W-:-:S05]  /*0860*/  IADD3 R29, PT, PT, -R27, RZ, RZ ;  /* 0x000000ff1b1d7210 */ /* 0x000fca0007ffe1ff */
[----:B------:R-:W-:-:S05]  /*0870*/  IMAD R29, R0, R29, R21 ;  /* 0x0000001d001d7224 */ /* 0x000fca00078e0215 */
[----:B------:R-:W-:-:S13]  /*0880*/  ISETP.GE.U32.AND P1, PT, R29, R0, PT ;  /* 0x000000001d00720c */ /* 0x000fda0003f26070 */
[----:B------:R-:W-:Y:S01]  /*0890*/  @P1 IADD3 R29, PT, PT, -R0, R29, RZ ;  /* 0x0000001d001d1210 */ /* 0x000fe20007ffe1ff */
[----:B------:R-:W-:-:S03]  /*08a0*/  @P1 VIADD R27, R27, 0x1 ;  /* 0x000000011b1b1836 */ /* 0x000fc60000000000 */
[----:B------:R-:W-:-:S13]  /*08b0*/  ISETP.GE.U32.AND P2, PT, R29, R0, PT ;  /* 0x000000001d00720c */ /* 0x000fda0003f46070 */
[----:B------:R-:W-:-:S04]  /*08c0*/  @P2 IADD3 R27, PT, PT, R27, 0x1, RZ ;  /* 0x000000011b1b2810 */ /* 0x000fc80007ffe0ff */
[----:B------:R-:W-:-:S04]  /*08d0*/  SEL R27, R4, R27, !P0 ;  /* 0x0000001b041b7207 */ /* 0x000fc80004000000 */
[C---:B0-----:R-:W-:Y:S01]  /*08e0*/  IADD3 R8, PT, PT, -R27.reuse, RZ, RZ ;  /* 0x000000ff1b087210 */ /* 0x041fe20007ffe1ff */
[----:B------:R-:W-:-:S04]  /*08f0*/  IMAD R27, R27, R6, R3 ;  /* 0x000000061b1b7224 */ /* 0x000fc800078e0203 */
[----:B------:R-:W-:-:S04]  /*0900*/  IMAD R8, R0, R8, R5 ;  /* 0x0000000800087224 */ /* 0x000fc800078e0205 */
[----:B------:R-:W-:-:S04]  /*0910*/  IMAD R8, R8, R7, R7 ;  /* 0x0000000708087224 */ /* 0x000fc800078e0207 */
[----:B------:R-:W-:-:S04]  /*0920*/  IMAD.IADD R25, R8, 0x1, R27 ;  /* 0x0000000108197824 */ /* 0x000fc800078e021b */
[----:B------:R-:W-:Y:S01]  /*0930*/  IMAD.WIDE.U32 R24, R25, 0x10, R16 ;  /* 0x0000001019187825 */ /* 0x000fe200078e0010 */
[----:B------:R-:W-:-:S05]  /*0940*/  IADD3 R27, PT, PT, R21, 0x1, RZ ;  /* 0x00000001151b7810 */ /* 0x000fca0007ffe0ff */
[----:B------:R-:W-:Y:S01]  /*0950*/  IMAD.HI.U32 R29, R2, R27, RZ ;  /* 0x0000001b021d7227 */ /* 0x000fe200078e00ff */
[----:B--2---:R0:W-:Y:S04]  /*0960*/  STG.E.128 desc[UR4][R24.64], R12 ;  /* 0x0000000c18007986 */ /* 0x0041e8000c101d04 */
[----:B------:R-:W2:Y:S01]  /*0970*/  LDG.E.128 R8, desc[UR4][R22.64+0x20] ;  /* 0x0000200416087981 */ /* 0x000ea2000c1e1d00 */
        /* <DEDUP_REMOVED lines=8> */
[----:B0-----:R-:W-:Y:S02]  /*0a00*/  IMAD.MOV R12, RZ, RZ, -R29 ;  /* 0x000000ffff0c7224 */ /* 0x001fe400078e0a1d */
[----:B------:R-:W-:Y:S02]  /*0a10*/  IMAD R29, R29, R6, R3 ;  /* 0x000000061d1d7224 */ /* 0x000fe400078e0203 */
[----:B------:R-:W-:-:S05]  /*0a20*/  IMAD R12, R0, R12, R5 ;  /* 0x0000000c000c7224 */ /* 0x000fca00078e0205 */
[----:B------:R-:W-:-:S05]  /*0a30*/  IADD3 R12, PT, PT, R12, 0x2, RZ ;  /* 0x000000020c0c7810 */ /* 0x000fca0007ffe0ff */
[----:B------:R-:W-:-:S04]  /*0a40*/  IMAD R25, R12, R7, R29 ;  /* 0x000000070c197224 */ /* 0x000fc800078e021d */
[----:B------:R-:W-:Y:S01]  /*0a50*/  IMAD.WIDE.U32 R24, R25, 0x10, R16 ;  /* 0x0000001019187825 */ /* 0x000fe200078e0010 */
[----:B------:R-:W-:-:S05]  /*0a60*/  IADD3 R27, PT, PT, R21, 0x2, RZ ;  /* 0x00000002151b7810 */ /* 0x000fca0007ffe0ff */
[----:B------:R-:W-:Y:S01]  /*0a70*/  IMAD.HI.U32 R29, R2, R27, RZ ;  /* 0x0000001b021d7227 */ /* 0x000fe200078e00ff */
[----:B--2---:R0:W-:Y:S04]  /*0a80*/  STG.E.128 desc[UR4][R24.64], R8 ;  /* 0x0000000818007986 */ /* 0x0041e8000c101d04 */
[----:B------:R-:W2:Y:S01]  /*0a90*/  LDG.E.128 R12, desc[UR4][R22.64+0x30] ;  /* 0x00003004160c7981 */ /* 0x000ea2000c1e1d00 */
[----:B------:R-:W-:Y:S01]  /*0aa0*/  IMAD.MOV R26, RZ, RZ, -R29 ;  /* 0x000000ffff1a7224 */ /* 0x000fe200078e0a1d */
[----:B------:R-:W-:Y:S01]  /*0ab0*/  IADD3 R21, PT, PT, R21, 0x4, RZ ;  /* 0x0000000415157810 */ /* 0x000fe20007ffe0ff */
[----:B------:R-:W-:Y:S02]  /*0ac0*/  VIADD R20, R20, 0x4 ;  /* 0x0000000414147836 */ /* 0x000fe40000000000 */
[----:B------:R-:W-:-:S05]  /*0ad0*/  IMAD R27, R0, R26, R27 ;  /* 0x0000001a001b7224 */ /* 0x000fca00078e021b */
[----:B------:R-:W-:-:S13]  /*0ae0*/  ISETP.GE.U32.AND P1, PT, R27, R0, PT ;  /* 0x000000001b00720c */ /* 0x000fda0003f26070 */
[----:B------:R-:W-:Y:S02]  /*0af0*/  @P1 IADD3 R27, PT, PT, -R0, R27, RZ ;  /* 0x0000001b001b1210 */ /* 0x000fe40007ffe1ff */
[----:B------:R-:W-:Y:S02]  /*0b00*/  @P1 IADD3 R29, PT, PT, R29, 0x1, RZ ;  /* 0x000000011d1d1810 */ /* 0x000fe40007ffe0ff */
[----:B------:R-:W-:Y:S02]  /*0b10*/  ISETP.GE.U32.AND P2, PT, R27, R0, PT ;  /* 0x000000001b00720c */ /* 0x000fe40003f46070 */
[----:B------:R-:W-:-:S11]  /*0b20*/  ISETP.NE.AND P1, PT, R20, RZ, PT ;  /* 0x000000ff1400720c */ /* 0x000fd60003f25270 */
[----:B------:R-:W-:-:S05]  /*0b30*/  @P2 VIADD R29, R29, 0x1 ;  /* 0x000000011d1d2836 */ /* 0x000fca0000000000 */
[----:B------:R-:W-:-:S04]  /*0b40*/  SEL R29, R4, R29, !P0 ;  /* 0x0000001d041d7207 */ /* 0x000fc80004000000 */
[C---:B0-----:R-:W-:Y:S01]  /*0b50*/  IADD3 R8, PT, PT, -R29.reuse, RZ, RZ ;  /* 0x000000ff1d087210 */ /* 0x041fe20007ffe1ff */
[----:B------:R-:W-:-:S04]  /*0b60*/  IMAD R29, R29, R6, R3 ;  /* 0x000000061d1d7224 */ /* 0x000fc800078e0203 */
[----:B------:R-:W-:Y:S01]  /*0b70*/  IMAD R8, R0, R8, R5 ;  /* 0x0000000800087224 */ /* 0x000fe200078e0205 */
[----:B------:R-:W-:-:S04]  /*0b80*/  IADD3 R5, PT, PT, R5, 0x4, RZ ;  /* 0x0000000405057810 */ /* 0x000fc80007ffe0ff */
[----:B------:R-:W-:-:S05]  /*0b90*/  IADD3 R8, PT, PT, R8, 0x3, RZ ;  /* 0x0000000308087810 */ /* 0x000fca0007ffe0ff */
[----:B------:R-:W-:-:S04]  /*0ba0*/  IMAD R9, R8, R7, R29 ;  /* 0x0000000708097224 */ /* 0x000fc800078e021d */
[----:B------:R-:W-:-:S05]  /*0bb0*/  IMAD.WIDE.U32 R8, R9, 0x10, R16 ;  /* 0x0000001009087825 */ /* 0x000fca00078e0010 */
[----:B--2---:R1:W-:Y:S01]  /*0bc0*/  STG.E.128 desc[UR4][R8.64], R12 ;  /* 0x0000000c08007986 */ /* 0x0043e2000c101d04 */
[----:B------:R-:W-:Y:S05]  /*0bd0*/  @P1 BRA `(.L_x_49) ;  /* 0xfffffff800d01947 */ /* 0x000fea000383ffff */
[----:B------:R-:W-:Y:S05]  /*0be0*/  EXIT ;  /* 0x000000000000794d */ /* 0x000fea0003800000 */
.L_x_50:
        /* <DEDUP_REMOVED lines=9> */
.L_x_900:


//--------------------- .text._ZN2at6native40_GLOBAL__N__2351210d_8_Shape_cu_49f7391c35CatArrayBatchedCopy_alignedK_contigINS1_10OpaqueTypeILj16EEEjLi2ELi64ELi64ELi16EEEvPT_NS1_25CatArrInputTensorMetadataIS5_T0_XT2_EXT3_EEENS1_16TensorSizeStrideIS8_Lj4EEEiS8_ --------------------------
	.section	.text._ZN2at6native40_GLOBAL__N__2351210d_8_Shape_cu_49f7391c35CatArrayBatchedCopy_alignedK_contigINS1_10OpaqueTypeILj16EEEjLi2ELi64ELi64ELi16EEEvPT_NS1_25CatArrInputTensorMetadataIS5_T0_XT2_EXT3_EEENS1_16TensorSizeStrideIS8_Lj4EEEiS8_,"ax",@progbits
	.align	128
.text._ZN2at6native40_GLOBAL__N__2351210d_8_Shape_cu_49f7391c35CatArrayBatchedCopy_alignedK_contigINS1_10OpaqueTypeILj16EEEjLi2ELi64ELi64ELi16EEEvPT_NS1_25CatArrInputTensorMetadataIS5_T0_XT2_EXT3_EEENS1_16TensorSizeStrideIS8_Lj4EEEiS8_:
        .type           _ZN2at6native40_GLOBAL__N__2351210d_8_Shape_cu_49f7391c35CatArrayBatchedCopy_alignedK_contigINS1_10OpaqueTypeILj16EEEjLi2ELi64ELi64ELi16EEEvPT_NS1_25CatArrInputTensorMetadataIS5_T0_XT2_EXT3_EEENS1_16TensorSizeStrideIS8_Lj4EEEiS8_,@function
        .size           _ZN2at6native40_GLOBAL__N__2351210d_8_Shape_cu_49f7391c35CatArrayBatchedCopy_alignedK_contigINS1_10OpaqueTypeILj16EEEjLi2ELi64ELi64ELi16EEEvPT_NS1_25CatArrInputTensorMetadataIS5_T0_XT2_EXT3_EEENS1_16TensorSizeStrideIS8_Lj4EEEiS8_,(.L_x_901 - _ZN2at6native40_GLOBAL__N__2351210d_8_Shape_cu_49f7391c35CatArrayBatchedCopy_alignedK_contigINS1_10OpaqueTypeILj16EEEjLi2ELi64ELi64ELi16EEEvPT_NS1_25CatArrInputTensorMetadataIS5_T0_XT2_EXT3_EEENS1_16TensorSizeStrideIS8_Lj4EEEiS8_)
        .other          _ZN2at6native40_GLOBAL__N__2351210d_8_Shape_cu_49f7391c35CatArrayBatchedCopy_alignedK_contigINS1_10OpaqueTypeILj16EEEjLi2ELi64ELi64ELi16EEEvPT_NS1_25CatArrInputTensorMetadataIS5_T0_XT2_EXT3_EEENS1_16TensorSizeStrideIS8_Lj4EEEiS8_,@"STO_CUDA_ENTRY STV_DEFAULT"
_ZN2at6native40_GLOBAL__N__2351210d_8_Shape_cu_49f7391c35CatArrayBatchedCopy_alignedK_contigINS1_10OpaqueTypeILj16EEEjLi2ELi64ELi64ELi16EEEvPT_NS1_25CatArrInputTensorMetadataIS5_T0_XT2_EXT3_EEENS1_16TensorSizeStrideIS8_Lj4EEEiS8_:
        /* <DEDUP_REMOVED lines=41> */
.L_x_52:
        /* <DEDUP_REMOVED lines=30> */
.L_x_51:
        /* <DEDUP_REMOVED lines=15> */
.L_x_55:
        /* <DEDUP_REMOVED lines=24> */
.L_x_54:
[----:B------:R-:W-:Y:S05]  /*06e0*/  BSYNC.RECONVERGENT B0 ;  /* 0x0000000000007941 */ /* 0x000fea0003800200 */
.L_x_53:
[----:B------:R-:W-:Y:S05]  /*06f0*/  @P1 EXIT ;  /* 0x000000000000194d */ /* 0x000fea0003800000 */
[----:B------:R-:W-:Y:S01]  /*0700*/  IADD3 R20, PT, PT, -R20, R5, RZ ;  /* 0x0000000514147210 */ /* 0x000fe20007ffe1ff */
[----:B------:R-:W-:-:S07]  /*0710*/  VIADD R21, R5, 0x1 ;  /* 0x0000000105157836 */ /* 0x000fce0000000000 */
.L_x_56:
        /* <DEDUP_REMOVED lines=77> */
.L_x_57:
        /* <DEDUP_REMOVED lines=9> */
.L_x_901:


//--------------------- .text._ZN2at6native40_GLOBAL__N__2351210d_8_Shape_cu_49f7391c30CatArrayBatchedCopy_vectorizedINS1_10OpaqueTypeILj16EEEjLi2ELi64ELi64ELi16ELi1EEEvPcNS1_25CatArrInputTensorMetadataIT_T0_XT2_EXT3_EEENS1_16TensorSizeStrideIS8_Lj4EEEiS8_ --------------------------
	.section	.text._ZN2at6native40_GLOBAL__N__2351210d_8_Shape_cu_49f7391c30CatArrayBatchedCopy_vectorizedINS1_10OpaqueTypeILj16EEEjLi2ELi64ELi64ELi16ELi1EEEvPcNS1_25CatArrInputTensorMetadataIT_T0_XT2_EXT3_EEENS1_16TensorSizeStrideIS8_Lj4EEEiS8_,"ax",@progbits
	.align	128
.text._ZN2at6native40_GLOBAL__N__2351210d_8_Shape_cu_49f7391c30CatArrayBatchedCopy_vectorizedINS1_10OpaqueTypeILj16EEEjLi2ELi64ELi64ELi16ELi1EEEvPcNS1_25CatArrInputTensorMetadataIT_T0_XT2_EXT3_EEENS1_16TensorSizeStrideIS8_Lj4EEEiS8_:
        .type           _ZN2at6native40_GLOBAL__N__2351210d_8_Shape_cu_49f7391c30CatArrayBatchedCopy_vectorizedINS1_10OpaqueTypeILj16EEEjLi2ELi64ELi64ELi16ELi1EEEvPcNS1_25CatArrInputTensorMetadataIT_T0_XT2_EXT3_EEENS1_16TensorSizeStrideIS8_Lj4EEEiS8_,@function
        .size           _ZN2at6native40_GLOBAL__N__2351210d_8_Shape_cu_49f7391c30CatArrayBatchedCopy_vectorizedINS1_10OpaqueTypeILj16EEEjLi2ELi64ELi64ELi16ELi1EEEvPcNS1_25CatArrInputTensorMetadataIT_T0_XT2_EXT3_EEENS1_16TensorSizeStrideIS8_Lj4EEEiS8_,(.L_x_902 - _ZN2at6native40_GLOBAL__N__2351210d_8_Shape_cu_49f7391c30CatArrayBatchedCopy_vectorizedINS1_10OpaqueTypeILj16EEEjLi2ELi64ELi64ELi16ELi1EEEvPcNS1_25CatArrInputTensorMetadataIT_T0_XT2_EXT3_EEENS1_16TensorSizeStrideIS8_Lj4EEEiS8_)
        .other          _ZN2at6native40_GLOBAL__N__2351210d_8_Shape_cu_49f7391c30CatArrayBatchedCopy_vectorizedINS1_10OpaqueTypeILj16EEEjLi2ELi64ELi64ELi16ELi1EEEvPcNS1_25CatArrInputTensorMetadataIT_T0_XT2_EXT3_EEENS1_16TensorSizeStrideIS8_Lj4EEEiS8_,@"STO_CUDA_ENTRY STV_DEFAULT"
_ZN2at6native40_GLOBAL__N__2351210d_8_Shape_cu_49f7391c30CatArrayBatchedCopy_vectorizedINS1_10OpaqueTypeILj16EEEjLi2ELi64ELi64ELi16ELi1EEEvPcNS1_25CatArrInputTensorMetadataIT_T0_XT2_EXT3_EEENS1_16TensorSizeStrideIS8_Lj4EEEiS8_:
        /* <DEDUP_REMOVED lines=15> */
[----:B------:R-:W4:Y:S01]  /*00f0*/  LDCU.64 UR8, c[0x0][0x10d8] ;  /* 0x00021b00ff0877ac */ /* 0x000f220008000a00 */
[C---:B------:R-:W-:Y:S01]  /*0100*/  IMAD R2, R3.reuse, 0x4, R2 ;  /* 0x0000000403027824 */ /* 0x040fe200078e0202 */
[----:B------:R-:W0:Y:S03]  /*0110*/  LDCU.64 UR10, c[0x0][0x380] ;  /* 0x00007000ff0a77ac */ /* 0x000e260008000a00 */
[----:B------:R-:W-:-:S02]  /*0120*/  IMAD R2, R3, 0x4, R2 ;  /* 0x0000000403027824 */ /* 0x000fc400078e0202 */
[----:B------:R-:W5:Y:S01]  /*0130*/  LDC R4, c[0x0][R6+0x588] ;  /* 0x0001620006047b82 */ /* 0x000f620000000800 */
[----:B-1----:R-:W-:Y:S01]  /*0140*/  IMAD R14, R14, UR4, RZ ;  /* 0x000000040e0e7c24 */ /* 0x002fe2000f8e02ff */
[----:B0-----:R-:W-:-:S06]  /*0150*/  ISETP.NE.AND P0, PT, R12, 0x1, PT ;  /* 0x000000010c00780c */ /* 0x001fcc0003f05270 */
[----:B------:R-:W0:Y:S01]  /*0160*/  LDC.64 R2, c[0x0][R2+0x380] ;  /* 0x0000e00002027b82 */ /* 0x000e220000000a00 */
[----:B---3--:R-:W-:-:S07]  /*0170*/  IMAD R8, R8, R13, RZ ;  /* 0x0000000d08087224 */ /* 0x008fce00078e02ff */
[----:B------:R-:W1:Y:S01]  /*0180*/  @P0 LDC R8, c[0x0][0x10cc] ;  /* 0x00043300ff080b82 */ /* 0x000e620000000800 */
[----:B-----5:R-:W-:Y:S02]  /*0190*/  IMAD R9, R4, R13, RZ ;  /* 0x0000000d04097224 */ /* 0x020fe400078e02ff */
[----:B------:R-:W-:Y:S01]  /*01a0*/  HFMA2 R4, -RZ, RZ, 0, 0 ;  /* 0x00000000ff047431 */ /* 0x000fe200000001ff */
[----:B-1----:R-:W1:Y:S01]  /*01b0*/  I2F.U32.RP R7, R8 ;  /* 0x0000000800077306 */ /* 0x002e620000209000 */
[----:B------:R-:W-:Y:S02]  /*01c0*/  ISETP.NE.U32.AND P0, PT, R8, RZ, PT ;  /* 0x000000ff0800720c */ /* 0x000fe40003f05070 */
[----:B------:R-:W-:-:S05]  /*01d0*/  LOP3.LUT R15, RZ, R8, RZ, 0x33, !PT ;  /* 0x00000008ff0f7212 */ /* 0x000fca00078e33ff */
[----:B-1----:R-:W1:Y:S02]  /*01e0*/  MUFU.RCP R7, R7 ;  /* 0x0000000700077308 */ /* 0x002e640000001000 */
[----:B-1----:R-:W-:-:S06]  /*01f0*/  IADD3 R5, PT, PT, R7, 0xffffffe, RZ ;  /* 0x0ffffffe07057810 */ /* 0x002fcc0007ffe0ff */
[----:B------:R-:W1:Y:S02]  /*0200*/  F2I.FTZ.U32.TRUNC.NTZ R5, R5 ;  /* 0x0000000500057305 */ /* 0x000e64000021f000 */
[----:B-1----:R-:W-:-:S05]  /*0210*/  IMAD R7, R8, R5, RZ ;  /* 0x0000000508077224 */ /* 0x002fca00078e02ff */
[----:B------:R-:W-:-:S05]  /*0220*/  IADD3 R7, PT, PT, -R7, RZ, RZ ;  /* 0x000000ff07077210 */ /* 0x000fca0007ffe1ff */
[----:B0-2-4-:R-:W-:-:S07]  /*0230*/  IMAD.HI.U32 R10, R5, R7, R4 ;  /* 0x00000007050a7227 */ /* 0x015fce00078e0004 */
.L_x_58:
        /* <DEDUP_REMOVED lines=12> */
[----:B------:R-:W-:-:S04]  /*0300*/  IMAD R13, R12, UR8, RZ ;  /* 0x000000080c0d7c24 */ /* 0x000fc8000f8e02ff */
[----:B------:R-:W-:Y:S01]  /*0310*/  IMAD R12, R8, R16, R11 ;  /* 0x00000010080c7224 */ /* 0x000fe200078e020b */
[----:B------:R-:W-:-:S03]  /*0320*/  IADD3 R11, PT, PT, R14, R11, RZ ;  /* 0x0000000b0e0b7210 */ /* 0x000fc60007ffe0ff */
        /* <DEDUP_REMOVED lines=9> */
.L_x_59:
        /* <DEDUP_REMOVED lines=12> */
.L_x_902:


//--------------------- .text._ZN2at6native40_GLOBAL__N__2351210d_8_Shape_cu_49f7391c19CatArrayBatchedCopyINS1_10OpaqueTypeILj16EEEjLi1ELi64ELi64EEEvPT_NS1_25CatArrInputTensorMetadataIS5_T0_XT2_EXT3_EEENS1_16TensorSizeStrideIS8_Lj4EEEiS8_ --------------------------
	.section	.text._ZN2at6native40_GLOBAL__N__2351210d_8_Shape_cu_49f7391c19CatArrayBatchedCopyINS1_10OpaqueTypeILj16EEEjLi1ELi64ELi64EEEvPT_NS1_25CatArrInputTensorMetadataIS5_T0_XT2_EXT3_EEENS1_16TensorSizeStrideIS8_Lj4EEEiS8_,"ax",@progbits
	.align	128
.text._ZN2at6native40_GLOBAL__N__2351210d_8_Shape_cu_49f7391c19CatArrayBatchedCopyINS1_10OpaqueTypeILj16EEEjLi1ELi64ELi64EEEvPT_NS1_25CatArrInputTensorMetadataIS5_T0_XT2_EXT3_EEENS1_16TensorSizeStrideIS8_Lj4EEEiS8_:
        .type           _ZN2at6native40_GLOBAL__N__2351210d_8_Shape_cu_49f7391c19CatArrayBatchedCopyINS1_10OpaqueTypeILj16EEEjLi1ELi64ELi64EEEvPT_NS1_25CatArrInputTensorMetadataIS5_T0_XT2_EXT3_EEENS1_16TensorSizeStrideIS8_Lj4EEEiS8_,@function
        .size           _ZN2at6native40_GLOBAL__N__2351210d_8_Shape_cu_49f7391c19CatArrayBatchedCopyINS1_10OpaqueTypeILj16EEEjLi1ELi64ELi64EEEvPT_NS1_25CatArrInputTensorMetadataIS5_T0_XT2_EXT3_EEENS1_16TensorSizeStrideIS8_Lj4EEEiS8_,(.L_x_903 - _ZN2at6native40_GLOBAL__N__2351210d_8_Shape_cu_49f7391c19CatArrayBatchedCopyINS1_10OpaqueTypeILj16EEEjLi1ELi64ELi64EEEvPT_NS1_25CatArrInputTensorMetadataIS5_T0_XT2_EXT3_EEENS1_16TensorSizeStrideIS8_Lj4EEEiS8_)
        .other          _ZN2at6native40_GLOBAL__N__2351210d_8_Shape_cu_49f7391c19CatArrayBatchedCopyINS1_10OpaqueTypeILj16EEEjLi1ELi64ELi64EEEvPT_NS1_25CatArrInputTensorMetadataIS5_T0_XT2_EXT3_EEENS1_16TensorSizeStrideIS8_Lj4EEEiS8_,@"STO_CUDA_ENTRY STV_DEFAULT"
_ZN2at6native40_GLOBAL__N__2351210d_8_Shape_cu_49f7391c19CatArrayBatchedCopyINS1_10OpaqueTypeILj16EEEjLi1ELi64ELi64EEEvPT_NS1_25CatArrInputTensorMetadataIS5_T0_XT2_EXT3_EEENS1_16TensorSizeStrideIS8_Lj4EEEiS8_:
[----:B------:R-:W-:Y:S01]  /*0000*/  LDC R1, c[0x0][0x37c] ;  /* 0x0000df00ff017b82 */ /* 0x000fe20000000800 */
[----:B------:R-:W0:Y:S01]  /*0010*/  S2R R3, SR_CTAID.Y ;  /* 0x0000000000037919 */ /* 0x000e220000002600 */
[----:B------:R-:W-:-:S06]  /*0020*/  HFMA2 R2, -RZ, RZ, 0, 4.76837158203125e-07 ;  /* 0x00000008ff027431 */ /* 0x000fcc00000001ff */
[----:B------:R-:W1:Y:S01]  /*0030*/  S2UR UR4, SR_CTAID.X ;  /* 0x00000000000479c3 */ /* 0x000e620000002500 */
[----:B------:R-:W1:Y:S07]  /*0040*/  S2R R5, SR_TID.X ;  /* 0x0000000000057919 */ /* 0x000e6e0000002100 */
[----:B------:R-:W1:Y:S01]  /*0050*/  LDC R20, c[0x0][0x360] ;  /* 0x0000d800ff147b82 */ /* 0x000e620000000800 */
[----:B0-----:R-:W-:-:S07]  /*0060*/  LEA R2, R3, R2, 0x2 ;  /* 0x0000000203027211 */ /* 0x001fce00078e10ff */
[----:B------:R-:W0:Y:S01]  /*0070*/  LDC R0, c[0x0][R2+0x780] ;  /* 0x0001e00002007b82 */ /* 0x000e220000000800 */
[----:B-1----:R-:W-:-:S05]  /*0080*/  IMAD R5, R20, UR4, R5 ;  /* 0x0000000414057c24 */ /* 0x002fca000f8e0205 */
[----:B0-----:R-:W-:-:S13]  /*0090*/  ISETP.GE.U32.AND P0, PT, R5, R0, PT ;  /* 0x000000000500720c */ /* 0x001fda0003f06070 */
[----:B------:R-:W-:Y:S05]  /*00a0*/  @P0 EXIT ;  /* 0x000000000000094d */ /* 0x000fea0003800000 */
[C---:B------:R-:W-:Y:S01]  /*00b0*/  IMAD R14, R3.reuse, 0x1c, R2 ;  /* 0x0000001c030e7824 */ /* 0x040fe200078e0202 */
[----:B------:R-:W0:Y:S01]  /*00c0*/  LDCU UR5, c[0x0][0x10ec] ;  /* 0x00021d80ff0577ac */ /* 0x000e220008000800 */
[----:B------:R-:W-:Y:S02]  /*00d0*/  MOV R15, R5 ;  /* 0x00000005000f7202 */ /* 0x000fe40000000f00 */
[C---:B------:R-:W-:Y:S01]  /*00e0*/  IMAD R6, R3.reuse, -0x1f, R14 ;  /* 0xffffffe103067824 */ /* 0x040fe200078e020e */
[----:B------:R-:W1:Y:S01]  /*00f0*/  LDCU UR4, c[0x0][0x370] ;  /* 0x00006e00ff0477ac */ /* 0x000e620008000800 */
[----:B------:R-:W2:Y:S02]  /*0100*/  LDC R14, c[0x0][R14+0x8d0] ;  /* 0x000234000e0e7b82 */ /* 0x000ea40000000800 */
[C---:B------:R-:W-:Y:S01]  /*0110*/  IMAD R12, R3.reuse, 0x7, R6 ;  /* 0x00000007030c7824 */ /* 0x040fe200078e0206 */
[----:B------:R-:W3:Y:S03]  /*0120*/  LDCU.64 UR6, c[0x0][0x358] ;  /* 0x00006b00ff0677ac */ /* 0x000ee60008000a00 */
[----:B------:R-:W-:Y:S01]  /*0130*/  IMAD R4, R3, -0x4, R12 ;  /* 0xfffffffc03047824 */ /* 0x000fe200078e020c */
[----:B------:R-:W4:Y:S01]  /*0140*/  LDCU UR8, c[0x0][0x10d8] ;  /* 0x00021b00ff0877ac */ /* 0x000f220008000800 */
[----:B------:R-:W5:Y:S08]  /*0150*/  LDC.U8 R6, c[0x0][R6+0x880] ;  /* 0x0002200006067b82 */ /* 0x000f700000000000 */
[----:B------:R-:W0:Y:S01]  /*0160*/  LDC R4, c[0x0][R4+0x580] ;  /* 0x0001600004047b82 */ /* 0x000e220000000800 */
[----:B-1----:R-:W-:-:S07]  /*0170*/  IMAD R20, R20, UR4, RZ ;  /* 0x0000000414147c24 */ /* 0x002fce000f8e02ff */
[----:B------:R-:W1:Y:S08]  /*0180*/  LDC.64 R2, c[0x0][0x380] ;  /* 0x0000e000ff027b82 */ /* 0x000e700000000a00 */
[----:B------:R-:W1:Y:S01]  /*0190*/  LDC.64 R12, c[0x0][R12+0x380] ;  /* 0x0000e0000c0c7b82 */ /* 0x000e620000000a00 */
[----:B-----5:R-:W-:Y:S01]  /*01a0*/  ISETP.NE.AND P1, PT, R6, RZ, PT ;  /* 0x000000ff0600720c */ /* 0x020fe20003f25270 */
[----:B0-234-:R-:W-:-:S12]  /*01b0*/  IMAD R18, R4, UR5, RZ ;  /* 0x0000000504127c24 */ /* 0x01dfd8000f8e02ff */
.L_x_60:
[----:B01----:R-:W-:-:S06]  /*01c0*/  @P1 IMAD.WIDE.U32 R4, R15, 0x10, R12 ;  /* 0x000000100f041825 */ /* 0x003fcc00078e000c */
[----:B------:R-:W2:Y:S01]  /*01d0*/  @P1 LDG.E.128 R4, desc[UR6][R4.64] ;  /* 0x0000000604041981 */ /* 0x000ea2000c1e1d00 */
[----:B------:R-:W-:Y:S02]  /*01e0*/  IMAD R17, R15, UR8, R18 ;  /* 0x000000080f117c24 */ /* 0x000fe4000f8e0212 */
[----:B------:R-:W-:Y:S02]  /*01f0*/  @!P1 IMAD R9, R14, R15, RZ ;  /* 0x0000000f0e099224 */ /* 0x000fe400078e02ff */
[----:B------:R-:W-:-:S04]  /*0200*/  IMAD.WIDE.U32 R16, R17, 0x10, R2 ;  /* 0x0000001011107825 */ /* 0x000fc800078e0002 */
[----:B------:R-:W-:Y:S01]  /*0210*/  @!P1 IMAD.WIDE.U32 R8, R9, 0x10, R12 ;  /* 0x0000001009089825 */ /* 0x000fe200078e000c */
[----:B--2---:R0:W-:Y:S05]  /*0220*/  @P1 STG.E.128 desc[UR6][R16.64], R4 ;  /* 0x0000000410001986 */ /* 0x0041ea000c101d06 */
[----:B------:R-:W2:Y:S01]  /*0230*/  @!P1 LDG.E.128 R8, desc[UR6][R8.64] ;  /* 0x0000000608089981 */ /* 0x000ea2000c1e1d00 */
[----:B------:R-:W-:-:S04]  /*0240*/  IADD3 R15, PT, PT, R20, R15, RZ ;  /* 0x0000000f140f7210 */ /* 0x000fc80007ffe0ff */
[----:B------:R-:W-:Y:S01]  /*0250*/  ISETP.GE.U32.AND P0, PT, R15, R0, PT ;  /* 0x000000000f00720c */ /* 0x000fe20003f06070 */
[----:B--2---:R0:W-:-:S12]  /*0260*/  @!P1 STG.E.128 desc[UR6][R16.64], R8 ;  /* 0x0000000810009986 */ /* 0x0041d8000c101d06 */
[----:B------:R-:W-:Y:S05]  /*0270*/  @!P0 BRA `(.L_x_60) ;  /* 0xfffffffc00d08947 */ /* 0x000fea000383ffff */
[----:B------:R-:W-:Y:S05]  /*0280*/  EXIT ;  /* 0x000000000000794d */ /* 0x000fea0003800000 */
.L_x_61:
        /* <DEDUP_REMOVED lines=15> */
.L_x_903:


//--------------------- .text._ZN2at6native40_GLOBAL__N__2351210d_8_Shape_cu_49f7391c26CatArrayBatchedCopy_contigINS1_10OpaqueTypeILj16EEEjLi1ELi64ELi64EEEvPT_NS1_25CatArrInputTensorMetadataIS5_T0_XT2_EXT3_EEENS1_16TensorSizeStrideIS8_Lj4EEEiS8_ --------------------------
	.section	.text._ZN2at6native40_GLOBAL__N__2351210d_8_Shape_cu_49f7391c26CatArrayBatchedCopy_contigINS1_10OpaqueTypeILj16EEEjLi1ELi64ELi64EEEvPT_NS1_25CatArrInputTensorMetadataIS5_T0_XT2_EXT3_EEENS1_16TensorSizeStrideIS8_Lj4EEEiS8_,"ax",@progbits
	.align	128
.text._ZN2at6native40_GLOBAL__N__2351210d_8_Shape_cu_49f7391c26CatArrayBatchedCopy_contigINS1_10OpaqueTypeILj16EEEjLi1ELi64ELi64EEEvPT_NS1_25CatArrInputTensorMetadataIS5_T0_XT2_EXT3_EEENS1_16TensorSizeStrideIS8_Lj4EEEiS8_:
        .type           _ZN2at6native40_GLOBAL__N__2351210d_8_Shape_cu_49f7391c26CatArrayBatchedCopy_contigINS1_10OpaqueTypeILj16EEEjLi1ELi64ELi64EEEvPT_NS1_25CatArrInputTensorMetadataIS5_T0_XT2_EXT3_EEENS1_16TensorSizeStrideIS8_Lj4EEEiS8_,@function
        .size           _ZN2at6native40_GLOBAL__N__2351210d_8_Shape_cu_49f7391c26CatArrayBatchedCopy_contigINS1_10OpaqueTypeILj16EEEjLi1ELi64ELi64EEEvPT_NS1_25CatArrInputTensorMetadataIS5_T0_XT2_EXT3_EEENS1_16TensorSizeStrideIS8_Lj4EEEiS8_,(.L_x_904 - _ZN2at6native40_GLOBAL__N__2351210d_8_Shape_cu_49f7391c26CatArrayBatchedCopy_contigINS1_10OpaqueTypeILj16EEEjLi1ELi64ELi64EEEvPT_NS1_25CatArrInputTensorMetadataIS5_T0_XT2_EXT3_EEENS1_16TensorSizeStrideIS8_Lj4EEEiS8_)
        .other          _ZN2at6native40_GLOBAL__N__2351210d_8_Shape_cu_49f7391c26CatArrayBatchedCopy_contigINS1_10OpaqueTypeILj16EEEjLi1ELi64ELi64EEEvPT_NS1_25CatArrInputTensorMetadataIS5_T0_XT2_EXT3_EEENS1_16TensorSizeStrideIS8_Lj4EEEiS8_,@"STO_CUDA_ENTRY STV_DEFAULT"
_ZN2at6native40_GLOBAL__N__2351210d_8_Shape_cu_49f7391c26CatArrayBatchedCopy_contigINS1_10OpaqueTypeILj16EEEjLi1ELi64ELi64EEEvPT_NS1_25CatArrInputTensorMetadataIS5_T0_XT2_EXT3_EEENS1_16TensorSizeStrideIS8_Lj4EEEiS8_:
        /* <DEDUP_REMOVED lines=10> */
[----:B------:R-:W-:Y:S01]  /*00a0*/  HFMA2 R2, -RZ, RZ, 0, 4.76837158203125e-07 ;  /* 0x00000008ff027431 */ /* 0x000fe200000001ff */
[----:B------:R-:W0:Y:S01]  /*00b0*/  LDC R4, c[0x0][R4+0x588] ;  /* 0x0001620004047b82 */ /* 0x000e220000000800 */
[----:B------:R-:W0:Y:S01]  /*00c0*/  LDCU UR5, c[0x0][0x10ec] ;  /* 0x00021d80ff0577ac */ /* 0x000e220008000800 */
[----:B------:R-:W1:Y:S02]  /*00d0*/  LDCU UR4, c[0x0][0x370] ;  /* 0x00006e00ff0477ac */ /* 0x000e640008000800 */
[C---:B------:R-:W-:Y:S01]  /*00e0*/  IMAD R2, R3.reuse, 0x4, R2 ;  /* 0x0000000403027824 */ /* 0x040fe200078e0202 */
[----:B------:R-:W2:Y:S04]  /*00f0*/  LDCU.64 UR6, c[0x0][0x358] ;  /* 0x00006b00ff0677ac */ /* 0x000ea80008000a00 */
[----:B------:R-:W-:Y:S01]  /*0100*/  LEA R8, R3, R2, 0x2 ;  /* 0x0000000203087211 */ /* 0x000fe200078e10ff */
[----:B------:R-:W3:Y:S01]  /*0110*/  LDCU UR8, c[0x0][0x10d8] ;  /* 0x00021b00ff0877ac */ /* 0x000ee20008000800 */
[----:B------:R-:W4:Y:S01]  /*0120*/  LDC.64 R2, c[0x0][0x380] ;  /* 0x0000e000ff027b82 */ /* 0x000f220000000a00 */
[----:B-1----:R-:W-:-:S07]  /*0130*/  IMAD R17, R17, UR4, RZ ;  /* 0x0000000411117c24 */ /* 0x002fce000f8e02ff */
[----:B------:R-:W1:Y:S01]  /*0140*/  LDC.64 R8, c[0x0][R8+0x380] ;  /* 0x0000e00008087b82 */ /* 0x000e620000000a00 */
[----:B0-23--:R-:W-:-:S07]  /*0150*/  IMAD R15, R4, UR5, RZ ;  /* 0x00000005040f7c24 */ /* 0x00dfce000f8e02ff */
.L_x_62:
[----:B01----:R-:W-:-:S06]  /*0160*/  IMAD.WIDE.U32 R4, R0, 0x10, R8 ;  /* 0x0000001000047825 */ /* 0x003fcc00078e0008 */
[----:B------:R-:W2:Y:S01]  /*0170*/  LDG.E.128 R4, desc[UR6][R4.64] ;  /* 0x0000000604047981 */ /* 0x000ea2000c1e1d00 */
[----:B------:R-:W-:Y:S01]  /*0180*/  IMAD R11, R0, UR8, R15 ;  /* 0x00000008000b7c24 */ /* 0x000fe2000f8e020f */
[----:B------:R-:W-:-:S03]  /*0190*/  IADD3 R0, PT, PT, R17, R0, RZ ;  /* 0x0000000011007210 */ /* 0x000fc60007ffe0ff */
[----:B----4-:R-:W-:Y:S01]  /*01a0*/  IMAD.WIDE.U32 R10, R11, 0x10, R2 ;  /* 0x000000100b0a7825 */ /* 0x010fe200078e0002 */
[----:B------:R-:W-:-:S04]  /*01b0*/  ISETP.GE.U32.AND P0, PT, R0, R13, PT ;  /* 0x0000000d0000720c */ /* 0x000fc80003f06070 */
[----:B--2---:R0:W-:Y:S09]  /*01c0*/  STG.E.128 desc[UR6][R10.64], R4 ;  /* 0x000000040a007986 */ /* 0x0041f2000c101d06 */
[----:B------:R-:W-:Y:S05]  /*01d0*/  @!P0 BRA `(.L_x_62) ;  /* 0xfffffffc00e08947 */ /* 0x000fea000383ffff */
[----:B------:R-:W-:Y:S05]  /*01e0*/  EXIT ;  /* 0x000000000000794d */ /* 0x000fea0003800000 */
.L_x_63:
        /* <DEDUP_REMOVED lines=9> */
.L_x_904:


//--------------------- .text._ZN2at6native40_GLOBAL__N__2351210d_8_Shape_cu_49f7391c35CatArrayBatchedCopy_alignedK_contigINS1_10OpaqueTypeILj16EEEjLi1ELi64ELi64ELi8EEEvPT_NS1_25CatArrInputTensorMetadataIS5_T0_XT2_EXT3_EEENS1_16TensorSizeStrideIS8_Lj4EEEiS8_ --------------------------
	.section	.text._ZN2at6native40_GLOBAL__N__2351210d_8_Shape_cu_49f7391c35CatArrayBatchedCopy_alignedK_contigINS1_10OpaqueTypeILj16EEEjLi1ELi64ELi64ELi8EEEvPT_NS1_25CatArrInputTensorMetadataIS5_T0_XT2_EXT3_EEENS1_16TensorSizeStrideIS8_Lj4EEEiS8_,"ax",@progbits
	.align	128
.text._ZN2at6native40_GLOBAL__N__2351210d_8_Shape_cu_49f7391c35CatArrayBatchedCopy_alignedK_contigINS1_10OpaqueTypeILj16EEEjLi1ELi64ELi64ELi8EEEvPT_NS1_25CatArrInputTensorMetadataIS5_T0_XT2_EXT3_EEENS1_16TensorSizeStrideIS8_Lj4EEEiS8_:
        .type           _ZN2at6native40_GLOBAL__N__2351210d_8_Shape_cu_49f7391c35CatArrayBatchedCopy_alignedK_contigINS1_10OpaqueTypeILj16EEEjLi1ELi64ELi64ELi8EEEvPT_NS1_25CatArrInputTensorMetadataIS5_T0_XT2_EXT3_EEENS1_16TensorSizeStrideIS8_Lj4EEEiS8_,@function
        .size           _ZN2at6native40_GLOBAL__N__2351210d_8_Shape_cu_49f7391c35CatArrayBatchedCopy_alignedK_contigINS1_10OpaqueTypeILj16EEEjLi1ELi64ELi64ELi8EEEvPT_NS1_25CatArrInputTensorMetadataIS5_T0_XT2_EXT3_EEENS1_16TensorSizeStrideIS8_Lj4EEEiS8_,(.L_x_905 - _ZN2at6native40_GLOBAL__N__2351210d_8_Shape_cu_49f7391c35CatArrayBatchedCopy_alignedK_contigINS1_10OpaqueTypeILj16EEEjLi1ELi64ELi64ELi8EEEvPT_NS1_25CatArrInputTensorMetadataIS5_T0_XT2_EXT3_EEENS1_16TensorSizeStrideIS8_Lj4EEEiS8_)
        .other          _ZN2at6native40_GLOBAL__N__2351210d_8_Shape_cu_49f7391c35CatArrayBatchedCopy_alignedK_contigINS1_10OpaqueTypeILj16EEEjLi1ELi64ELi64ELi8EEEvPT_NS1_25CatArrInputTensorMetadataIS5_T0_XT2_EXT3_EEENS1_16TensorSizeStrideIS8_Lj4EEEiS8_,@"STO_CUDA_ENTRY STV_DEFAULT"
_ZN2at6native40_GLOBAL__N__2351210d_8_Shape_cu_49f7391c35CatArrayBatchedCopy_alignedK_contigINS1_10OpaqueTypeILj16EEEjLi1ELi64ELi64ELi8EEEvPT_NS1_25CatArrInputTensorMetadataIS5_T0_XT2_EXT3_EEENS1_16TensorSizeStrideIS8_Lj4EEEiS8_:
        /* <DEDUP_REMOVED lines=11> */
[----:B------:R-:W-:Y:S01]  /*00b0*/  IMAD.MOV.U32 R2, RZ, RZ, 0x8 ;  /* 0x00000008ff027424 */ /* 0x000fe200078e00ff */
[----:B------:R-:W0:Y:S01]  /*00c0*/  LDC R13, c[0x0][R4+0x588] ;  /* 0x00016200040d7b82 */ /* 0x000e220000000800 */
[----:B------:R-:W0:Y:S01]  /*00d0*/  LDCU UR7, c[0x0][0x10ec] ;  /* 0x00021d80ff0777ac */ /* 0x000e220008000800 */
[----:B------:R-:W-:Y:S02]  /*00e0*/  IMAD R15, R7, UR6, RZ ;  /* 0x00000006070f7c24 */ /* 0x000fe4000f8e02ff */
[----:B------:R-:W-:Y:S02]  /*00f0*/  HFMA2 R16, -RZ, RZ, 0, 0 ;  /* 0x00000000ff107431 */ /* 0x000fe400000001ff */
[C---:B------:R-:W-:Y:S01]  /*0100*/  IMAD R2, R3.reuse, 0x4, R2 ;  /* 0x0000000403027824 */ /* 0x040fe200078e0202 */
[----:B------:R-:W-:Y:S01]  /*0110*/  UIADD3 UR4, UPT, UPT, UR4, UR6, URZ ;  /* 0x0000000604047290 */ /* 0x000fe2000fffe0ff */
[----:B------:R-:W-:Y:S01]  /*0120*/  IMAD.MOV R19, RZ, RZ, -R15 ;  /* 0x000000ffff137224 */ /* 0x000fe200078e0a0f */
[----:B------:R-:W-:Y:S01]  /*0130*/  BSSY.RECONVERGENT B0, `(.L_x_64) ;  /* 0x0000022000007945 */ /* 0x000fe20003800200 */
[----:B------:R-:W1:Y:S01]  /*0140*/  LDC R0, c[0x0][0x10d8] ;  /* 0x00043600ff007b82 */ /* 0x000e620000000800 */
[----:B------:R-:W-:-:S02]  /*0150*/  LEA R2, R3, R2, 0x2 ;  /* 0x0000000203027211 */ /* 0x000fc400078e10ff */
[----:B------:R-:W-:Y:S01]  /*0160*/  IMAD R14, R7, UR4, R14 ;  /* 0x00000004070e7c24 */ /* 0x000fe2000f8e020e */
[----:B------:R-:W-:-:S03]  /*0170*/  PRMT R19, R19, 0x7710, RZ ;  /* 0x0000771013137816 */ /* 0x000fc600000000ff */
[--C-:B------:R-:W-:Y:S01]  /*0180*/  IMAD.MOV R5, RZ, RZ, -R14.reuse ;  /* 0x000000ffff057224 */ /* 0x100fe200078e0a0e */
[----:B------:R-:W2:Y:S01]  /*0190*/  LDC.64 R2, c[0x0][R2+0x380] ;  /* 0x0000e00002027b82 */ /* 0x000ea20000000a00 */
[----:B------:R-:W-:Y:S01]  /*01a0*/  IMAD.MOV.U32 R18, RZ, RZ, R14 ;  /* 0x000000ffff127224 */ /* 0x000fe200078e000e */
[----:B------:R-:W3:Y:S02]  /*01b0*/  LDCU.64 UR4, c[0x0][0x358] ;  /* 0x00006b00ff0477ac */ /* 0x000ee40008000a00 */
[----:B------:R-:W-:Y:S01]  /*01c0*/  PRMT R5, R5, 0x7710, RZ ;  /* 0x0000771005057816 */ /* 0x000fe200000000ff */
[----:B0-----:R-:W-:-:S03]  /*01d0*/  IMAD R13, R13, UR7, RZ ;  /* 0x000000070d0d7c24 */ /* 0x001fc6000f8e02ff */
[----:B------:R-:W-:Y:S01]  /*01e0*/  IADD3 R22, PT, PT, R12, R5, RZ ;  /* 0x000000050c167210 */ /* 0x000fe20007ffe0ff */
[-C--:B-1----:R-:W-:Y:S02]  /*01f0*/  IMAD R20, R7, R0.reuse, RZ ;  /* 0x0000000007147224 */ /* 0x082fe400078e02ff */
[----:B------:R-:W-:Y:S02]  /*0200*/  IMAD R21, R14, R0, R13 ;  /* 0x000000000e157224 */ /* 0x000fe400078e020d */
[----:B---3--:R-:W-:-:S07]  /*0210*/  IMAD R20, R20, UR6, RZ ;  /* 0x0000000614147c24 */ /* 0x008fce000f8e02ff */
.L_x_65:
[C---:B0-2---:R-:W-:Y:S01]  /*0220*/  IMAD.WIDE.U32 R8, R17.reuse, 0x10, R2 ;  /* 0x0000001011087825 */ /* 0x045fe200078e0002 */
[----:B------:R-:W0:Y:S05]  /*0230*/  LDC.64 R4, c[0x0][0x380] ;  /* 0x0000e000ff047b82 */ /* 0x000e2a0000000a00 */
[----:B------:R-:W2:Y:S01]  /*0240*/  LDG.E.128 R8, desc[UR4][R8.64] ;  /* 0x0000000408087981 */ /* 0x000ea2000c1e1d00 */
[----:B------:R-:W-:Y:S01]  /*0250*/  IMAD R7, R17, R0, R13 ;  /* 0x0000000011077224 */ /* 0x000fe200078e020d */
[----:B------:R-:W-:Y:S01]  /*0260*/  IADD3 R17, PT, PT, R15, R17, RZ ;  /* 0x000000110f117210 */ /* 0x000fe20007ffe0ff */
[----:B------:R-:W-:Y:S01]  /*0270*/  IMAD.MOV.U32 R27, RZ, RZ, R18 ;  /* 0x000000ffff1b7224 */ /* 0x000fe200078e0012 */
[----:B------:R-:W-:-:S02]  /*0280*/  IADD3 R24, PT, PT, R19, R22, RZ ;  /* 0x0000001613187210 */ /* 0x000fc40007ffe0ff */
[----:B------:R-:W-:Y:S01]  /*0290*/  PRMT R25, R22, 0x7610, R25 ;  /* 0x0000761016197816 */ /* 0x000fe20000000019 */
[----:B------:R-:W-:Y:S01]  /*02a0*/  VIADD R23, R17, 0x1 ;  /* 0x0000000111177836 */ /* 0x000fe20000000000 */
[----:B------:R-:W-:Y:S01]  /*02b0*/  MOV R26, R16 ;  /* 0x00000010001a7202 */ /* 0x000fe20000000f00 */
[----:B------:R-:W-:Y:S01]  /*02c0*/  VIADD R16, R16, 0x1 ;  /* 0x0000000110107836 */ /* 0x000fe20000000000 */
[----:B------:R-:W-:Y:S02]  /*02d0*/  PRMT R22, R24, 0x7610, R22 ;  /* 0x0000761018167816 */ /* 0x000fe40000000016 */
[----:B------:R-:W-:Y:S01]  /*02e0*/  ISETP.GT.U32.AND P0, PT, R23, R12, PT ;  /* 0x0000000c1700720c */ /* 0x000fe20003f04070 */
[----:B------:R-:W-:Y:S01]  /*02f0*/  IMAD.MOV.U32 R23, RZ, RZ, R21 ;  /* 0x000000ffff177224 */ /* 0x000fe200078e0015 */
[----:B------:R-:W-:Y:S02]  /*0300*/  IADD3 R21, PT, PT, R20, R21, RZ ;  /* 0x0000001514157210 */ /* 0x000fe40007ffe0ff */
[----:B------:R-:W-:Y:S01]  /*0310*/  IADD3 R18, PT, PT, R15, R18, RZ ;  /* 0x000000120f127210 */ /* 0x000fe20007ffe0ff */
[----:B0-----:R-:W-:-:S05]  /*0320*/  IMAD.WIDE.U32 R6, R7, 0x10, R4 ;  /* 0x0000001007067825 */ /* 0x001fca00078e0004 */
[----:B--2---:R0:W-:Y:S03]  /*0330*/  STG.E.128 desc[UR4][R6.64], R8 ;  /* 0x0000000806007986 */ /* 0x0041e6000c101d04 */
[----:B------:R-:W-:Y:S05]  /*0340*/  @!P0 BRA `(.L_x_65) ;  /* 0xfffffffc00b48947 */ /* 0x000fea000383ffff */
[----:B------:R-:W-:Y:S05]  /*0350*/  BSYNC.RECONVERGENT B0 ;  /* 0x0000000000007941 */ /* 0x000fea0003800200 */
.L_x_64:
[----:B------:R-:W-:-:S13]  /*0360*/  ISETP.GE.U32.AND P0, PT, R17, R12, PT ;  /* 0x0000000c1100720c */ /* 0x000fda0003f06070 */
[----:B------:R-:W-:Y:S05]  /*0370*/  @P0 EXIT ;  /* 0x000000000000094d */ /* 0x000fea0003800000 */
[-C--:B0-----:R-:W-:Y:S01]  /*0380*/  IADD3 R6, PT, PT, R12, -R17.reuse, RZ ;  /* 0x800000110c067210 */ /* 0x081fe20007ffe0ff */
[----:B------:R-:W-:Y:S01]  /*0390*/  IMAD.IADD R7, R17, 0x1, -R12 ;  /* 0x0000000111077824 */ /* 0x000fe200078e0a0c */
[----:B------:R-:W-:Y:S02]  /*03a0*/  BSSY.RECONVERGENT B0, `(.L_x_66) ;  /* 0x0000017000007945 */ /* 0x000fe40003800200 */
[----:B------:R-:W-:Y:S02]  /*03b0*/  LOP3.LUT P1, R10, R6, 0x3, RZ, 0xc0, !PT ;  /* 0x00000003060a7812 */ /* 0x000fe4000782c0ff */
[----:B------:R-:W-:Y:S02]  /*03c0*/  ISETP.GT.U32.AND P0, PT, R7, -0x4, PT ;  /* 0xfffffffc0700780c */ /* 0x000fe40003f04070 */
[----:B------:R-:W-:-:S09]  /*03d0*/  MOV R7, R17 ;  /* 0x0000001100077202 */ /* 0x000fd20000000f00 */
[----:B------:R-:W-:Y:S05]  /*03e0*/  @!P1 BRA `(.L_x_67) ;  /* 0x0000000000489947 */ /* 0x000fea0003800000 */
[----:B------:R-:W-:Y:S01]  /*03f0*/  IMAD R7, R15, R26, R14 ;  /* 0x0000001a0f077224 */ /* 0x000fe200078e020e */
[----:B------:R-:W-:Y:S01]  /*0400*/  LOP3.LUT R6, R25, 0x3, RZ, 0xc0, !PT ;  /* 0x0000000319067812 */ /* 0x000fe200078ec0ff */
[----:B------:R-:W-:-:S03]  /*0410*/  IMAD.WIDE.U32 R8, R27, 0x10, R2 ;  /* 0x000000101b087825 */ /* 0x000fc600078e0002 */
[----:B------:R-:W-:Y:S01]  /*0420*/  IADD3 R7, PT, PT, R10, R7, RZ ;  /* 0x000000070a077210 */ /* 0x000fe20007ffe0ff */
[----:B------:R-:W-:Y:S01]  /*0430*/  IMAD.MOV.U32 R16, RZ, RZ, R8 ;  /* 0x000000ffff107224 */ /* 0x000fe200078e0008 */
[----:B------:R-:W-:Y:S02]  /*0440*/  MOV R17, R9 ;  /* 0x0000000900117202 */ /* 0x000fe40000000f00 */
[----:B------:R-:W-:-:S07]  /*0450*/  IADD3 R6, PT, PT, -R6, RZ, RZ ;  /* 0x000000ff06067210 */ /* 0x000fce0007ffe1ff */
.L_x_68:
[----:B0-----:R-:W-:Y:S01]  /*0460*/  IMAD.MOV.U32 R8, RZ, RZ, R16 ;  /* 0x000000ffff087224 */ /* 0x001fe200078e0010 */
[----:B------:R-:W-:-:S06]  /*0470*/  MOV R9, R17 ;  /* 0x0000001100097202 */ /* 0x000fcc0000000f00 */
[----:B------:R-:W2:Y:S01]  /*0480*/  LDG.E.128 R8, desc[UR4][R8.64] ;  /* 0x0000000408087981 */ /* 0x000ea2000c1e1d00 */
[C---:B------:R-:W-:Y:S01]  /*0490*/  IMAD.WIDE.U32 R14, R23.reuse, 0x10, R4 ;  /* 0x00000010170e7825 */ /* 0x040fe200078e0004 */
[----:B------:R-:W-:Y:S02]  /*04a0*/  IADD3 R6, PT, PT, R6, 0x1, RZ ;  /* 0x0000000106067810 */ /* 0x000fe40007ffe0ff */
[----:B------:R-:W-:Y:S01]  /*04b0*/  IADD3 R16, P2, PT, R16, 0x10, RZ ;  /* 0x0000001010107810 */ /* 0x000fe20007f5e0ff */
[----:B------:R-:W-:Y:S01]  /*04c0*/  IMAD.IADD R23, R23, 0x1, R0 ;  /* 0x0000000117177824 */ /* 0x000fe200078e0200 */
[----:B------:R-:W-:Y:S02]  /*04d0*/  ISETP.NE.AND P1, PT, R6, RZ, PT ;  /* 0x000000ff0600720c */ /* 0x000fe40003f25270 */
[----:B------:R-:W-:Y:S01]  /*04e0*/  IADD3.X R17, PT, PT, RZ, R17, RZ, P2, !PT ;  /* 0x00000011ff117210 */ /* 0x000fe200017fe4ff */
[----:B--2---:R0:W-:Y:S10]  /*04f0*/  STG.E.128 desc[UR4][R14.64], R8 ;  /* 0x000000080e007986 */ /* 0x0041f4000c101d04 */
[----:B------:R-:W-:Y:S05]  /*0500*/  @P1 BRA `(.L_x_68) ;  /* 0xfffffffc00d41947 */ /* 0x000fea000383ffff */
.L_x_67:
[----:B------:R-:W-:Y:S05]  /*0510*/  BSYNC.RECONVERGENT B0 ;  /* 0x0000000000007941 */ /* 0x000fea0003800200 */
.L_x_66:
[----:B------:R-:W-:Y:S05]  /*0520*/  @P0 EXIT ;  /* 0x000000000000094d */ /* 0x000fea0003800000 */
[C---:B------:R-:W-:Y:S01]  /*0530*/  IADD3 R25, PT, PT, R7.reuse, 0x2, RZ ;  /* 0x0000000207197810 */ /* 0x040fe20007ffe0ff */
[CCC-:B------:R-:W-:Y:S01]  /*0540*/  IMAD R27, R7.reuse, R0.reuse, R13.reuse ;  /* 0x00000000071b7224 */ /* 0x1c0fe200078e020d */
[----:B------:R-:W-:Y:S01]  /*0550*/  IADD3 R26, PT, PT, -R12, R7, RZ ;  /* 0x000000070c1a7210 */ /* 0x000fe20007ffe1ff */
[----:B------:R-:W-:Y:S02]  /*0560*/  VIADD R6, R7, 0x3 ;  /* 0x0000000307067836 */ /* 0x000fe40000000000 */
[-CC-:B------:R-:W-:Y:S01]  /*0570*/  IMAD R25, R25, R0.reuse, R13.reuse ;  /* 0x0000000019197224 */ /* 0x180fe200078e020d */
[-C--:B------:R-:W-:Y:S01]  /*0580*/  IADD3 R24, PT, PT, R27, R0.reuse, RZ ;  /* 0x000000001b187210 */ /* 0x080fe20007ffe0ff */
[----:B------:R-:W-:-:S07]  /*0590*/  IMAD R6, R6, R0, R13 ;  /* 0x0000000006067224 */ /* 0x000fce00078e020d */
.L_x_69:
[----:B------:R-:W-:-:S05]  /*05a0*/  IMAD.WIDE.U32 R28, R7, 0x10, R2 ;  /* 0x00000010071c7825 */ /* 0x000fca00078e0002 */
[----:B01----:R-:W2:Y:S01]  /*05b0*/  LDG.E.128 R8, desc[UR4][R28.64] ;  /* 0x000000041c087981 */ /* 0x003ea2000c1e1d00 */
[----:B------:R-:W-:-:S05]  /*05c0*/  IMAD.WIDE.U32 R12, R27, 0x10, R4 ;  /* 0x000000101b0c7825 */ /* 0x000fca00078e0004 */
[----:B--2---:R0:W-:Y:S04]  /*05d0*/  STG.E.128 desc[UR4][R12.64], R8 ;  /* 0x000000080c007986 */ /* 0x0041e8000c101d04 */
[----:B0-----:R-:W2:Y:S01]  /*05e0*/  LDG.E.128 R12, desc[UR4][R28.64+0x10] ;  /* 0x000010041c0c7981 */ /* 0x001ea2000c1e1d00 */
[----:B------:R-:W-:-:S05]  /*05f0*/  IMAD.WIDE.U32 R8, R24, 0x10, R4 ;  /* 0x0000001018087825 */ /* 0x000fca00078e0004 */
[----:B--2---:R0:W-:Y:S04]  /*0600*/  STG.E.128 desc[UR4][R8.64], R12 ;  /* 0x0000000c08007986 */ /* 0x0041e8000c101d04 */
[----:B------:R-:W2:Y:S01]  /*0610*/  LDG.E.128 R16, desc[UR4][R28.64+0x20] ;  /* 0x000020041c107981 */ /* 0x000ea2000c1e1d00 */
[----:B------:R-:W-:-:S05]  /*0620*/  IMAD.WIDE.U32 R10, R25, 0x10, R4 ;  /* 0x00000010190a7825 */ /* 0x000fca00078e0004 */
[----:B--2---:R1:W-:Y:S04]  /*0630*/  STG.E.128 desc[UR4][R10.64], R16 ;  /* 0x000000100a007986 */ /* 0x0043e8000c101d04 */
[----:B------:R-:W2:Y:S01]  /*0640*/  LDG.E.128 R20, desc[UR4][R28.64+0x30] ;  /* 0x000030041c147981 */ /* 0x000ea2000c1e1d00 */
[----:B0-----:R-:W-:Y:S01]  /*0650*/  IMAD.WIDE.U32 R14, R6, 0x10, R4 ;  /* 0x00000010060e7825 */ /* 0x001fe200078e0004 */
[----:B------:R-:W-:Y:S02]  /*0660*/  IADD3 R7, PT, PT, R7, 0x4, RZ ;  /* 0x0000000407077810 */ /* 0x000fe40007ffe0ff */
[----:B------:R-:W-:Y:S01]  /*0670*/  LEA R24, R0, R24, 0x2 ;  /* 0x0000001800187211 */ /* 0x000fe200078e10ff */
[----:B------:R-:W-:Y:S01]  /*0680*/  VIADD R26, R26, 0x4 ;  /* 0x000000041a1a7836 */ /* 0x000fe20000000000 */
[C---:B------:R-:W-:Y:S01]  /*0690*/  LEA R6, R0.reuse, R6, 0x2 ;  /* 0x0000000600067211 */ /* 0x040fe200078e10ff */
[C---:B------:R-:W-:Y:S01]  /*06a0*/  IMAD R25, R0.reuse, 0x4, R25 ;  /* 0x0000000400197824 */ /* 0x040fe200078e0219 */
[----:B------:R-:W-:-:S02]  /*06b0*/  LEA R27, R0, R27, 0x2 ;  /* 0x0000001b001b7211 */ /* 0x000fc400078e10ff */
[----:B------:R-:W-:Y:S01]  /*06c0*/  ISETP.NE.AND P0, PT, R26, RZ, PT ;  /* 0x000000ff1a00720c */ /* 0x000fe20003f05270 */
[----:B--2---:R1:W-:-:S12]  /*06d0*/  STG.E.128 desc[UR4][R14.64], R20 ;  /* 0x000000140e007986 */ /* 0x0043d8000c101d04 */
[----:B------:R-:W-:Y:S05]  /*06e0*/  @P0 BRA `(.L_x_69) ;  /* 0xfffffffc00ac0947 */ /* 0x000fea000383ffff */
[----:B------:R-:W-:Y:S05]  /*06f0*/  EXIT ;  /* 0x000000000000794d */ /* 0x000fea0003800000 */
.L_x_70:
        /* <DEDUP_REMOVED lines=16> */
.L_x_905:


//--------------------- .text._ZN2at6native40_GLOBAL__N__2351210d_8_Shape_cu_49f7391c35CatArrayBatchedCopy_alignedK_contigINS1_10OpaqueTypeILj16EEEjLi1ELi64ELi64ELi16EEEvPT_NS1_25CatArrInputTensorMetadataIS5_T0_XT2_EXT3_EEENS1_16TensorSizeStrideIS8_Lj4EEEiS8_ --------------------------
	.section	.text._ZN2at6native40_GLOBAL__N__2351210d_8_Shape_cu_49f7391c35CatArrayBatchedCopy_alignedK_contigINS1_10OpaqueTypeILj16EEEjLi1ELi64ELi64ELi16EEEvPT_NS1_25CatArrInputTensorMetadataIS5_T0_XT2_EXT3_EEENS1_16TensorSizeStrideIS8_Lj4EEEiS8_,"ax",@progbits
	.align	128
.text._ZN2at6native40_GLOBAL__N__2351210d_8_Shape_cu_49f7391c35CatArrayBatchedCopy_alignedK_contigINS1_10OpaqueTypeILj16EEEjLi1ELi64ELi64ELi16EEEvPT_NS1_25CatArrInputTensorMetadataIS5_T0_XT2_EXT3_EEENS1_16TensorSizeStrideIS8_Lj4EEEiS8_:
        .type           _ZN2at6native40_GLOBAL__N__2351210d_8_Shape_cu_49f7391c35CatArrayBatchedCopy_alignedK_contigINS1_10OpaqueTypeILj16EEEjLi1ELi64ELi64ELi16EEEvPT_NS1_25CatArrInputTensorMetadataIS5_T0_XT2_EXT3_EEENS1_16TensorSizeStrideIS8_Lj4EEEiS8_,@function
        .size           _ZN2at6native40_GLOBAL__N__2351210d_8_Shape_cu_49f7391c35CatArrayBatchedCopy_alignedK_contigINS1_10OpaqueTypeILj16EEEjLi1ELi64ELi64ELi16EEEvPT_NS1_25CatArrInputTensorMetadataIS5_T0_XT2_EXT3_EEENS1_16TensorSizeStrideIS8_Lj4EEEiS8_,(.L_x_906 - _ZN2at6native40_GLOBAL__N__2351210d_8_Shape_cu_49f7391c35CatArrayBatchedCopy_alignedK_contigINS1_10OpaqueTypeILj16EEEjLi1ELi64ELi64ELi16EEEvPT_NS1_25CatArrInputTensorMetadataIS5_T0_XT2_EXT3_EEENS1_16TensorSizeStrideIS8_Lj4EEEiS8_)
        .other          _ZN2at6native40_GLOBAL__N__2351210d_8_Shape_cu_49f7391c35CatArrayBatchedCopy_alignedK_contigINS1_10OpaqueTypeILj16EEEjLi1ELi64ELi64ELi16EEEvPT_NS1_25CatArrInputTensorMetadataIS5_T0_XT2_EXT3_EEENS1_16TensorSizeStrideIS8_Lj4EEEiS8_,@"STO_CUDA_ENTRY STV_DEFAULT"
_ZN2at6native40_GLOBAL__N__2351210d_8_Shape_cu_49f7391c35CatArrayBatchedCopy_alignedK_contigINS1_10OpaqueTypeILj16EEEjLi1ELi64ELi64ELi16EEEvPT_NS1_25CatArrInputTensorMetadataIS5_T0_XT2_EXT3_EEENS1_16TensorSizeStrideIS8_Lj4EEEiS8_:
        /* <DEDUP_REMOVED lines=34> */
.L_x_72:
        /* <DEDUP_REMOVED lines=20> */
.L_x_71:
        /* <DEDUP_REMOVED lines=16> */
.L_x_75:
        /* <DEDUP_REMOVED lines=11> */
.L_x_74:
[----:B------:R-:W-:Y:S05]  /*0510*/  BSYNC.RECONVERGENT B0 ;  /* 0x0000000000007941 */ /* 0x000fea0003800200 */
.L_x_73:
        /* <DEDUP_REMOVED lines=8> */
.L_x_76:
        /* <DEDUP_REMOVED lines=22> */
.L_x_77:
        /* <DEDUP_REMOVED lines=16> */
.L_x_906:


//--------------------- .text._ZN2at6native40_GLOBAL__N__2351210d_8_Shape_cu_49f7391c30CatArrayBatchedCopy_vectorizedINS1_10OpaqueTypeILj16EEEjLi1ELi64ELi64ELi16ELi1EEEvPcNS1_25CatArrInputTensorMetadataIT_T0_XT2_EXT3_EEENS1_16TensorSizeStrideIS8_Lj4EEEiS8_ --------------------------
	.section	.text._ZN2at6native40_GLOBAL__N__2351210d_8_Shape_cu_49f7391c30CatArrayBatchedCopy_vectorizedINS1_10OpaqueTypeILj16EEEjLi1ELi64ELi64ELi16ELi1EEEvPcNS1_25CatArrInputTensorMetadataIT_T0_XT2_EXT3_EEENS1_16TensorSizeStrideIS8_Lj4EEEiS8_,"ax",@progbits
	.align	128
.text._ZN2at6native40_GLOBAL__N__2351210d_8_Shape_cu_49f7391c30CatArrayBatchedCopy_vectorizedINS1_10OpaqueTypeILj16EEEjLi1ELi64ELi64ELi16ELi1EEEvPcNS1_25CatArrInputTensorMetadataIT_T0_XT2_EXT3_EEENS1_16TensorSizeStrideIS8_Lj4EEEiS8_:
        .type           _ZN2at6native40_GLOBAL__N__2351210d_8_Shape_cu_49f7391c30CatArrayBatchedCopy_vectorizedINS1_10OpaqueTypeILj16EEEjLi1ELi64ELi64ELi16ELi1EEEvPcNS1_25CatArrInputTensorMetadataIT_T0_XT2_EXT3_EEENS1_16TensorSizeStrideIS8_Lj4EEEiS8_,@function
        .size           _ZN2at6native40_GLOBAL__N__2351210d_8_Shape_cu_49f7391c30CatArrayBatchedCopy_vectorizedINS1_10OpaqueTypeILj16EEEjLi1ELi64ELi64ELi16ELi1EEEvPcNS1_25CatArrInputTensorMetadataIT_T0_XT2_EXT3_EEENS1_16TensorSizeStrideIS8_Lj4EEEiS8_,(.L_x_907 - _ZN2at6native40_GLOBAL__N__2351210d_8_Shape_cu_49f7391c30CatArrayBatchedCopy_vectorizedINS1_10OpaqueTypeILj16EEEjLi1ELi64ELi64ELi16ELi1EEEvPcNS1_25CatArrInputTensorMetadataIT_T0_XT2_EXT3_EEENS1_16TensorSizeStrideIS8_Lj4EEEiS8_)
        .other          _ZN2at6native40_GLOBAL__N__2351210d_8_Shape_cu_49f7391c30CatArrayBatchedCopy_vectorizedINS1_10OpaqueTypeILj16EEEjLi1ELi64ELi64ELi16ELi1EEEvPcNS1_25CatArrInputTensorMetadataIT_T0_XT2_EXT3_EEENS1_16TensorSizeStrideIS8_Lj4EEEiS8_,@"STO_CUDA_ENTRY STV_DEFAULT"
_ZN2at6native40_GLOBAL__N__2351210d_8_Shape_cu_49f7391c30CatArrayBatchedCopy_vectorizedINS1_10OpaqueTypeILj16EEEjLi1ELi64ELi64ELi16ELi1EEEvPcNS1_25CatArrInputTensorMetadataIT_T0_XT2_EXT3_EEENS1_16TensorSizeStrideIS8_Lj4EEEiS8_:
        /* <DEDUP_REMOVED lines=12> */
[----:B------:R-:W1:Y:S01]  /*00c0*/  LDCU UR4, c[0x0][0x370] ;  /* 0x00006e00ff0477ac */ /* 0x000e620008000800 */
[----:B------:R-:W0:Y:S02]  /*00d0*/  LDCU UR5, c[0x0][0x10ec] ;  /* 0x00021d80ff0577ac */ /* 0x000e240008000800 */
[C---:B------:R-:W-:Y:S01]  /*00e0*/  IMAD R2, R3.reuse, 0x4, R2 ;  /* 0x0000000403027824 */ /* 0x040fe200078e0202 */
[----:B------:R-:W2:Y:S04]  /*00f0*/  LDCU.64 UR6, c[0x0][0x358] ;  /* 0x00006b00ff0677ac */ /* 0x000ea80008000a00 */
[----:B------:R-:W-:Y:S01]  /*0100*/  LEA R2, R3, R2, 0x2 ;  /* 0x0000000203027211 */ /* 0x000fe200078e10ff */
[----:B------:R-:W3:Y:S01]  /*0110*/  LDCU UR8, c[0x0][0x10d8] ;  /* 0x00021b00ff0877ac */ /* 0x000ee20008000800 */
[----:B-1----:R-:W-:-:S04]  /*0120*/  IMAD R15, R15, UR4, RZ ;  /* 0x000000040f0f7c24 */ /* 0x002fc8000f8e02ff */
[----:B------:R-:W1:Y:S01]  /*0130*/  LDC.64 R2, c[0x0][R2+0x380] ;  /* 0x0000e00002027b82 */ /* 0x000e620000000a00 */
[----:B------:R-:W4:Y:S02]  /*0140*/  LDCU.64 UR10, c[0x0][0x380] ;  /* 0x00007000ff0a77ac */ /* 0x000f240008000a00 */
[----:B0-234-:R-:W-:-:S07]  /*0150*/  IMAD R13, R4, UR5, RZ ;  /* 0x00000005040d7c24 */ /* 0x01dfce000f8e02ff */
.L_x_78:
[----:B01----:R-:W-:-:S06]  /*0160*/  IMAD.WIDE.U32 R4, R0, 0x10, R2 ;  /* 0x0000001000047825 */ /* 0x003fcc00078e0002 */
[----:B------:R-:W2:Y:S01]  /*0170*/  LDG.E.128 R4, desc[UR6][R4.64] ;  /* 0x0000000604047981 */ /* 0x000ea2000c1e1d00 */
[----:B------:R-:W-:Y:S01]  /*0180*/  IMAD R8, R0, UR8, RZ ;  /* 0x0000000800087c24 */ /* 0x000fe2000f8e02ff */
[----:B------:R-:W-:-:S03]  /*0190*/  IADD3 R0, PT, PT, R15, R0, RZ ;  /* 0x000000000f007210 */ /* 0x000fc60007ffe0ff */
        /* <DEDUP_REMOVED lines=8> */
.L_x_79:
        /* <DEDUP_REMOVED lines=14> */
.L_x_907:


//--------------------- .text._ZN2at6native40_GLOBAL__N__2351210d_8_Shape_cu_49f7391c19CatArrayBatchedCopyINS1_10OpaqueTypeILj8EEEjLi4ELi64ELi64EEEvPT_NS1_25CatArrInputTensorMetadataIS5_T0_XT2_EXT3_EEENS1_16TensorSizeStrideIS8_Lj4EEEiS8_ --------------------------
	.section	.text._ZN2at6native40_GLOBAL__N__2351210d_8_Shape_cu_49f7391c19CatArrayBatchedCopyINS1_10OpaqueTypeILj8EEEjLi4ELi64ELi64EEEvPT_NS1_25CatArrInputTensorMetadataIS5_T0_XT2_EXT3_EEENS1_16TensorSizeStrideIS8_Lj4EEEiS8_,"ax",@progbits
	.align	128
.text._ZN2at6native40_GLOBAL__N__2351210d_8_Shape_cu_49f7391c19CatArrayBatchedCopyINS1_10OpaqueTypeILj8EEEjLi4ELi64ELi64EEEvPT_NS1_25CatArrInputTensorMetadataIS5_T0_XT2_EXT3_EEENS1_16TensorSizeStrideIS8_Lj4EEEiS8_:
        .type           _ZN2at6native40_GLOBAL__N__2351210d_8_Shape_cu_49f7391c19CatArrayBatchedCopyINS1_10OpaqueTypeILj8EEEjLi4ELi64ELi64EEEvPT_NS1_25CatArrInputTensorMetadataIS5_T0_XT2_EXT3_EEENS1_16TensorSizeStrideIS8_Lj4EEEiS8_,@function
        .size           _ZN2at6native40_GLOBAL__N__2351210d_8_Shape_cu_49f7391c19CatArrayBatchedCopyINS1_10OpaqueTypeILj8EEEjLi4ELi64ELi64EEEvPT_NS1_25CatArrInputTensorMetadataIS5_T0_XT2_EXT3_EEENS1_16TensorSizeStrideIS8_Lj4EEEiS8_,(.L_x_908 - _ZN2at6native40_GLOBAL__N__2351210d_8_Shape_cu_49f7391c19CatArrayBatchedCopyINS1_10OpaqueTypeILj8EEEjLi4ELi64ELi64EEEvPT_NS1_25CatArrInputTensorMetadataIS5_T0_XT2_EXT3_EEENS1_16TensorSizeStrideIS8_Lj4EEEiS8_)
        .other          _ZN2at6native40_GLOBAL__N__2351210d_8_Shape_cu_49f7391c19CatArrayBatchedCopyINS1_10OpaqueTypeILj8EEEjLi4ELi64ELi64EEEvPT_NS1_25CatArrInputTensorMetadataIS5_T0_XT2_EXT3_EEENS1_16TensorSizeStrideIS8_Lj4EEEiS8_,@"STO_CUDA_ENTRY STV_DEFAULT"
_ZN2at6native40_GLOBAL__N__2351210d_8_Shape_cu_49f7391c19CatArrayBatchedCopyINS1_10OpaqueTypeILj8EEEjLi4ELi64ELi64EEEvPT_NS1_25CatArrInputTensorMetadataIS5_T0_XT2_EXT3_EEENS1_16TensorSizeStrideIS8_Lj4EEEiS8_:
        /* <DEDUP_REMOVED lines=19> */
[----:B------:R-:W-:-:S02]  /*0130*/  UIMAD UR8, UR5, -0x4, UR4 ;  /* 0xfffffffc050878a4 */ /* 0x000fc4000f8e0204 */
[----:B0-----:R-:W-:Y:S01]  /*0140*/  UISETP.NE.AND UP0, UPT, UR6, 0x3, UPT ;  /* 0x000000030600788c */ /* 0x001fe2000bf05270 */
[----:B------:R-:W0:Y:S01]  /*0150*/  LDCU UR5, c[0x0][0x10cc] ;  /* 0x00021980ff0577ac */ /* 0x000e220008000800 */
[----:B------:R-:W-:Y:S02]  /*0160*/  UISETP.NE.AND UP1, UPT, UR6, 0x2, UPT ;  /* 0x000000020600788c */ /* 0x000fe4000bf25270 */
[----:B------:R-:W-:-:S06]  /*0170*/  UISETP.NE.AND UP2, UPT, UR6, 0x1, UPT ;  /* 0x000000010600788c */ /* 0x000fcc000bf45270 */
[----:B------:R-:W1:Y:S01]  /*0180*/  LDCU UR19, c[0x0][UR8+0x680] ;  /* 0x0000d000081377ac */ /* 0x000e620008000800 */
[----:B--2---:R-:W-:Y:S01]  /*0190*/  IMAD R6, R6, UR20, RZ ;  /* 0x0000001406067c24 */ /* 0x004fe2000f8e02ff */
[----:B------:R-:W2:Y:S01]  /*01a0*/  LDCU.U8 UR12, c[0x0][UR12+0x880] ;  /* 0x000110000c0c77ac */ /* 0x000ea20008000000 */
[----:B------:R-:W3:Y:S01]  /*01b0*/  LDCU UR6, c[0x0][UR13+0x8c8] ;  /* 0x000119000d0677ac */ /* 0x000ee20008000800 */
[----:B------:R-:W4:Y:S01]  /*01c0*/  LDCU UR7, c[0x0][UR13+0x8cc] ;  /* 0x000119800d0777ac */ /* 0x000f220008000800 */
[----:B------:R-:W3:Y:S01]  /*01d0*/  LDCU.64 UR22, c[0x0][0x358] ;  /* 0x00006b00ff1677ac */ /* 0x000ee20008000a00 */
[----:B-1----:R-:W-:Y:S02]  /*01e0*/  USEL UR9, UR19, UR11, !UP0 ;  /* 0x0000000b13097287 */ /* 0x002fe4000c000000 */
[----:B------:R-:W-:Y:S01]  /*01f0*/  USEL UR10, UR19, UR10, !UP1 ;  /* 0x0000000a130a7287 */ /* 0x000fe2000c800000 */
[----:B--2---:R-:W-:Y:S01]  /*0200*/  ISETP.NE.AND P0, PT, RZ, UR12, PT ;  /* 0x0000000cff007c0c */ /* 0x004fe2000bf05270 */
[----:B0-----:R-:W-:-:S02]  /*0210*/  USEL UR11, UR19, UR5, !UP2 ;  /* 0x00000005130b7287 */ /* 0x001fc4000d000000 */
[----:B------:R-:W-:Y:S01]  /*0220*/  IADD3 R11, PT, PT, RZ, -UR9, RZ ;  /* 0x80000009ff0b7c10 */ /* 0x000fe2000fffe0ff */
[----:B---3--:R-:W-:Y:S01]  /*0230*/  USEL UR6, UR19, UR6, !UP1 ;  /* 0x0000000613067287 */ /* 0x008fe2000c800000 */
[----:B------:R-:W-:Y:S01]  /*0240*/  IADD3 R10, PT, PT, RZ, -UR10, RZ ;  /* 0x8000000aff0a7c10 */ /* 0x000fe2000fffe0ff */
[----:B------:R-:W0:Y:S01]  /*0250*/  I2F.U32.RP R0, UR9 ;  /* 0x0000000900007d06 */ /* 0x000e220008209000 */
[----:B------:R-:W-:Y:S01]  /*0260*/  IADD3 R13, PT, PT, RZ, -UR11, RZ ;  /* 0x8000000bff0d7c10 */ /* 0x000fe2000fffe0ff */
[----:B----4-:R-:W-:Y:S01]  /*0270*/  USEL UR7, UR19, UR7, !UP0 ;  /* 0x0000000713077287 */ /* 0x010fe2000c000000 */
[----:B------:R-:W-:Y:S01]  /*0280*/  ISETP.NE.U32.AND P1, PT, RZ, UR9, PT ;  /* 0x00000009ff007c0c */ /* 0x000fe2000bf25070 */
[----:B------:R-:W1:Y:S01]  /*0290*/  LDCU UR21, c[0x0][0x10ec] ;  /* 0x00021d80ff1577ac */ /* 0x000e620008000800 */
[----:B------:R-:W-:Y:S02]  /*02a0*/  ISETP.NE.U32.AND P2, PT, RZ, UR10, PT ;  /* 0x0000000aff007c0c */ /* 0x000fe4000bf45070 */
[----:B------:R-:W-:Y:S01]  /*02b0*/  ISETP.NE.U32.AND P3, PT, RZ, UR11, PT ;  /* 0x0000000bff007c0c */ /* 0x000fe2000bf65070 */
[----:B------:R-:W2:Y:S01]  /*02c0*/  I2F.U32.RP R4, UR10 ;  /* 0x0000000a00047d06 */ /* 0x000ea20008209000 */
[----:B------:R-:W3:Y:S01]  /*02d0*/  LDCU.64 UR24, c[0x0][0x10e0] ;  /* 0x00021c00ff1877ac */ /* 0x000ee20008000a00 */
[----:B------:R-:W4:Y:S06]  /*02e0*/  LDCU.64 UR26, c[0x0][0x10d8] ;  /* 0x00021b00ff1a77ac */ /* 0x000f2c0008000a00 */
[----:B0-----:R-:W0:Y:S01]  /*02f0*/  MUFU.RCP R0, R0 ;  /* 0x0000000000007308 */ /* 0x001e220000001000 */
[----:B------:R-:W1:Y:S01]  /*0300*/  LDCU UR15, c[0x0][UR13+0x8d0] ;  /* 0x00011a000d0f77ac */ /* 0x000e620008000800 */
[----:B------:R-:W1:Y:S06]  /*0310*/  LDCU UR16, c[0x0][UR13+0x8d4] ;  /* 0x00011a800d1077ac */ /* 0x000e6c0008000800 */
[----:B------:R-:W5:Y:S01]  /*0320*/  I2F.U32.RP R8, UR11 ;  /* 0x0000000b00087d06 */ /* 0x000f620008209000 */
[----:B------:R-:W1:Y:S01]  /*0330*/  LDCU UR17, c[0x0][UR13+0x8d8] ;  /* 0x00011b000d1177ac */ /* 0x000e620008000800 */
[----:B------:R-:W1:Y:S06]  /*0340*/  LDCU UR18, c[0x0][UR13+0x8dc] ;  /* 0x00011b800d1277ac */ /* 0x000e6c0008000800 */
[----:B--2---:R-:W2:Y:S01]  /*0350*/  MUFU.RCP R4, R4 ;  /* 0x0000000400047308 */ /* 0x004ea20000001000 */
[----:B0-----:R-:W-:Y:S01]  /*0360*/  IADD3 R0, PT, PT, R0, 0xffffffe, RZ ;  /* 0x0ffffffe00007810 */ /* 0x001fe20007ffe0ff */
[----:B------:R-:W0:Y:S01]  /*0370*/  LDCU.64 UR4, c[0x0][UR4+0x380] ;  /* 0x00007000040477ac */ /* 0x000e220008000a00 */
[----:B------:R-:W0:Y:S05]  /*0380*/  LDCU UR8, c[0x0][UR8+0x580] ;  /* 0x0000b000080877ac */ /* 0x000e2a0008000800 */
[----:B-----5:R-:W5:Y:S01]  /*0390*/  MUFU.RCP R8, R8 ;  /* 0x0000000800087308 */ /* 0x020f620000001000 */
[----:B------:R-:W0:Y:S07]  /*03a0*/  @UP2 LDCU UR19, c[0x0][UR13+0x8c4] ;  /* 0x000118800d1327ac */ /* 0x000e2e0008000800 */
[----:B------:R-:W3:Y:S01]  /*03b0*/  F2I.FTZ.U32.TRUNC.NTZ R3, R0 ;  /* 0x0000000000037305 */ /* 0x000ee2000021f000 */
[----:B--2---:R-:W-:-:S07]  /*03c0*/  VIADD R4, R4, 0xffffffe ;  /* 0x0ffffffe04047836 */ /* 0x004fce0000000000 */
[----:B------:R2:W4:Y:S01]  /*03d0*/  F2I.FTZ.U32.TRUNC.NTZ R5, R4 ;  /* 0x0000000400057305 */ /* 0x000522000021f000 */
[----:B-----5:R-:W-:Y:S02]  /*03e0*/  VIADD R8, R8, 0xffffffe ;  /* 0x0ffffffe08087836 */ /* 0x020fe40000000000 */
[----:B---3--:R-:W-:-:S05]  /*03f0*/  IMAD R11, R11, R3, RZ ;  /* 0x000000030b0b7224 */ /* 0x008fca00078e02ff */
[----:B------:R3:W5:Y:S01]  /*0400*/  F2I.FTZ.U32.TRUNC.NTZ R9, R8 ;  /* 0x0000000800097305 */ /* 0x000762000021f000 */
[----:B--2---:R-:W-:Y:S02]  /*0410*/  IMAD.MOV.U32 R4, RZ, RZ, RZ ;  /* 0x000000ffff047224 */ /* 0x004fe400078e00ff */
[----:B------:R-:W-:Y:S01]  /*0420*/  IMAD.HI.U32 R0, R3, R11, R2 ;  /* 0x0000000b03007227 */ /* 0x000fe200078e0002 */
[----:B------:R-:W-:Y:S01]  /*0430*/  MOV R11, R10 ;  /* 0x0000000a000b7202 */ /* 0x000fe20000000f00 */
[----:B------:R-:W2:Y:S01]  /*0440*/  LDC.64 R2, c[0x0][0x380] ;  /* 0x0000e000ff027b82 */ /* 0x000ea20000000a00 */
[----:B------:R-:W-:Y:S01]  /*0450*/  LOP3.LUT R10, RZ, UR11, RZ, 0x33, !PT ;  /* 0x0000000bff0a7c12 */ /* 0x000fe2000f8e33ff */
[----:B---3--:R-:W-:Y:S02]  /*0460*/  HFMA2 R8, -RZ, RZ, 0, 0 ;  /* 0x00000000ff087431 */ /* 0x008fe400000001ff */
[----:B----4-:R-:W-:-:S04]  /*0470*/  IMAD R11, R11, R5, RZ ;  /* 0x000000050b0b7224 */ /* 0x010fc800078e02ff */
[----:B------:R-:W-:-:S04]  /*0480*/  IMAD.HI.U32 R4, R5, R11, R4 ;  /* 0x0000000b05047227 */ /* 0x000fc800078e0004 */
[----:B-----5:R-:W-:-:S04]  /*0490*/  IMAD R5, R13, R9, RZ ;  /* 0x000000090d057224 */ /* 0x020fc800078e02ff */
[----:B------:R-:W-:Y:S01]  /*04a0*/  IMAD.HI.U32 R5, R9, R5, R8 ;  /* 0x0000000509057227 */ /* 0x000fe200078e0008 */
[----:B------:R-:W-:Y:S02]  /*04b0*/  LOP3.LUT R8, RZ, UR9, RZ, 0x33, !PT ;  /* 0x00000009ff087c12 */ /* 0x000fe4000f8e33ff */
[----:B01----:R-:W-:-:S07]  /*04c0*/  LOP3.LUT R9, RZ, UR10, RZ, 0x33, !PT ;  /* 0x0000000aff097c12 */ /* 0x003fce000f8e33ff */
.L_x_82:
[----:B01----:R-:W-:Y:S01]  /*04d0*/  MOV R12, 0x8 ;  /* 0x00000008000c7802 */ /* 0x003fe20000000f00 */
[----:B------:R-:W-:Y:S01]  /*04e0*/  IMAD.HI.U32 R11, R0, R7, RZ ;  /* 0x00000007000b7227 */ /* 0x000fe200078e00ff */
[----:B------:R-:W0:Y:S03]  /*04f0*/  @P0 LDC R22, c[0x0][0x10ec] ;  /* 0x00043b00ff160b82 */ /* 0x000e260000000800 */
[----:B------:R-:W-:-:S06]  /*0500*/  @P0 IMAD.WIDE.U32 R12, R7, R12, UR4 ;  /* 0x00000004070c0e25 */ /* 0x000fcc000f8e000c */
[----:B------:R-:W3:Y:S01]  /*0510*/  @P0 LDG.E.64 R12, desc[UR22][R12.64] ;  /* 0x000000160c0c0981 */ /* 0x000ee2000c1e1b00 */
        /* <DEDUP_REMOVED lines=10> */
[----:B------:R-:W-:Y:S01]  /*05c0*/  IMAD R15, R16, UR10, R11 ;  /* 0x0000000a100f7c24 */ /* 0x000fe2000f8e020b */
[----:B------:R-:W-:-:S04]  /*05d0*/  IADD3 R16, PT, PT, -R11, RZ, RZ ;  /* 0x000000ff0b107210 */ /* 0x000fc80007ffe1ff */
[----:B------:R-:W-:Y:S01]  /*05e0*/  ISETP.GE.U32.AND P4, PT, R15, UR10, PT ;  /* 0x0000000a0f007c0c */ /* 0x000fe2000bf86070 */
[----:B------:R-:W-:-:S04]  /*05f0*/  IMAD R16, R16, UR9, R7 ;  /* 0x0000000910107c24 */ /* 0x000fc8000f8e0207 */
[----:B------:R-:W-:-:S08]  /*0600*/  IMAD R16, R16, UR25, RZ ;  /* 0x0000001910107c24 */ /* 0x000fd0000f8e02ff */
        /* <DEDUP_REMOVED lines=8> */
[----:B------:R-:W-:-:S03]  /*0690*/  IADD3 R17, PT, PT, -R15, RZ, RZ ;  /* 0x000000ff0f117210 */ /* 0x000fc60007ffe1ff */
[----:B------:R-:W-:Y:S02]  /*06a0*/  IMAD R11, R11, UR24, R16 ;  /* 0x000000180b0b7c24 */ /* 0x000fe4000f8e0210 */
[----:B------:R-:W-:-:S05]  /*06b0*/  IMAD R14, R17, UR11, R18 ;  /* 0x0000000b110e7c24 */ /* 0x000fca000f8e0212 */
[----:B------:R-:W-:-:S13]  /*06c0*/  ISETP.GE.U32.AND P4, PT, R14, UR11, PT ;  /* 0x0000000b0e007c0c */ /* 0x000fda000bf86070 */
[----:B------:R-:W-:Y:S01]  /*06d0*/  @P4 VIADD R14, R14, -UR11 ;  /* 0x8000000b0e0e4c36 */ /* 0x000fe20008000000 */
[----:B------:R-:W-:-:S04]  /*06e0*/  @P4 IADD3 R15, PT, PT, R15, 0x1, RZ ;  /* 0x000000010f0f4810 */ /* 0x000fc80007ffe0ff */
[----:B------:R-:W-:-:S13]  /*06f0*/  ISETP.GE.U32.AND P5, PT, R14, UR11, PT ;  /* 0x0000000b0e007c0c */ /* 0x000fda000bfa6070 */
[----:B------:R-:W-:-:S05]  /*0700*/  @P5 VIADD R15, R15, 0x1 ;  /* 0x000000010f0f5836 */ /* 0x000fca0000000000 */
        /* <DEDUP_REMOVED lines=8> */
[----:B---3--:R0:W-:Y:S01]  /*0790*/  @P0 STG.E.64 desc[UR22][R14.64], R12 ;  /* 0x0000000c0e000986 */ /* 0x0081e2000c101b16 */
        /* <DEDUP_REMOVED lines=67> */
[----:B------:R-:W3:Y:S01]  /*0bd0*/  LDG.E.64 R12, desc[UR22][R12.64] ;  /* 0x000000160c0c7981 */ /* 0x000ee2000c1e1b00 */
[----:B------:R-:W-:-:S05]  /*0be0*/  MOV R14, UR21 ;  /* 0x00000015000e7c02 */ /* 0x000fca0008000f00 */
[----:B------:R-:W-:-:S04]  /*0bf0*/  IMAD R15, R14, UR8, R11 ;  /* 0x000000080e0f7c24 */ /* 0x000fc8000f8e020b */
[----:B--2---:R-:W-:-:S05]  /*0c00*/  IMAD.WIDE.U32 R14, R15, 0x8, R2 ;  /* 0x000000080f0e7825 */ /* 0x004fca00078e0002 */
[----:B---3--:R1:W-:Y:S02]  /*0c10*/  STG.E.64 desc[UR22][R14.64], R12 ;  /* 0x0000000c0e007986 */ /* 0x0083e4000c101b16 */
.L_x_81:
[----:B------:R-:W-:-:S04]  /*0c20*/  IADD3 R7, PT, PT, R6, R7, RZ ;  /* 0x0000000706077210 */ /* 0x000fc80007ffe0ff */
[----:B------:R-:W-:-:S13]  /*0c30*/  ISETP.GE.U32.AND P4, PT, R7, UR14, PT ;  /* 0x0000000e07007c0c */ /* 0x000fda000bf86070 */
[----:B------:R-:W-:Y:S05]  /*0c40*/  @!P4 BRA `(.L_x_82) ;  /* 0xfffffff80020c947 */ /* 0x000fea000383ffff */
[----:B------:R-:W-:Y:S05]  /*0c50*/  BSYNC.RECONVERGENT B0 ;  /* 0x0000000000007941 */ /* 0x000fea0003800200 */
.L_x_80:
[----:B------:R-:W-:Y:S05]  /*0c60*/  EXIT ;  /* 0x000000000000794d */ /* 0x000fea0003800000 */
.L_x_83:
        /* <DEDUP_REMOVED lines=9> */
.L_x_908:


//--------------------- .text._ZN2at6native40_GLOBAL__N__2351210d_8_Shape_cu_49f7391c26CatArrayBatchedCopy_contigINS1_10OpaqueTypeILj8EEEjLi4ELi64ELi64EEEvPT_NS1_25CatArrInputTensorMetadataIS5_T0_XT2_EXT3_EEENS1_16TensorSizeStrideIS8_Lj4EEEiS8_ --------------------------
	.section	.text._ZN2at6native40_GLOBAL__N__2351210d_8_Shape_cu_49f7391c26CatArrayBatchedCopy_contigINS1_10OpaqueTypeILj8EEEjLi4ELi64ELi64EEEvPT_NS1_25CatArrInputTensorMetadataIS5_T0_XT2_EXT3_EEENS1_16TensorSizeStrideIS8_Lj4EEEiS8_,"ax",@progbits
	.align	128
.text._ZN2at6native40_GLOBAL__N__2351210d_8_Shape_cu_49f7391c26CatArrayBatchedCopy_contigINS1_10OpaqueTypeILj8EEEjLi4ELi64ELi64EEEvPT_NS1_25CatArrInputTensorMetadataIS5_T0_XT2_EXT3_EEENS1_16TensorSizeStrideIS8_Lj4EEEiS8_:
        .type           _ZN2at6native40_GLOBAL__N__2351210d_8_Shape_cu_49f7391c26CatArrayBatchedCopy_contigINS1_10OpaqueTypeILj8EEEjLi4ELi64ELi64EEEvPT_NS1_25CatArrInputTensorMetadataIS5_T0_XT2_EXT3_EEENS1_16TensorSizeStrideIS8_Lj4EEEiS8_,@function
        .size           _ZN2at6native40_GLOBAL__N__2351210d_8_Shape_cu_49f7391c26CatArrayBatchedCopy_contigINS1_10OpaqueTypeILj8EEEjLi4ELi64ELi64EEEvPT_NS1_25CatArrInputTensorMetadataIS5_T0_XT2_EXT3_EEENS1_16TensorSizeStrideIS8_Lj4EEEiS8_,(.L_x_909 - _ZN2at6native40_GLOBAL__N__2351210d_8_Shape_cu_49f7391c26CatArrayBatchedCopy_contigINS1_10OpaqueTypeILj8EEEjLi4ELi64ELi64EEEvPT_NS1_25CatArrInputTensorMetadataIS5_T0_XT2_EXT3_EEENS1_16TensorSizeStrideIS8_Lj4EEEiS8_)
        .other          _ZN2at6native40_GLOBAL__N__2351210d_8_Shape_cu_49f7391c26CatArrayBatchedCopy_contigINS1_10OpaqueTypeILj8EEEjLi4ELi64ELi64EEEvPT_NS1_25CatArrInputTensorMetadataIS5_T0_XT2_EXT3_EEENS1_16TensorSizeStrideIS8_Lj4EEEiS8_,@"STO_CUDA_ENTRY STV_DEFAULT"
_ZN2at6native40_GLOBAL__N__2351210d_8_Shape_cu_49f7391c26CatArrayBatchedCopy_contigINS1_10OpaqueTypeILj8EEEjLi4ELi64ELi64EEEvPT_NS1_25CatArrInputTensorMetadataIS5_T0_XT2_EXT3_EEENS1_16TensorSizeStrideIS8_Lj4EEEiS8_:
        /* <DEDUP_REMOVED lines=22> */
[----:B------:R-:W-:Y:S02]  /*0160*/  ISETP.NE.AND P1, PT, R4, 0x2, PT ;  /* 0x000000020400780c */ /* 0x000fe40003f25270 */
[C---:B----4-:R-:W-:Y:S02]  /*0170*/  SEL R11, R10.reuse, R3, !P0 ;  /* 0x000000030a0b7207 */ /* 0x050fe40004000000 */
[----:B------:R-:W-:Y:S01]  /*0180*/  SEL R12, R10, R2, !P1 ;  /* 0x000000020a0c7207 */ /* 0x000fe20004800000 */
[----:B------:R-:W-:Y:S01]  /*0190*/  IMAD.MOV.U32 R2, RZ, RZ, 0x8 ;  /* 0x00000008ff027424 */ /* 0x000fe200078e00ff */
[----:B------:R-:W1:Y:S01]  /*01a0*/  @P2 LDC R10, c[0x0][0x10cc] ;  /* 0x00043300ff0a2b82 */ /* 0x000e620000000800 */
[----:B------:R-:W3:Y:S01]  /*01b0*/  I2F.U32.RP R3, R11 ;  /* 0x0000000b00037306 */ /* 0x000ee20000209000 */
[----:B------:R-:W-:Y:S01]  /*01c0*/  ISETP.NE.U32.AND P0, PT, R11, RZ, PT ;  /* 0x000000ff0b00720c */ /* 0x000fe20003f05070 */
[----:B------:R-:W-:Y:S01]  /*01d0*/  IMAD R2, R19, 0x4, R2 ;  /* 0x0000000413027824 */ /* 0x000fe200078e0202 */
[----:B------:R-:W-:Y:S01]  /*01e0*/  ISETP.NE.U32.AND P1, PT, R12, RZ, PT ;  /* 0x000000ff0c00720c */ /* 0x000fe20003f25070 */
[----:B------:R-:W-:-:S04]  /*01f0*/  IMAD.MOV R21, RZ, RZ, -R12 ;  /* 0x000000ffff157224 */ /* 0x000fc800078e0a0c */
[----:B------:R-:W4:Y:S08]  /*0200*/  I2F.U32.RP R4, R12 ;  /* 0x0000000c00047306 */ /* 0x000f300000209000 */
[----:B---3--:R-:W3:Y:S01]  /*0210*/  MUFU.RCP R3, R3 ;  /* 0x0000000300037308 */ /* 0x008ee20000001000 */
[----:B-1----:R-:W-:-:S07]  /*0220*/  ISETP.NE.U32.AND P2, PT, R10, RZ, PT ;  /* 0x000000ff0a00720c */ /* 0x002fce0003f45070 */
[----:B------:R-:W1:Y:S01]  /*0230*/  I2F.U32.RP R5, R10 ;  /* 0x0000000a00057306 */ /* 0x000e620000209000 */
[----:B------:R-:W-:-:S07]  /*0240*/  LOP3.LUT R18, RZ, R10, RZ, 0x33, !PT ;  /* 0x0000000aff127212 */ /* 0x000fce00078e33ff */
[----:B----4-:R-:W4:Y:S01]  /*0250*/  MUFU.RCP R4, R4 ;  /* 0x0000000400047308 */ /* 0x010f220000001000 */
[----:B---3--:R-:W-:-:S07]  /*0260*/  VIADD R14, R3, 0xffffffe ;  /* 0x0ffffffe030e7836 */ /* 0x008fce0000000000 */
[----:B-1----:R-:W1:Y:S08]  /*0270*/  MUFU.RCP R5, R5 ;  /* 0x0000000500057308 */ /* 0x002e700000001000 */
[----:B------:R3:W5:Y:S01]  /*0280*/  F2I.FTZ.U32.TRUNC.NTZ R15, R14 ;  /* 0x0000000e000f7305 */ /* 0x000762000021f000 */
[----:B----4-:R-:W-:Y:S01]  /*0290*/  IADD3 R8, PT, PT, R4, 0xffffffe, RZ ;  /* 0x0ffffffe04087810 */ /* 0x010fe20007ffe0ff */
[----:B------:R-:W-:Y:S01]  /*02a0*/  IMAD R4, R19, 0x4, R2 ;  /* 0x0000000413047824 */ /* 0x000fe200078e0202 */
[----:B------:R-:W-:Y:S01]  /*02b0*/  IADD3 R19, PT, PT, RZ, -R11, RZ ;  /* 0x8000000bff137210 */ /* 0x000fe20007ffe0ff */
[----:B------:R-:W4:Y:S04]  /*02c0*/  LDC.64 R2, c[0x0][0x380] ;  /* 0x0000e000ff027b82 */ /* 0x000f280000000a00 */
[----:B------:R2:W0:Y:S01]  /*02d0*/  F2I.FTZ.U32.TRUNC.NTZ R9, R8 ;  /* 0x0000000800097305 */ /* 0x000422000021f000 */
[----:B-1----:R-:W-:Y:S01]  /*02e0*/  IADD3 R6, PT, PT, R5, 0xffffffe, RZ ;  /* 0x0ffffffe05067810 */ /* 0x002fe20007ffe0ff */
[----:B---3--:R-:W-:-:S02]  /*02f0*/  HFMA2 R14, -RZ, RZ, 0, 0 ;  /* 0x00000000ff0e7431 */ /* 0x008fc400000001ff */
[----:B------:R-:W1:Y:S01]  /*0300*/  LDC.64 R4, c[0x0][R4+0x380] ;  /* 0x0000e00004047b82 */ /* 0x000e620000000a00 */
[----:B-----5:R-:W-:-:S03]  /*0310*/  IMAD R19, R19, R15, RZ ;  /* 0x0000000f13137224 */ /* 0x020fc600078e02ff */
[----:B------:R-:W3:Y:S01]  /*0320*/  F2I.FTZ.U32.TRUNC.NTZ R7, R6 ;  /* 0x0000000600077305 */ /* 0x000ee2000021f000 */
[----:B--2---:R-:W-:Y:S02]  /*0330*/  IMAD.MOV.U32 R8, RZ, RZ, RZ ;  /* 0x000000ffff087224 */ /* 0x004fe400078e00ff */
[----:B------:R-:W-:Y:S01]  /*0340*/  IMAD.HI.U32 R14, R15, R19, R14 ;  /* 0x000000130f0e7227 */ /* 0x000fe200078e000e */
[----:B------:R-:W-:-:S03]  /*0350*/  LOP3.LUT R19, RZ, R11, RZ, 0x33, !PT ;  /* 0x0000000bff137212 */ /* 0x000fc600078e33ff */
[----:B0-----:R-:W-:-:S04]  /*0360*/  IMAD R21, R21, R9, RZ ;  /* 0x0000000915157224 */ /* 0x001fc800078e02ff */
[----:B------:R-:W-:Y:S01]  /*0370*/  IMAD.HI.U32 R15, R9, R21, R8 ;  /* 0x00000015090f7227 */ /* 0x000fe200078e0008 */
[----:B------:R-:W-:-:S03]  /*0380*/  LOP3.LUT R21, RZ, R12, RZ, 0x33, !PT ;  /* 0x0000000cff157212 */ /* 0x000fc600078e33ff */
[----:B---3--:R-:W-:-:S05]  /*0390*/  IMAD R6, R10, R7, RZ ;  /* 0x000000070a067224 */ /* 0x008fca00078e02ff */
[----:B------:R-:W-:Y:S01]  /*03a0*/  IADD3 R9, PT, PT, -R6, RZ, RZ ;  /* 0x000000ff06097210 */ /* 0x000fe20007ffe1ff */
[----:B------:R-:W-:-:S04]  /*03b0*/  IMAD.MOV.U32 R6, RZ, RZ, RZ ;  /* 0x000000ffff067224 */ /* 0x000fc800078e00ff */
[----:B------:R-:W-:-:S07]  /*03c0*/  IMAD.HI.U32 R16, R7, R9, R6 ;  /* 0x0000000907107227 */ /* 0x000fce00078e0006 */
.L_x_84:
[----:B01----:R-:W-:-:S06]  /*03d0*/  IMAD.WIDE.U32 R6, R17, 0x8, R4 ;  /* 0x0000000811067825 */ /* 0x003fcc00078e0004 */
[----:B------:R-:W2:Y:S01]  /*03e0*/  LDG.E.64 R6, desc[UR6][R6.64] ;  /* 0x0000000606067981 */ /* 0x000ea2000c1e1b00 */
        /* <DEDUP_REMOVED lines=40> */
[----:B----4-:R-:W-:-:S05]  /*0670*/  IMAD.WIDE.U32 R8, R9, 0x8, R2 ;  /* 0x0000000809087825 */ /* 0x010fca00078e0002 */
[----:B--2---:R0:W-:Y:S01]  /*0680*/  STG.E.64 desc[UR6][R8.64], R6 ;  /* 0x0000000608007986 */ /* 0x0041e2000c101b06 */
[----:B------:R-:W-:Y:S05]  /*0690*/  @!P3 BRA `(.L_x_84) ;  /* 0xfffffffc004cb947 */ /* 0x000fea000383ffff */
[----:B------:R-:W-:Y:S05]  /*06a0*/  EXIT ;  /* 0x000000000000794d */ /* 0x000fea0003800000 */
.L_x_85:
        /* <DEDUP_REMOVED lines=13> */
.L_x_909:


//--------------------- .text._ZN2at6native40_GLOBAL__N__2351210d_8_Shape_cu_49f7391c35CatArrayBatchedCopy_alignedK_contigINS1_10OpaqueTypeILj8EEEjLi4ELi64ELi64ELi8EEEvPT_NS1_25CatArrInputTensorMetadataIS5_T0_XT2_EXT3_EEENS1_16TensorSizeStrideIS8_Lj4EEEiS8_ --------------------------
	.section	.text._ZN2at6native40_GLOBAL__N__2351210d_8_Shape_cu_49f7391c35CatArrayBatchedCopy_alignedK_contigINS1_10OpaqueTypeILj8EEEjLi4ELi64ELi64ELi8EEEvPT_NS1_25CatArrInputTensorMetadataIS5_T0_XT2_EXT3_EEENS1_16TensorSizeStrideIS8_Lj4EEEiS8_,"ax",@progbits
	.align	128
.text._ZN2at6native40_GLOBAL__N__2351210d_8_Shape_cu_49f7391c35CatArrayBatchedCopy_alignedK_contigINS1_10OpaqueTypeILj8EEEjLi4ELi64ELi64ELi8EEEvPT_NS1_25CatArrInputTensorMetadataIS5_T0_XT2_EXT3_EEENS1_16TensorSizeStrideIS8_Lj4EEEiS8_:
        .type           _ZN2at6native40_GLOBAL__N__2351210d_8_Shape_cu_49f7391c35CatArrayBatchedCopy_alignedK_contigINS1_10OpaqueTypeILj8EEEjLi4ELi64ELi64ELi8EEEvPT_NS1_25CatArrInputTensorMetadataIS5_T0_XT2_EXT3_EEENS1_16TensorSizeStrideIS8_Lj4EEEiS8_,@function
        .size           _ZN2at6native40_GLOBAL__N__2351210d_8_Shape_cu_49f7391c35CatArrayBatchedCopy_alignedK_contigINS1_10OpaqueTypeILj8EEEjLi4ELi64ELi64ELi8EEEvPT_NS1_25CatArrInputTensorMetadataIS5_T0_XT2_EXT3_EEENS1_16TensorSizeStrideIS8_Lj4EEEiS8_,(.L_x_910 - _ZN2at6native40_GLOBAL__N__2351210d_8_Shape_cu_49f7391c35CatArrayBatchedCopy_alignedK_contigINS1_10OpaqueTypeILj8EEEjLi4ELi64ELi64ELi8EEEvPT_NS1_25CatArrInputTensorMetadataIS5_T0_XT2_EXT3_EEENS1_16TensorSizeStrideIS8_Lj4EEEiS8_)
        .other          _ZN2at6native40_GLOBAL__N__2351210d_8_Shape_cu_49f7391c35CatArrayBatchedCopy_alignedK_contigINS1_10OpaqueTypeILj8EEEjLi4ELi64ELi64ELi8EEEvPT_NS1_25CatArrInputTensorMetadataIS5_T0_XT2_EXT3_EEENS1_16TensorSizeStrideIS8_Lj4EEEiS8_,@"STO_CUDA_ENTRY STV_DEFAULT"
_ZN2at6native40_GLOBAL__N__2351210d_8_Shape_cu_49f7391c35CatArrayBatchedCopy_alignedK_contigINS1_10OpaqueTypeILj8EEEjLi4ELi64ELi64ELi8EEEvPT_NS1_25CatArrInputTensorMetadataIS5_T0_XT2_EXT3_EEENS1_16TensorSizeStrideIS8_Lj4EEEiS8_:
        /* <DEDUP_REMOVED lines=24> */
[----:B------:R-:W-:Y:S01]  /*0180*/  IMAD R5, RZ, RZ, -UR7 ;  /* 0x80000007ff057e24 */ /* 0x000fe2000f8e02ff */
[----:B------:R-:W-:Y:S01]  /*0190*/  ISETP.NE.U32.AND P0, PT, RZ, UR7, PT ;  /* 0x00000007ff007c0c */ /* 0x000fe2000bf05070 */
[----:B------:R-:W-:Y:S01]  /*01a0*/  USEL UR8, UR11, UR6, !UP1 ;  /* 0x000000060b087287 */ /* 0x000fe2000c800000 */
[----:B------:R-:W2:Y:S01]  /*01b0*/  I2F.U32.RP R2, UR7 ;  /* 0x0000000700027d06 */ /* 0x000ea20008209000 */
[----:B------:R-:W4:Y:S01]  /*01c0*/  @UP0 LDCU UR11, c[0x0][0x10cc] ;  /* 0x00021980ff0b07ac */ /* 0x000f220008000800 */
[----:B------:R-:W-:Y:S01]  /*01d0*/  LOP3.LUT R10, RZ, UR7, RZ, 0x33, !PT ;  /* 0x00000007ff0a7c12 */ /* 0x000fe2000f8e33ff */
[----:B------:R-:W0:Y:S02]  /*01e0*/  LDCU UR6, c[0x0][UR4+0x588] ;  /* 0x0000b100040677ac */ /* 0x000e240008000800 */
[----:B------:R-:W-:-:S03]  /*01f0*/  ISETP.NE.U32.AND P1, PT, RZ, UR8, PT ;  /* 0x00000008ff007c0c */ /* 0x000fc6000bf25070 */
[----:B------:R-:W5:Y:S01]  /*0200*/  I2F.U32.RP R3, UR8 ;  /* 0x0000000800037d06 */ /* 0x000f620008209000 */
[----:B------:R-:W-:Y:S01]  /*0210*/  UIMAD UR4, UR5, 0x4, UR9 ;  /* 0x00000004050478a4 */ /* 0x000fe2000f8e0209 */
[----:B------:R-:W-:Y:S01]  /*0220*/  LOP3.LUT R23, RZ, UR8, RZ, 0x33, !PT ;  /* 0x00000008ff177c12 */ /* 0x000fe2000f8e33ff */
[----:B------:R-:W0:Y:S02]  /*0230*/  LDCU.64 UR16, c[0x0][0x10d8] ;  /* 0x00021b00ff1077ac */ /* 0x000e240008000a00 */
[----:B------:R-:W-:-:S03]  /*0240*/  ULEA UR4, UR5, UR4, 0x2 ;  /* 0x0000000405047291 */ /* 0x000fc6000f8e10ff */
[----:B--2---:R-:W2:Y:S01]  /*0250*/  MUFU.RCP R2, R2 ;  /* 0x0000000200027308 */ /* 0x004ea20000001000 */
[----:B----4-:R-:W-:Y:S02]  /*0260*/  ISETP.NE.U32.AND P2, PT, RZ, UR11, PT ;  /* 0x0000000bff007c0c */ /* 0x010fe4000bf45070 */
[----:B------:R-:W-:-:S05]  /*0270*/  LOP3.LUT R22, RZ, UR11, RZ, 0x33, !PT ;  /* 0x0000000bff167c12 */ /* 0x000fca000f8e33ff */
[----:B------:R-:W4:Y:S01]  /*0280*/  I2F.U32.RP R4, UR11 ;  /* 0x0000000b00047d06 */ /* 0x000f220008209000 */
[----:B------:R-:W0:Y:S07]  /*0290*/  LDCU.64 UR4, c[0x0][UR4+0x380] ;  /* 0x00007000040477ac */ /* 0x000e2e0008000a00 */
[----:B-----5:R-:W5:Y:S01]  /*02a0*/  MUFU.RCP R3, R3 ;  /* 0x0000000300037308 */ /* 0x020f620000001000 */
[----:B--2---:R-:W-:-:S07]  /*02b0*/  IADD3 R8, PT, PT, R2, 0xffffffe, RZ ;  /* 0x0ffffffe02087810 */ /* 0x004fce0007ffe0ff */
[----:B----4-:R-:W2:Y:S08]  /*02c0*/  MUFU.RCP R4, R4 ;  /* 0x0000000400047308 */ /* 0x010eb00000001000 */
[----:B------:R4:W3:Y:S01]  /*02d0*/  F2I.FTZ.U32.TRUNC.NTZ R9, R8 ;  /* 0x0000000800097305 */ /* 0x0008e2000021f000 */
[----:B-----5:R-:W-:Y:S02]  /*02e0*/  VIADD R12, R3, 0xffffffe ;  /* 0x0ffffffe030c7836 */ /* 0x020fe40000000000 */
[----:B------:R-:W0:Y:S05]  /*02f0*/  LDC.64 R2, c[0x0][0x10e0] ;  /* 0x00043800ff027b82 */ /* 0x000e2a0000000a00 */
[----:B------:R5:W1:Y:S01]  /*0300*/  F2I.FTZ.U32.TRUNC.NTZ R13, R12 ;  /* 0x0000000c000d7305 */ /* 0x000a62000021f000 */
[----:B--2---:R-:W-:Y:S01]  /*0310*/  IADD3 R20, PT, PT, R4, 0xffffffe, RZ ;  /* 0x0ffffffe04147810 */ /* 0x004fe20007ffe0ff */
[----:B----4-:R-:W-:-:S02]  /*0320*/  IMAD.MOV.U32 R8, RZ, RZ, RZ ;  /* 0x000000ffff087224 */ /* 0x010fc400078e00ff */
[----:B---3--:R-:W-:-:S04]  /*0330*/  IMAD R5, R5, R9, RZ ;  /* 0x0000000905057224 */ /* 0x008fc800078e02ff */
[----:B------:R2:W3:Y:S01]  /*0340*/  F2I.FTZ.U32.TRUNC.NTZ R21, R20 ;  /* 0x0000001400157305 */ /* 0x0004e2000021f000 */
[----:B-----5:R-:W-:Y:S02]  /*0350*/  HFMA2 R12, -RZ, RZ, 0, 0 ;  /* 0x00000000ff0c7431 */ /* 0x020fe400000001ff */
[----:B------:R-:W-:-:S04]  /*0360*/  IMAD.HI.U32 R8, R9, R5, R8 ;  /* 0x0000000509087227 */ /* 0x000fc800078e0008 */
[----:B-1----:R-:W-:Y:S02]  /*0370*/  IMAD R11, R13, UR8, RZ ;  /* 0x000000080d0b7c24 */ /* 0x002fe4000f8e02ff */
[----:B--2---:R-:W-:Y:S02]  /*0380*/  HFMA2 R20, -RZ, RZ, 0, 0 ;  /* 0x00000000ff147431 */ /* 0x004fe400000001ff */
[----:B------:R-:W-:Y:S01]  /*0390*/  IMAD.MOV.U32 R9, RZ, RZ, R0 ;  /* 0x000000ffff097224 */ /* 0x000fe200078e0000 */
[----:B------:R-:W-:Y:S01]  /*03a0*/  IADD3 R19, PT, PT, -R11, RZ, RZ ;  /* 0x000000ff0b137210 */ /* 0x000fe20007ffe1ff */
[----:B---3--:R-:W-:-:S04]  /*03b0*/  IMAD R4, R21, UR11, RZ ;  /* 0x0000000b15047c24 */ /* 0x008fc8000f8e02ff */
[----:B------:R-:W-:-:S04]  /*03c0*/  IMAD.HI.U32 R18, R13, R19, R12 ;  /* 0x000000130d127227 */ /* 0x000fc800078e000c */
[----:B------:R-:W-:-:S04]  /*03d0*/  IMAD.MOV R5, RZ, RZ, -R4 ;  /* 0x000000ffff057224 */ /* 0x000fc800078e0a04 */
[----:B------:R-:W-:-:S07]  /*03e0*/  IMAD.HI.U32 R20, R21, R5, R20 ;  /* 0x0000000515147227 */ /* 0x000fce00078e0014 */
.L_x_87:
[----:B-1----:R-:W-:-:S05]  /*03f0*/  MOV R14, 0x8 ;  /* 0x00000008000e7802 */ /* 0x002fca0000000f00 */
[----:B0-----:R-:W-:-:S06]  /*0400*/  IMAD.WIDE.U32 R14, R9, R14, UR4 ;  /* 0x00000004090e7e25 */ /* 0x001fcc000f8e000e */
[----:B------:R-:W2:Y:S01]  /*0410*/  LDG.E.64 R14, desc[UR14][R14.64] ;  /* 0x0000000e0e0e7981 */ /* 0x000ea2000c1e1b00 */
[----:B------:R-:W-:Y:S01]  /*0420*/  IMAD.HI.U32 R5, R8, R9, RZ ;  /* 0x0000000908057227 */ /* 0x000fe200078e00ff */
[----:B------:R-:W-:-:S03]  /*0430*/  MOV R6, UR13 ;  /* 0x0000000d00067c02 */ /* 0x000fc60008000f00 */
[----:B------:R-:W-:-:S04]  /*0440*/  IMAD.MOV R0, RZ, RZ, -R5 ;  /* 0x000000ffff007224 */ /* 0x000fc800078e0a05 */
[----:B------:R-:W-:-:S05]  /*0450*/  IMAD R0, R0, UR7, R9 ;  /* 0x0000000700007c24 */ /* 0x000fca000f8e0209 */
[----:B------:R-:W-:-:S13]  /*0460*/  ISETP.GE.U32.AND P3, PT, R0, UR7, PT ;  /* 0x0000000700007c0c */ /* 0x000fda000bf66070 */
[----:B------:R-:W-:Y:S01]  /*0470*/  @P3 IADD3 R0, PT, PT, R0, -UR7, RZ ;  /* 0x8000000700003c10 */ /* 0x000fe2000fffe0ff */
[----:B------:R-:W-:-:S03]  /*0480*/  @P3 VIADD R5, R5, 0x1 ;  /* 0x0000000105053836 */ /* 0x000fc60000000000 */
[----:B------:R-:W-:-:S13]  /*0490*/  ISETP.GE.U32.AND P4, PT, R0, UR7, PT ;  /* 0x0000000700007c0c */ /* 0x000fda000bf86070 */
[----:B------:R-:W-:-:S04]  /*04a0*/  @P4 IADD3 R5, PT, PT, R5, 0x1, RZ ;  /* 0x0000000105054810 */ /* 0x000fc80007ffe0ff */
[----:B------:R-:W-:-:S05]  /*04b0*/  SEL R7, R10, R5, !P0 ;  /* 0x000000050a077207 */ /* 0x000fca0004000000 */
[----:B------:R-:W-:-:S04]  /*04c0*/  IMAD.HI.U32 R0, R18, R7, RZ ;  /* 0x0000000712007227 */ /* 0x000fc800078e00ff */
        /* <DEDUP_REMOVED lines=9> */
[----:B------:R-:W-:Y:S02]  /*0560*/  IMAD.MOV R0, RZ, RZ, -R5 ;  /* 0x000000ffff007224 */ /* 0x000fe400078e0a05 */
[--C-:B------:R-:W-:Y:S02]  /*0570*/  IMAD.MOV R4, RZ, RZ, -R17.reuse ;  /* 0x000000ffff047224 */ /* 0x100fe400078e0a11 */
[----:B------:R-:W-:Y:S02]  /*0580*/  IMAD R0, R0, UR11, R17 ;  /* 0x0000000b00007c24 */ /* 0x000fe4000f8e0211 */
[----:B------:R-:W-:-:S03]  /*0590*/  IMAD R4, R4, UR8, R7 ;  /* 0x0000000804047c24 */ /* 0x000fc6000f8e0207 */
[----:B------:R-:W-:-:S13]  /*05a0*/  ISETP.GE.U32.AND P3, PT, R0, UR11, PT ;  /* 0x0000000b00007c0c */ /* 0x000fda000bf66070 */
[----:B------:R-:W-:Y:S01]  /*05b0*/  @P3 IADD3 R0, PT, PT, R0, -UR11, RZ ;  /* 0x8000000b00003c10 */ /* 0x000fe2000fffe0ff */
[----:B------:R-:W-:-:S03]  /*05c0*/  @P3 VIADD R5, R5, 0x1 ;  /* 0x0000000105053836 */ /* 0x000fc60000000000 */
[----:B------:R-:W-:Y:S02]  /*05d0*/  ISETP.GE.U32.AND P4, PT, R0, UR11, PT ;  /* 0x0000000b00007c0c */ /* 0x000fe4000bf86070 */
[----:B------:R-:W-:-:S05]  /*05e0*/  IADD3 R0, PT, PT, -R7, RZ, RZ ;  /* 0x000000ff07007210 */ /* 0x000fca0007ffe1ff */
[--C-:B------:R-:W-:Y:S02]  /*05f0*/  IMAD R0, R0, UR7, R9.reuse ;  /* 0x0000000700007c24 */ /* 0x100fe4000f8e0209 */
[----:B------:R-:W-:Y:S02]  /*0600*/  IMAD.IADD R9, R24, 0x1, R9 ;  /* 0x0000000118097824 */ /* 0x000fe400078e0209 */
[----:B------:R-:W-:Y:S02]  /*0610*/  IMAD R7, R0, R3, RZ ;  /* 0x0000000300077224 */ /* 0x000fe400078e02ff */
[----:B------:R-:W-:Y:S02]  /*0620*/  @P4 IADD3 R5, PT, PT, R5, 0x1, RZ ;  /* 0x0000000105054810 */ /* 0x000fe40007ffe0ff */
[----:B------:R-:W-:Y:S01]  /*0630*/  IMAD R4, R4, R2, R7 ;  /* 0x0000000204047224 */ /* 0x000fe200078e0207 */
[----:B------:R-:W-:Y:S02]  /*0640*/  MOV R7, UR17 ;  /* 0x0000001100077c02 */ /* 0x000fe40008000f00 */
[----:B------:R-:W-:-:S02]  /*0650*/  SEL R5, R22, R5, !P2 ;  /* 0x0000000516057207 */ /* 0x000fc40005000000 */
[----:B------:R-:W-:-:S03]  /*0660*/  IADD3 R21, PT, PT, R9, 0x1, RZ ;  /* 0x0000000109157810 */ /* 0x000fc60007ffe0ff */
[----:B------:R-:W-:Y:S01]  /*0670*/  IMAD.MOV R0, RZ, RZ, -R5 ;  /* 0x000000ffff007224 */ /* 0x000fe200078e0a05 */
[----:B------:R-:W-:-:S03]  /*0680*/  ISETP.GT.U32.AND P3, PT, R21, UR10, PT ;  /* 0x0000000a15007c0c */ /* 0x000fc6000bf64070 */
[----:B------:R-:W-:Y:S02]  /*0690*/  IMAD R17, R0, UR11, R17 ;  /* 0x0000000b00117c24 */ /* 0x000fe4000f8e0211 */
[----:B------:R-:W-:Y:S02]  /*06a0*/  IMAD.U32 R0, RZ, RZ, UR16 ;  /* 0x00000010ff007e24 */ /* 0x000fe4000f8e00ff */
[----:B------:R-:W-:-:S04]  /*06b0*/  IMAD R4, R17, R7, R4 ;  /* 0x0000000711047224 */ /* 0x000fc800078e0204 */
[----:B------:R-:W-:Y:S01]  /*06c0*/  IMAD R17, R5, R0, R4 ;  /* 0x0000000005117224 */ /* 0x000fe200078e0204 */
[----:B------:R-:W-:Y:S01]  /*06d0*/  MOV R5, UR19 ;  /* 0x0000001300057c02 */ /* 0x000fe20008000f00 */
[----:B------:R-:W-:Y:S02]  /*06e0*/  IMAD.U32 R4, RZ, RZ, UR18 ;  /* 0x00000012ff047e24 */ /* 0x000fe4000f8e00ff */
[----:B------:R-:W-:-:S04]  /*06f0*/  IMAD R17, R6, UR6, R17 ;  /* 0x0000000606117c24 */ /* 0x000fc8000f8e0211 */
[----:B------:R-:W-:-:S05]  /*0700*/  IMAD.WIDE.U32 R16, R17, 0x8, R4 ;  /* 0x0000000811107825 */ /* 0x000fca00078e0004 */
[----:B--2---:R1:W-:Y:S01]  /*0710*/  STG.E.64 desc[UR14][R16.64], R14 ;  /* 0x0000000e10007986 */ /* 0x0043e2000c101b0e */
[----:B------:R-:W-:Y:S05]  /*0720*/  @!P3 BRA `(.L_x_87) ;  /* 0xfffffffc0030b947 */ /* 0x000fea000383ffff */
[----:B------:R-:W-:Y:S05]  /*0730*/  BSYNC.RECONVERGENT B0 ;  /* 0x0000000000007941 */ /* 0x000fea0003800200 */
.L_x_86:
[----:B------:R-:W-:-:S13]  /*0740*/  ISETP.LT.U32.AND P3, PT, R9, UR10, PT ;  /* 0x0000000a09007c0c */ /* 0x000fda000bf61070 */
[----:B------:R-:W-:Y:S05]  /*0750*/  @!P3 EXIT ;  /* 0x000000000000b94d */ /* 0x000fea0003800000 */
[----:B-1----:R-:W-:Y:S01]  /*0760*/  IADD3 R14, PT, PT, -R9, UR10, RZ ;  /* 0x0000000a090e7c10 */ /* 0x002fe2000fffe1ff */
[----:B------:R-:W-:Y:S01]  /*0770*/  BSSY.RECONVERGENT B0, `(.L_x_88) ;  /* 0x0000047000007945 */ /* 0x000fe20003800200 */
[----:B------:R-:W-:Y:S02]  /*0780*/  ISETP.NE.AND P3, PT, R21, UR10, PT ;  /* 0x0000000a15007c0c */ /* 0x000fe4000bf65270 */
[----:B------:R-:W-:-:S04]  /*0790*/  LOP3.LUT R14, R14, 0x1, RZ, 0xc0, !PT ;  /* 0x000000010e0e7812 */ /* 0x000fc800078ec0ff */
[----:B------:R-:W-:-:S13]  /*07a0*/  ISETP.NE.U32.AND P4, PT, R14, 0x1, PT ;  /* 0x000000010e00780c */ /* 0x000fda0003f85070 */
[----:B------:R-:W-:Y:S05]  /*07b0*/  @P4 BRA `(.L_x_89) ;  /* 0x0000000400084947 */ /* 0x000fea0003800000 */
[----:B------:R-:W-:Y:S01]  /*07c0*/  MOV R14, 0x8 ;  /* 0x00000008000e7802 */ /* 0x000fe20000000f00 */
[----:B------:R-:W-:-:S04]  /*07d0*/  IMAD.HI.U32 R7, R8, R9, RZ ;  /* 0x0000000908077227 */ /* 0x000fc800078e00ff */
[----:B------:R-:W-:Y:S01]  /*07e0*/  HFMA2 R4, -RZ, RZ, 0, 0 ;  /* 0x00000000ff047431 */ /* 0x000fe200000001ff */
[----:B------:R-:W0:Y:S01]  /*07f0*/  I2F.U32.RP R6, UR11 ;  /* 0x0000000b00067d06 */ /* 0x000e220008209000 */
[----:B------:R-:W1:Y:S01]  /*0800*/  LDCU UR9, c[0x0][0x10e0] ;  /* 0x00021c00ff0977ac */ /* 0x000e620008000800 */
[----:B------:R-:W-:Y:S01]  /*0810*/  IMAD.WIDE.U32 R14, R9, R14, UR4 ;  /* 0x00000004090e7e25 */ /* 0x000fe2000f8e000e */
[----:B------:R-:W2:Y:S05]  /*0820*/  LDCU.64 UR16, c[0x0][0x10d8] ;  /* 0x00021b00ff1077ac */ /* 0x000eaa0008000a00 */
[----:B------:R-:W3:Y:S01]  /*0830*/  LDG.E.64 R14, desc[UR14][R14.64] ;  /* 0x0000000e0e0e7981 */ /* 0x000ee2000c1e1b00 */
[----:B------:R-:W-:Y:S01]  /*0840*/  IMAD.MOV R0, RZ, RZ, -R7 ;  /* 0x000000ffff007224 */ /* 0x000fe200078e0a07 */
[----:B------:R-:W4:Y:S01]  /*0850*/  LDCU UR12, c[0x0][0x10ec] ;  /* 0x00021d80ff0c77ac */ /* 0x000f220008000800 */
[----:B------:R-:W-:-:S02]  /*0860*/  IMAD.MOV R19, RZ, RZ, -R11 ;  /* 0x000000ffff137224 */ /* 0x000fc400078e0a0b */
[----:B------:R-:W-:Y:S01]  /*0870*/  IMAD R0, R0, UR7, R9 ;  /* 0x0000000700007c24 */ /* 0x000fe2000f8e0209 */
[----:B------:R-:W5:Y:S01]  /*0880*/  LDCU.64 UR18, c[0x0][0x380] ;  /* 0x00007000ff1277ac */ /* 0x000f620008000a00 */
[----:B------:R-:W-:Y:S01]  /*0890*/  IMAD.MOV.U32 R5, RZ, RZ, R13 ;  /* 0x000000ffff057224 */ /* 0x000fe200078e000d */
[----:B0-----:R-:W0:Y:S02]  /*08a0*/  MUFU.RCP R6, R6 ;  /* 0x0000000600067308 */ /* 0x001e240000001000 */
[----:B------:R-:W-:Y:S01]  /*08b0*/  ISETP.GE.U32.AND P4, PT, R0, UR7, PT ;  /* 0x0000000700007c0c */ /* 0x000fe2000bf86070 */
[----:B------:R-:W-:-:S12]  /*08c0*/  IMAD.HI.U32 R5, R13, R19, R4 ;  /* 0x000000130d057227 */ /* 0x000fd800078e0004 */
[----:B------:R-:W-:Y:S02]  /*08d0*/  @P4 IADD3 R0, PT, PT, R0, -UR7, RZ ;  /* 0x8000000700004c10 */ /* 0x000fe4000fffe0ff */
[----:B------:R-:W-:Y:S02]  /*08e0*/  @P4 IADD3 R7, PT, PT, R7, 0x1, RZ ;  /* 0x0000000107074810 */ /* 0x000fe40007ffe0ff */
[----:B------:R-:W-:-:S13]  /*08f0*/  ISETP.GE.U32.AND P5, PT, R0, UR7, PT ;  /* 0x0000000700007c0c */ /* 0x000fda000bfa6070 */
[----:B------:R-:W-:-:S04]  /*0900*/  @P5 IADD3 R7, PT, PT, R7, 0x1, RZ ;  /* 0x0000000107075810 */ /* 0x000fc80007ffe0ff */
[----:B------:R-:W-:Y:S02]  /*0910*/  SEL R2, R10, R7, !P0 ;  /* 0x000000070a027207 */ /* 0x000fe40004000000 */
[----:B------:R-:W-:-:S03]  /*0920*/  IADD3 R7, PT, PT, RZ, -UR11, RZ ;  /* 0x8000000bff077c10 */ /* 0x000fc6000fffe0ff */
        /* <DEDUP_REMOVED lines=9> */
[----:B------:R-:W-:Y:S02]  /*09c0*/  ISETP.GE.U32.AND P5, PT, R4, UR8, PT ;  /* 0x0000000804007c0c */ /* 0x000fe4000bfa6070 */
[----:B------:R-:W-:-:S05]  /*09d0*/  MOV R4, RZ ;  /* 0x000000ff00047202 */ /* 0x000fca0000000f00 */
[----:B------:R-:W-:-:S06]  /*09e0*/  IMAD.HI.U32 R7, R5, R7, R4 ;  /* 0x0000000705077227 */ /* 0x000fcc00078e0004 */
[----:B------:R-:W-:Y:S01]  /*09f0*/  @P5 VIADD R0, R0, 0x1 ;  /* 0x0000000100005836 */ /* 0x000fe20000000000 */
[----:B------:R-:W-:-:S05]  /*0a00*/  @!P1 LOP3.LUT R0, RZ, UR8, RZ, 0x33, !PT ;  /* 0x00000008ff009c12 */ /* 0x000fca000f8e33ff */
[----:B------:R-:W-:Y:S01]  /*0a10*/  IMAD.HI.U32 R11, R7, R0, RZ ;  /* 0x00000000070b7227 */ /* 0x000fe200078e00ff */
[----:B--2---:R-:W-:-:S04]  /*0a20*/  MOV R7, UR17 ;  /* 0x0000001100077c02 */ /* 0x004fc80008000f00 */
[----:B------:R-:W-:-:S05]  /*0a30*/  IADD3 R5, PT, PT, -R11, RZ, RZ ;  /* 0x000000ff0b057210 */ /* 0x000fca0007ffe1ff */
[--C-:B------:R-:W-:Y:S02]  /*0a40*/  IMAD R4, R5, UR11, R0.reuse ;  /* 0x0000000b05047c24 */ /* 0x100fe4000f8e0200 */
[----:B------:R-:W-:-:S03]  /*0a50*/  IMAD.MOV R5, RZ, RZ, -R0 ;  /* 0x000000ffff057224 */ /* 0x000fc600078e0a00 */
[----:B------:R-:W-:Y:S01]  /*0a60*/  ISETP.GE.U32.AND P4, PT, R4, UR11, PT ;  /* 0x0000000b04007c0c */ /* 0x000fe2000bf86070 */
[----:B------:R-:W-:-:S12]  /*0a70*/  IMAD R6, R5, UR8, R2 ;  /* 0x0000000805067c24 */ /* 0x000fd8000f8e0202 */
[----:B------:R-:W-:Y:S01]  /*0a80*/  @P4 VIADD R4, R4, -UR11 ;  /* 0x8000000b04044c36 */ /* 0x000fe20008000000 */
[----:B------:R-:W-:-:S04]  /*0a90*/  @P4 IADD3 R11, PT, PT, R11, 0x1, RZ ;  /* 0x000000010b0b4810 */ /* 0x000fc80007ffe0ff */
[----:B------:R-:W-:Y:S02]  /*0aa0*/  ISETP.GE.U32.AND P5, PT, R4, UR11, PT ;  /* 0x0000000b04007c0c */ /* 0x000fe4000bfa6070 */
[----:B------:R-:W-:Y:S02]  /*0ab0*/  IADD3 R4, PT, PT, -R2, RZ, RZ ;  /* 0x000000ff02047210 */ /* 0x000fe40007ffe1ff */
[----:B-1----:R-:W-:-:S03]  /*0ac0*/  MOV R2, UR9 ;  /* 0x0000000900027c02 */ /* 0x002fc60008000f00 */
[----:B------:R-:W-:-:S04]  /*0ad0*/  IMAD R4, R4, UR7, R9 ;  /* 0x0000000704047c24 */ /* 0x000fc8000f8e0209 */
[----:B------:R-:W-:Y:S02]  /*0ae0*/  IMAD R5, R4, R3, RZ ;  /* 0x0000000304057224 */ /* 0x000fe400078e02ff */
[----:B------:R-:W-:Y:S02]  /*0af0*/  @P5 IADD3 R11, PT, PT, R11, 0x1, RZ ;  /* 0x000000010b0b5810 */ /* 0x000fe40007ffe0ff */
[----:B------:R-:W-:Y:S01]  /*0b00*/  @!P2 LOP3.LUT R11, RZ, UR11, RZ, 0x33, !PT ;  /* 0x0000000bff0bac12 */ /* 0x000fe2000f8e33ff */
[----:B------:R-:W-:Y:S01]  /*0b10*/  IMAD R4, R6, R2, R5 ;  /* 0x0000000206047224 */ /* 0x000fe200078e0205 */
[----:B----4-:R-:W-:-:S03]  /*0b20*/  MOV R6, UR12 ;  /* 0x0000000c00067c02 */ /* 0x010fc60008000f00 */
[----:B------:R-:W-:-:S04]  /*0b30*/  IMAD.MOV R9, RZ, RZ, -R11 ;  /* 0x000000ffff097224 */ /* 0x000fc800078e0a0b */
[----:B------:R-:W-:-:S04]  /*0b40*/  IMAD R0, R9, UR11, R0 ;  /* 0x0000000b09007c24 */ /* 0x000fc8000f8e0200 */
[----:B------:R-:W-:Y:S01]  /*0b50*/  IMAD R5, R0, R7, R4 ;  /* 0x0000000700057224 */ /* 0x000fe200078e0204 */
[----:B-----5:R-:W-:Y:S01]  /*0b60*/  MOV R4, UR18 ;  /* 0x0000001200047c02 */ /* 0x020fe20008000f00 */
[----:B------:R-:W-:Y:S02]  /*0b70*/  IMAD.U32 R0, RZ, RZ, UR16 ;  /* 0x00000010ff007e24 */ /* 0x000fe4000f8e00ff */
[----:B------:R-:W-:Y:S01]  /*0b80*/  IMAD R9, R6, UR6, R5 ;  /* 0x0000000606097c24 */ /* 0x000fe2000f8e0205 */
[----:B------:R-:W-:-:S03]  /*0b90*/  MOV R5, UR19 ;  /* 0x0000001300057c02 */ /* 0x000fc60008000f00 */
[----:B------:R-:W-:-:S04]  /*0ba0*/  IMAD R9, R11, R0, R9 ;  /* 0x000000000b097224 */ /* 0x000fc800078e0209 */
[----:B------:R-:W-:-:S04]  /*0bb0*/  IMAD.WIDE.U32 R16, R9, 0x8, R4 ;  /* 0x0000000809107825 */ /* 0x000fc800078e0004 */
[----:B------:R-:W-:Y:S01]  /*0bc0*/  IMAD.MOV.U32 R9, RZ, RZ, R21 ;  /* 0x000000ffff097224 */ /* 0x000fe200078e0015 */
[----:B---3--:R0:W-:Y:S06]  /*0bd0*/  STG.E.64 desc[UR14][R16.64], R14 ;  /* 0x0000000e10007986 */ /* 0x0081ec000c101b0e */
.L_x_89:
[----:B------:R-:W-:Y:S05]  /*0be0*/  BSYNC.RECONVERGENT B0 ;  /* 0x0000000000007941 */ /* 0x000fea0003800200 */
.L_x_88:
[----:B------:R-:W-:Y:S05]  /*0bf0*/  @!P3 EXIT ;  /* 0x000000000000b94d */ /* 0x000fea0003800000 */
[----:B------:R-:W1:Y:S01]  /*0c00*/  I2F.U32.RP R12, UR11 ;  /* 0x0000000b000c7d06 */ /* 0x000e620008209000 */
[----:B0-----:R-:W-:Y:S01]  /*0c10*/  IADD3 R15, PT, PT, RZ, -UR11, RZ ;  /* 0x8000000bff0f7c10 */ /* 0x001fe2000fffe0ff */
[----:B------:R-:W-:Y:S01]  /*0c20*/  VIADD R11, R9, -UR10 ;  /* 0x8000000a090b7c36 */ /* 0x000fe20008000000 */
[----:B------:R-:W-:Y:S02]  /*0c30*/  MOV R20, RZ ;  /* 0x000000ff00147202 */ /* 0x000fe40000000f00 */
[----:B------:R-:W-:Y:S02]  /*0c40*/  LOP3.LUT R22, RZ, UR8, RZ, 0x33, !PT ;  /* 0x00000008ff167c12 */ /* 0x000fe4000f8e33ff */
[----:B------:R-:W-:Y:S01]  /*0c50*/  LOP3.LUT R18, RZ, UR11, RZ, 0x33, !PT ;  /* 0x0000000bff127c12 */ /* 0x000fe2000f8e33ff */
[----:B-1----:R-:W0:Y:S02]  /*0c60*/  MUFU.RCP R12, R12 ;  /* 0x0000000c000c7308 */ /* 0x002e240000001000 */
[----:B0-----:R-:W-:Y:S01]  /*0c70*/  IADD3 R14, PT, PT, R12, 0xffffffe, RZ ;  /* 0x0ffffffe0c0e7810 */ /* 0x001fe20007ffe0ff */
[----:B------:R-:W-:-:S05]  /*0c80*/  HFMA2 R12, -RZ, RZ, 0, 0 ;  /* 0x00000000ff0c7431 */ /* 0x000fca00000001ff */
[----:B------:R-:W0:Y:S01]  /*0c90*/  F2I.FTZ.U32.TRUNC.NTZ R21, R14 ;  /* 0x0000000e00157305 */ /* 0x000e22000021f000 */
[----:B------:R-:W-:-:S04]  /*0ca0*/  IMAD.HI.U32 R19, R13, R19, R12 ;  /* 0x000000130d137227 */ /* 0x000fc800078e000c */
[----:B0-----:R-:W-:-:S04]  /*0cb0*/  IMAD R15, R15, R21, RZ ;  /* 0x000000150f0f7224 */ /* 0x001fc800078e02ff */
[----:B------:R-:W-:-:S04]  /*0cc0*/  IMAD.HI.U32 R20, R21, R15, R20 ;  /* 0x0000000f15147227 */ /* 0x000fc800078e0014 */
[----:B------:R-:W-:-:S07]  /*0cd0*/  VIADD R21, R9, 0x1 ;  /* 0x0000000109157836 */ /* 0x000fce0000000000 */
.L_x_90:
[----:B------:R-:W-:Y:S02]  /*0ce0*/  IADD3 R17, PT, PT, R21, -0x1, RZ ;  /* 0xffffffff15117810 */ /* 0x000fe40007ffe0ff */
[----:B0-----:R-:W-:-:S05]  /*0cf0*/  MOV R12, 0x8 ;  /* 0x00000008000c7802 */ /* 0x001fca0000000f00 */
[----:B------:R-:W-:-:S05]  /*0d00*/  IMAD.WIDE.U32 R12, R17, R12, UR4 ;  /* 0x00000004110c7e25 */ /* 0x000fca000f8e000c */
[----:B------:R-:W2:Y:S01]  /*0d10*/  LDG.E.64 R14, desc[UR14][R12.64] ;  /* 0x0000000e0c0e7981 */ /* 0x000ea2000c1e1b00 */
        /* <DEDUP_REMOVED lines=25> */
[----:B------:R-:W-:Y:S02]  /*0eb0*/  ISETP.GE.U32.AND P4, PT, R24, UR11, PT ;  /* 0x0000000b18007c0c */ /* 0x000fe4000bf86070 */
[----:B------:R-:W-:Y:S01]  /*0ec0*/  IADD3 R24, PT, PT, -R16, RZ, RZ ;  /* 0x000000ff10187210 */ /* 0x000fe20007ffe1ff */
[----:B------:R-:W-:-:S04]  /*0ed0*/  IMAD R16, R25, UR8, R16 ;  /* 0x0000000819107c24 */ /* 0x000fc8000f8e0210 */
[----:B------:R-:W-:-:S04]  /*0ee0*/  IMAD R24, R24, UR7, R9 ;  /* 0x0000000718187c24 */ /* 0x000fc8000f8e0209 */
[----:B------:R-:W-:Y:S02]  /*0ef0*/  IMAD R25, R24, R3, RZ ;  /* 0x0000000318197224 */ /* 0x000fe400078e02ff */
[----:B------:R-:W-:Y:S02]  /*0f00*/  @P4 VIADD R17, R17, 0x1 ;  /* 0x0000000111114836 */ /* 0x000fe40000000000 */
[----:B------:R-:W-:-:S03]  /*0f10*/  IMAD R16, R16, R2, R25 ;  /* 0x0000000210107224 */ /* 0x000fc600078e0219 */
[----:B------:R-:W-:-:S04]  /*0f20*/  SEL R17, R18, R17, !P2 ;  /* 0x0000001112117207 */ /* 0x000fc80005000000 */
[----:B------:R-:W-:-:S05]  /*0f30*/  IADD3 R24, PT, PT, -R17, RZ, RZ ;  /* 0x000000ff11187210 */ /* 0x000fca0007ffe1ff */
[----:B------:R-:W-:-:S04]  /*0f40*/  IMAD R23, R24, UR11, R23 ;  /* 0x0000000b18177c24 */ /* 0x000fc8000f8e0217 */
[----:B------:R-:W-:-:S04]  /*0f50*/  IMAD R23, R23, R7, R16 ;  /* 0x0000000717177224 */ /* 0x000fc800078e0210 */
[----:B------:R-:W-:-:S04]  /*0f60*/  IMAD R23, R6, UR6, R23 ;  /* 0x0000000606177c24 */ /* 0x000fc8000f8e0217 */
[----:B------:R-:W-:-:S04]  /*0f70*/  IMAD R17, R17, R0, R23 ;  /* 0x0000000011117224 */ /* 0x000fc800078e0217 */
[----:B------:R-:W-:-:S05]  /*0f80*/  IMAD.WIDE.U32 R16, R17, 0x8, R4 ;  /* 0x0000000811107825 */ /* 0x000fca00078e0004 */
[----:B--2---:R0:W-:Y:S04]  /*0f90*/  STG.E.64 desc[UR14][R16.64], R14 ;  /* 0x0000000e10007986 */ /* 0x0041e8000c101b0e */
[----:B------:R-:W2:Y:S01]  /*0fa0*/  LDG.E.64 R12, desc[UR14][R12.64+0x8] ;  /* 0x0000080e0c0c7981 */ /* 0x000ea2000c1e1b00 */
[----:B------:R-:W-:-:S04]  /*0fb0*/  IMAD.HI.U32 R23, R8, R21, RZ ;  /* 0x0000001508177227 */ /* 0x000fc800078e00ff */
        /* <DEDUP_REMOVED lines=9> */
[----:B------:R-:W-:-:S05]  /*1050*/  SEL R24, R10, R23, !P0 ;  /* 0x000000170a187207 */ /* 0x000fca0004000000 */
[----:B0-----:R-:W-:-:S05]  /*1060*/  IMAD.HI.U32 R15, R19, R24, RZ ;  /* 0x00000018130f7227 */ /* 0x001fca00078e00ff */
        /* <DEDUP_REMOVED lines=14> */
[----:B------:R-:W-:Y:S02]  /*1150*/  @P3 IADD3 R17, PT, PT, R17, 0x1, RZ ;  /* 0x0000000111113810 */ /* 0x000fe40007ffe0ff */
[----:B------:R-:W-:Y:S02]  /*1160*/  ISETP.NE.AND P3, PT, R11, RZ, PT ;  /* 0x000000ff0b00720c */ /* 0x000fe40003f65270 */
[----:B------:R-:W-:Y:S02]  /*1170*/  ISETP.GE.U32.AND P4, PT, R14, UR11, PT ;  /* 0x0000000b0e007c0c */ /* 0x000fe4000bf86070 */
[----:B------:R-:W-:Y:S01]  /*1180*/  IADD3 R14, PT, PT, -R24, RZ, RZ ;  /* 0x000000ff180e7210 */ /* 0x000fe20007ffe1ff */
[----:B------:R-:W-:-:S04]  /*1190*/  IMAD R24, R23, UR8, R24 ;  /* 0x0000000817187c24 */ /* 0x000fc8000f8e0218 */
[----:B------:R-:W-:Y:S01]  /*11a0*/  IMAD R14, R14, UR7, R9 ;  /* 0x000000070e0e7c24 */ /* 0x000fe2000f8e0209 */
[----:B------:R-:W-:-:S03]  /*11b0*/  IADD3 R9, PT, PT, R9, 0x2, RZ ;  /* 0x0000000209097810 */ /* 0x000fc60007ffe0ff */
[----:B------:R-:W-:Y:S02]  /*11c0*/  IMAD R23, R14, R3, R3 ;  /* 0x000000030e177224 */ /* 0x000fe400078e0203 */
        /* <DEDUP_REMOVED lines=9> */
[----:B--2---:R0:W-:Y:S01]  /*1260*/  STG.E.64 desc[UR14][R14.64], R12 ;  /* 0x0000000c0e007986 */ /* 0x0041e2000c101b0e */
[----:B------:R-:W-:Y:S05]  /*1270*/  @P3 BRA `(.L_x_90) ;  /* 0xfffffff800983947 */ /* 0x000fea000383ffff */
[----:B------:R-:W-:Y:S05]  /*1280*/  EXIT ;  /* 0x000000000000794d */ /* 0x000fea0003800000 */
.L_x_91:
        /* <DEDUP_REMOVED lines=15> */
.L_x_910:


//--------------------- .text._ZN2at6native40_GLOBAL__N__2351210d_8_Shape_cu_49f7391c35CatArrayBatchedCopy_alignedK_contigINS1_10OpaqueTypeILj8EEEjLi4ELi64ELi64ELi16EEEvPT_NS1_25CatArrInputTensorMetadataIS5_T0_XT2_EXT3_EEENS1_16TensorSizeStrideIS8_Lj4EEEiS8_ --------------------------
	.section	.text._ZN2at6native40_GLOBAL__N__2351210d_8_Shape_cu_49f7391c35CatArrayBatchedCopy_alignedK_contigINS1_10OpaqueTypeILj8EEEjLi4ELi64ELi64ELi16EEEvPT_NS1_25CatArrInputTensorMetadataIS5_T0_XT2_EXT3_EEENS1_16TensorSizeStrideIS8_Lj4EEEiS8_,"ax",@progbits
	.align	128
.text._ZN2at6native40_GLOBAL__N__2351210d_8_Shape_cu_49f7391c35CatArrayBatchedCopy_alignedK_contigINS1_10OpaqueTypeILj8EEEjLi4ELi64ELi64ELi16EEEvPT_NS1_25CatArrInputTensorMetadataIS5_T0_XT2_EXT3_EEENS1_16TensorSizeStrideIS8_Lj4EEEiS8_:
        .type           _ZN2at6native40_GLOBAL__N__2351210d_8_Shape_cu_49f7391c35CatArrayBatchedCopy_alignedK_contigINS1_10OpaqueTypeILj8EEEjLi4ELi64ELi64ELi16EEEvPT_NS1_25CatArrInputTensorMetadataIS5_T0_XT2_EXT3_EEENS1_16TensorSizeStrideIS8_Lj4EEEiS8_,@function
        .size           _ZN2at6native40_GLOBAL__N__2351210d_8_Shape_cu_49f7391c35CatArrayBatchedCopy_alignedK_contigINS1_10OpaqueTypeILj8EEEjLi4ELi64ELi64ELi16EEEvPT_NS1_25CatArrInputTensorMetadataIS5_T0_XT2_EXT3_EEENS1_16TensorSizeStrideIS8_Lj4EEEiS8_,(.L_x_911 - _ZN2at6native40_GLOBAL__N__2351210d_8_Shape_cu_49f7391c35CatArrayBatchedCopy_alignedK_contigINS1_10OpaqueTypeILj8EEEjLi4ELi64ELi64ELi16EEEvPT_NS1_25CatArrInputTensorMetadataIS5_T0_XT2_EXT3_EEENS1_16TensorSizeStrideIS8_Lj4EEEiS8_)
        .other          _ZN2at6native40_GLOBAL__N__2351210d_8_Shape_cu_49f7391c35CatArrayBatchedCopy_alignedK_contigINS1_10OpaqueTypeILj8EEEjLi4ELi64ELi64ELi16EEEvPT_NS1_25CatArrInputTensorMetadataIS5_T0_XT2_EXT3_EEENS1_16TensorSizeStrideIS8_Lj4EEEiS8_,@"STO_CUDA_ENTRY STV_DEFAULT"
_ZN2at6native40_GLOBAL__N__2351210d_8_Shape_cu_49f7391c35CatArrayBatchedCopy_alignedK_contigINS1_10OpaqueTypeILj8EEEjLi4ELi64ELi64ELi16EEEvPT_NS1_25CatArrInputTensorMetadataIS5_T0_XT2_EXT3_EEENS1_16TensorSizeStrideIS8_Lj4EEEiS8_:
[----:B------:R-:W-:Y:S01]  /*0000*/  LDC R1, c[0x0][0x37c] ;  /* 0x0000df00ff017b82 */ /* 0x000fe20000000800 */
[----:B------:R-:W0:Y:S07]  /*0010*/  S2R R5, SR_CTAID.Y ;  /* 0x0000000000057919 */ /* 0x000e2e0000002600 */
[----:B------:R-:W1:Y:S01]  /*0020*/  S2UR UR4, SR_CTAID.X ;  /* 0x00000000000479c3 */ /* 0x000e620000002500 */
[----:B------:R-:W1:Y:S07]  /*0030*/  S2R R3, SR_TID.X ;  /* 0x0000000000037919 */ /* 0x000e6e0000002100 */
[----:B------:R-:W1:Y:S01]  /*0040*/  LDC R16, c[0x0][0x360] ;  /* 0x0000d800ff107b82 */ /* 0x000e620000000800 */
[----:B0-----:R-:W-:-:S07]  /*0050*/  SHF.L.U32 R4, R5, 0x2, RZ ;  /* 0x0000000205047819 */ /* 0x001fce00000006ff */
[----:B------:R-:W0:Y:S01]  /*0060*/  LDC R12, c[0x0][R4+0x788] ;  /* 0x0001e200040c7b82 */ /* 0x000e220000000800 */
[----:B-1----:R-:W-:-:S04]  /*0070*/  IMAD R0, R16, UR4, R3 ;  /* 0x0000000410007c24 */ /* 0x002fc8000f8e0203 */
[----:B------:R-:W-:-:S05]  /*0080*/  IMAD.SHL.U32 R11, R0, 0x2, RZ ;  /* 0x00000002000b7824 */ /* 0x000fca00078e00ff */
[----:B0-----:R-:W-:-:S13]  /*0090*/  ISETP.GE.U32.AND P0, PT, R11, R12, PT ;  /* 0x0000000c0b00720c */ /* 0x001fda0003f06070 */
[----:B------:R-:W-:Y:S05]  /*00a0*/  @P0 EXIT ;  /* 0x000000000000094d */ /* 0x000fea0003800000 */
[----:B------:R-:W-:Y:S02]  /*00b0*/  HFMA2 R0, -RZ, RZ, 0, 4.76837158203125e-07 ;  /* 0x00000008ff007431 */ /* 0x000fe400000001ff */
[----:B------:R-:W-:Y:S01]  /*00c0*/  VIADD R3, R11, 0x2 ;  /* 0x000000020b037836 */ /* 0x000fe20000000000 */
[----:B------:R0:W1:Y:S01]  /*00d0*/  LDC R10, c[0x0][R4+0x588] ;  /* 0x00016200040a7b82 */ /* 0x0000620000000800 */
[----:B------:R-:W2:Y:S01]  /*00e0*/  LDCU.64 UR6, c[0x0][0x358] ;  /* 0x00006b00ff0677ac */ /* 0x000ea20008000a00 */
[----:B------:R-:W-:Y:S02]  /*00f0*/  BSSY.RECONVERGENT B0, `(.L_x_92) ;  /* 0x000008b000007945 */ /* 0x000fe40003800200 */
[----:B------:R-:W-:Y:S01]  /*0100*/  ISETP.GT.U32.AND P0, PT, R3, R12, PT ;  /* 0x0000000c0300720c */ /* 0x000fe20003f04070 */
[----:B------:R-:W3:Y:S01]  /*0110*/  LDCU UR14, c[0x0][0x10ec] ;  /* 0x00021d80ff0e77ac */ /* 0x000ee20008000800 */
[C---:B------:R-:W-:Y:S01]  /*0120*/  IMAD R0, R5.reuse, 0x4, R0 ;  /* 0x0000000405007824 */ /* 0x040fe200078e0200 */
[----:B------:R-:W4:Y:S04]  /*0130*/  LDCU.64 UR10, c[0x0][0x10e0] ;  /* 0x00021c00ff0a77ac */ /* 0x000f280008000a00 */
[----:B------:R-:W-:Y:S01]  /*0140*/  LEA R2, R5, R0, 0x2 ;  /* 0x0000000005027211 */ /* 0x000fe200078e10ff */
[----:B------:R-:W0:Y:S01]  /*0150*/  LDCU.64 UR12, c[0x0][0x10d8] ;  /* 0x00021b00ff0c77ac */ /* 0x000e220008000a00 */
[----:B------:R0:W0:Y:S08]  /*0160*/  LDC R0, c[0x0][R4+0x688] ;  /* 0x0001a20004007b82 */ /* 0x0000300000000800 */
[----:B------:R-:W0:Y:S01]  /*0170*/  LDC.64 R2, c[0x0][R2+0x380] ;  /* 0x0000e00002027b82 */ /* 0x000e220000000a00 */
[----:B--2---:R-:W-:Y:S05]  /*0180*/  @P0 BRA `(.L_x_93) ;  /* 0x0000000800040947 */ /* 0x004fea0003800000 */
[----:B0-----:R-:W0:Y:S01]  /*0190*/  LDC R4, c[0x0][0x10e8] ;  /* 0x00043a00ff047b82 */ /* 0x001e220000000800 */
[----:B------:R-:W2:Y:S01]  /*01a0*/  LDCU UR4, c[0x0][0x370] ;  /* 0x00006e00ff0477ac */ /* 0x000ea20008000800 */
[----:B------:R-:W5:Y:S06]  /*01b0*/  LDCU.64 UR8, c[0x0][0x10d0] ;  /* 0x00021a00ff0877ac */ /* 0x000f6c0008000a00 */
[----:B------:R-:W1:Y:S01]  /*01c0*/  LDC.64 R8, c[0x0][0x380] ;  /* 0x0000e000ff087b82 */ /* 0x000e620000000a00 */
[----:B------:R-:W3:Y:S01]  /*01d0*/  LDCU UR5, c[0x0][0x10cc] ;  /* 0x00021980ff0577ac */ /* 0x000ee20008000800 */
[----:B--2---:R-:W-:Y:S01]  /*01e0*/  IMAD R16, R16, UR4, RZ ;  /* 0x0000000410107c24 */ /* 0x004fe2000f8e02ff */
[----:B0-----:R-:W-:-:S02]  /*01f0*/  ISETP.NE.AND P0, PT, R4, 0x3, PT ;  /* 0x000000030400780c */ /* 0x001fc40003f05270 */
[C---:B------:R-:W-:Y:S02]  /*0200*/  ISETP.NE.AND P1, PT, R4.reuse, 0x2, PT ;  /* 0x000000020400780c */ /* 0x040fe40003f25270 */
[----:B------:R-:W-:Y:S02]  /*0210*/  ISETP.NE.AND P2, PT, R4, 0x1, PT ;  /* 0x000000010400780c */ /* 0x000fe40003f45270 */
[C---:B-----5:R-:W-:Y:S02]  /*0220*/  SEL R18, R0.reuse, UR9, !P0 ;  /* 0x0000000900127c07 */ /* 0x060fe4000c000000 */
[C---:B------:R-:W-:Y:S02]  /*0230*/  SEL R17, R0.reuse, UR8, !P1 ;  /* 0x0000000800117c07 */ /* 0x040fe4000c800000 */
[----:B-1-3--:R-:W-:-:S07]  /*0240*/  SEL R13, R0, UR5, !P2 ;  /* 0x00000005000d7c07 */ /* 0x00afce000d000000 */
.L_x_94:
[----:B--2---:R-:W-:-:S06]  /*0250*/  IMAD.WIDE.U32 R4, R11, 0x8, R2 ;  /* 0x000000080b047825 */ /* 0x004fcc00078e0002 */
[----:B------:R-:W2:Y:S01]  /*0260*/  LDG.E.128 R4, desc[UR6][R4.64] ;  /* 0x0000000604047981 */ /* 0x000ea2000c1e1d00 */
[----:B------:R-:W0:Y:S01]  /*0270*/  I2F.U32.RP R21, R18 ;  /* 0x0000001200157306 */ /* 0x000e220000209000 */
[----:B------:R-:W-:Y:S02]  /*0280*/  IADD3 R19, PT, PT, RZ, -R18, RZ ;  /* 0x80000012ff137210 */ /* 0x000fe40007ffe0ff */
[----:B------:R-:W-:-:S05]  /*0290*/  ISETP.NE.U32.AND P2, PT, R18, RZ, PT ;  /* 0x000000ff1200720c */ /* 0x000fca0003f45070 */
[----:B------:R-:W1:Y:S08]  /*02a0*/  I2F.U32.RP R23, R17 ;  /* 0x0000001100177306 */ /* 0x000e700000209000 */
[----:B0-----:R-:W0:Y:S08]  /*02b0*/  MUFU.RCP R21, R21 ;  /* 0x0000001500157308 */ /* 0x001e300000001000 */
[----:B-1----:R-:W-:Y:S01]  /*02c0*/  MUFU.RCP R23, R23 ;  /* 0x0000001700177308 */ /* 0x002fe20000001000 */
[----:B0-----:R-:W-:-:S07]  /*02d0*/  VIADD R14, R21, 0xffffffe ;  /* 0x0ffffffe150e7836 */ /* 0x001fce0000000000 */
[----:B------:R0:W1:Y:S02]  /*02e0*/  F2I.FTZ.U32.TRUNC.NTZ R15, R14 ;  /* 0x0000000e000f7305 */ /* 0x000064000021f000 */
[----:B0-----:R-:W-:Y:S02]  /*02f0*/  IMAD.MOV.U32 R14, RZ, RZ, RZ ;  /* 0x000000ffff0e7224 */ /* 0x001fe400078e00ff */
[----:B-1----:R-:W-:-:S04]  /*0300*/  IMAD R19, R19, R15, RZ ;  /* 0x0000000f13137224 */ /* 0x002fc800078e02ff */
[----:B------:R-:W-:Y:S01]  /*0310*/  IMAD.HI.U32 R22, R15, R19, R14 ;  /* 0x000000130f167227 */ /* 0x000fe200078e000e */
[----:B------:R-:W-:-:S03]  /*0320*/  IADD3 R19, PT, PT, R11, 0x1, RZ ;  /* 0x000000010b137810 */ /* 0x000fc60007ffe0ff */
[----:B------:R-:W-:Y:S01]  /*0330*/  VIADD R14, R23, 0xffffffe ;  /* 0x0ffffffe170e7836 */ /* 0x000fe20000000000 */
[----:B------:R-:W-:Y:S01]  /*0340*/  LOP3.LUT R23, RZ, R18, RZ, 0x33, !PT ;  /* 0x00000012ff177212 */ /* 0x000fe200078e33ff */
[C---:B------:R-:W-:Y:S02]  /*0350*/  IMAD.HI.U32 R20, R22.reuse, R11, RZ ;  /* 0x0000000b16147227 */ /* 0x040fe400078e00ff */
[----:B------:R0:W1:Y:S02]  /*0360*/  F2I.FTZ.U32.TRUNC.NTZ R15, R14 ;  /* 0x0000000e000f7305 */ /* 0x000064000021f000 */
[----:B------:R-:W-:-:S04]  /*0370*/  IMAD.HI.U32 R22, R22, R19, RZ ;  /* 0x0000001316167227 */ /* 0x000fc800078e00ff */
[----:B------:R-:W-:Y:S01]  /*0380*/  IMAD.MOV R21, RZ, RZ, -R20 ;  /* 0x000000ffff157224 */ /* 0x000fe200078e0a14 */
[----:B------:R-:W-:Y:S01]  /*0390*/  IADD3 R25, PT, PT, -R22, RZ, RZ ;  /* 0x000000ff16197210 */ /* 0x000fe20007ffe1ff */
[----:B0-----:R-:W-:Y:S02]  /*03a0*/  IMAD.MOV.U32 R14, RZ, RZ, RZ ;  /* 0x000000ffff0e7224 */ /* 0x001fe400078e00ff */
[C---:B------:R-:W-:Y:S02]  /*03b0*/  IMAD R21, R18.reuse, R21, R11 ;  /* 0x0000001512157224 */ /* 0x040fe400078e020b */
[----:B------:R-:W-:-:S03]  /*03c0*/  IMAD R25, R18, R25, R19 ;  /* 0x0000001912197224 */ /* 0x000fc600078e0213 */
[-C--:B------:R-:W-:Y:S02]  /*03d0*/  ISETP.GE.U32.AND P0, PT, R21, R18.reuse, PT ;  /* 0x000000121500720c */ /* 0x080fe40003f06070 */
[----:B------:R-:W-:-:S11]  /*03e0*/  ISETP.GE.U32.AND P3, PT, R25, R18, PT ;  /* 0x000000121900720c */ /* 0x000fd60003f66070 */
[----:B------:R-:W-:Y:S01]  /*03f0*/  @P0 IADD3 R21, PT, PT, -R18, R21, RZ ;  /* 0x0000001512150210 */ /* 0x000fe20007ffe1ff */
[----:B------:R-:W-:Y:S01]  /*0400*/  @P0 VIADD R20, R20, 0x1 ;  /* 0x0000000114140836 */ /* 0x000fe20000000000 */
[----:B------:R-:W-:Y:S02]  /*0410*/  @P3 IADD3 R25, PT, PT, -R18, R25, RZ ;  /* 0x0000001912193210 */ /* 0x000fe40007ffe1ff */
[-C--:B------:R-:W-:Y:S01]  /*0420*/  ISETP.GE.U32.AND P1, PT, R21, R18.reuse, PT ;  /* 0x000000121500720c */ /* 0x080fe20003f26070 */
[----:B------:R-:W-:Y:S01]  /*0430*/  IMAD.MOV R21, RZ, RZ, -R17 ;  /* 0x000000ffff157224 */ /* 0x000fe200078e0a11 */
[----:B------:R-:W-:Y:S02]  /*0440*/  ISETP.GE.U32.AND P4, PT, R25, R18, PT ;  /* 0x000000121900720c */ /* 0x000fe40003f86070 */
[----:B------:R-:W-:Y:S01]  /*0450*/  @P3 IADD3 R22, PT, PT, R22, 0x1, RZ ;  /* 0x0000000116163810 */ /* 0x000fe20007ffe0ff */
[----:B------:R-:W0:Y:S01]  /*0460*/  I2F.U32.RP R25, R13 ;  /* 0x0000000d00197306 */ /* 0x000e220000209000 */
[----:B-1----:R-:W-:-:S04]  /*0470*/  IMAD R21, R21, R15, RZ ;  /* 0x0000000f15157224 */ /* 0x002fc800078e02ff */
[----:B------:R-:W-:-:S03]  /*0480*/  IMAD.HI.U32 R15, R15, R21, R14 ;  /* 0x000000150f0f7227 */ /* 0x000fc600078e000e */
[----:B------:R-:W-:Y:S02]  /*0490*/  @P1 IADD3 R20, PT, PT, R20, 0x1, RZ ;  /* 0x0000000114141810 */ /* 0x000fe40007ffe0ff */
[----:B------:R-:W-:Y:S02]  /*04a0*/  @P4 VIADD R22, R22, 0x1 ;  /* 0x0000000116164836 */ /* 0x000fe40000000000 */
[----:B------:R-:W-:-:S03]  /*04b0*/  SEL R20, R23, R20, !P2 ;  /* 0x0000001417147207 */ /* 0x000fc60005000000 */
[----:B------:R-:W-:Y:S01]  /*04c0*/  SEL R22, R23, R22, !P2 ;  /* 0x0000001617167207 */ /* 0x000fe20005000000 */
[----:B0-----:R-:W0:Y:S01]  /*04d0*/  MUFU.RCP R25, R25 ;  /* 0x0000001900197308 */ /* 0x001e220000001000 */
[----:B------:R-:W-:Y:S01]  /*04e0*/  IMAD.HI.U32 R21, R15, R20, RZ ;  /* 0x000000140f157227 */ /* 0x000fe200078e00ff */
[----:B------:R-:W-:-:S03]  /*04f0*/  IADD3 R23, PT, PT, RZ, -R13, RZ ;  /* 0x8000000dff177210 */ /* 0x000fc60007ffe0ff */
[----:B------:R-:W-:Y:S01]  /*0500*/  IMAD.HI.U32 R24, R15, R22, RZ ;  /* 0x000000160f187227 */ /* 0x000fe200078e00ff */
[----:B------:R-:W-:-:S03]  /*0510*/  IADD3 R14, PT, PT, -R21, RZ, RZ ;  /* 0x000000ff150e7210 */ /* 0x000fc60007ffe1ff */
[----:B------:R-:W-:Y:S02]  /*0520*/  IMAD.MOV R26, RZ, RZ, -R24 ;  /* 0x000000ffff1a7224 */ /* 0x000fe400078e0a18 */
[C---:B------:R-:W-:Y:S02]  /*0530*/  IMAD R14, R17.reuse, R14, R20 ;  /* 0x0000000e110e7224 */ /* 0x040fe400078e0214 */
[----:B------:R-:W-:-:S03]  /*0540*/  IMAD R26, R17, R26, R22 ;  /* 0x0000001a111a7224 */ /* 0x000fc600078e0216 */
[-C--:B------:R-:W-:Y:S02]  /*0550*/  ISETP.GE.U32.AND P0, PT, R14, R17.reuse, PT ;  /* 0x000000110e00720c */ /* 0x080fe40003f06070 */
[----:B------:R-:W-:Y:S02]  /*0560*/  ISETP.GE.U32.AND P2, PT, R26, R17, PT ;  /* 0x000000111a00720c */ /* 0x000fe40003f46070 */
[----:B0-----:R-:W-:-:S06]  /*0570*/  IADD3 R15, PT, PT, R25, 0xffffffe, RZ ;  /* 0x0ffffffe190f7810 */ /* 0x001fcc0007ffe0ff */
[----:B------:R-:W0:Y:S03]  /*0580*/  F2I.FTZ.U32.TRUNC.NTZ R15, R15 ;  /* 0x0000000f000f7305 */ /* 0x000e26000021f000 */
[--C-:B------:R-:W-:Y:S02]  /*0590*/  @P0 IMAD.IADD R14, R14, 0x1, -R17.reuse ;  /* 0x000000010e0e0824 */ /* 0x100fe400078e0a11 */
[----:B------:R-:W-:Y:S01]  /*05a0*/  @P2 IMAD.IADD R26, R26, 0x1, -R17 ;  /* 0x000000011a1a2824 */ /* 0x000fe200078e0a11 */
[----:B------:R-:W-:Y:S01]  /*05b0*/  @P2 IADD3 R24, PT, PT, R24, 0x1, RZ ;  /* 0x0000000118182810 */ /* 0x000fe20007ffe0ff */
[----:B------:R-:W-:Y:S01]  /*05c0*/  @P0 VIADD R21, R21, 0x1 ;  /* 0x0000000115150836 */ /* 0x000fe20000000000 */
[-C--:B------:R-:W-:Y:S01]  /*05d0*/  ISETP.GE.U32.AND P1, PT, R14, R17.reuse, PT ;  /* 0x000000110e00720c */ /* 0x080fe20003f26070 */
[----:B------:R-:W-:Y:S01]  /*05e0*/  HFMA2 R14, -RZ, RZ, 0, 0 ;  /* 0x00000000ff0e7431 */ /* 0x000fe200000001ff */
[----:B------:R-:W-:-:S02]  /*05f0*/  ISETP.GE.U32.AND P3, PT, R26, R17, PT ;  /* 0x000000111a00720c */ /* 0x000fc40003f66070 */
[----:B------:R-:W-:Y:S01]  /*0600*/  ISETP.NE.U32.AND P0, PT, R17, RZ, PT ;  /* 0x000000ff1100720c */ /* 0x000fe20003f05070 */
[----:B0-----:R-:W-:-:S04]  /*0610*/  IMAD R23, R23, R15, RZ ;  /* 0x0000000f17177224 */ /* 0x001fc800078e02ff */
[----:B------:R-:W-:Y:S01]  /*0620*/  IMAD.HI.U32 R23, R15, R23, R14 ;  /* 0x000000170f177227 */ /* 0x000fe200078e000e */
[----:B------:R-:W-:-:S03]  /*0630*/  LOP3.LUT R15, RZ, R17, RZ, 0x33, !PT ;  /* 0x00000011ff0f7212 */ /* 0x000fc600078e33ff */
[----:B------:R-:W-:Y:S02]  /*0640*/  @P1 VIADD R21, R21, 0x1 ;  /* 0x0000000115151836 */ /* 0x000fe40000000000 */
[----:B------:R-:W-:-:S03]  /*0650*/  @P3 IADD3 R24, PT, PT, R24, 0x1, RZ ;  /* 0x0000000118183810 */ /* 0x000fc60007ffe0ff */
[C---:B------:R-:W-:Y:S02]  /*0660*/  SEL R14, R15.reuse, R21, !P0 ;  /* 0x000000150f0e7207 */ /* 0x040fe40004000000 */
[----:B------:R-:W-:-:S03]  /*0670*/  SEL R24, R15, R24, !P0 ;  /* 0x000000180f187207 */ /* 0x000fc60004000000 */
[----:B------:R-:W-:-:S04]  /*0680*/  IMAD.HI.U32 R15, R23, R14, RZ ;  /* 0x0000000e170f7227 */ /* 0x000fc800078e00ff */
[----:B------:R-:W-:Y:S01]  /*0690*/  IMAD.HI.U32 R21, R23, R24, RZ ;  /* 0x0000001817157227 */ /* 0x000fe200078e00ff */
[----:B------:R-:W-:-:S03]  /*06a0*/  IADD3 R23, PT, PT, -R20, RZ, RZ ;  /* 0x000000ff14177210 */ /* 0x000fc60007ffe1ff */
[----:B------:R-:W-:Y:S01]  /*06b0*/  IMAD.MOV R26, RZ, RZ, -R15 ;  /* 0x000000ffff1a7224 */ /* 0x000fe200078e0a0f */
[----:B------:R-:W-:Y:S01]  /*06c0*/  IADD3 R28, PT, PT, -R21, RZ, RZ ;  /* 0x000000ff151c7210 */ /* 0x000fe20007ffe1ff */
[--C-:B------:R-:W-:Y:S02]  /*06d0*/  IMAD.MOV R25, RZ, RZ, -R14.reuse ;  /* 0x000000ffff197224 */ /* 0x100fe400078e0a0e */
[C---:B------:R-:W-:Y:S02]  /*06e0*/  IMAD R26, R13.reuse, R26, R14 ;  /* 0x0000001a0d1a7224 */ /* 0x040fe400078e020e */
[----:B------:R-:W-:Y:S02]  /*06f0*/  IMAD R28, R13, R28, R24 ;  /* 0x0000001c0d1c7224 */ /* 0x000fe400078e0218 */
[--C-:B------:R-:W-:Y:S01]  /*0700*/  IMAD R23, R18, R23, R11.reuse ;  /* 0x0000001712177224 */ /* 0x100fe200078e020b */
[----:B------:R-:W-:Y:S01]  /*0710*/  ISETP.GE.U32.AND P0, PT, R26, R13, PT ;  /* 0x0000000d1a00720c */ /* 0x000fe20003f06070 */
[----:B------:R-:W-:Y:S01]  /*0720*/  IMAD R20, R17, R25, R20 ;  /* 0x0000001911147224 */ /* 0x000fe200078e0214 */
[----:B------:R-:W-:Y:S01]  /*0730*/  ISETP.GE.U32.AND P2, PT, R28, R13, PT ;  /* 0x0000000d1c00720c */ /* 0x000fe20003f46070 */
[----:B----4-:R-:W-:Y:S01]  /*0740*/  IMAD R23, R23, UR11, RZ ;  /* 0x0000000b17177c24 */ /* 0x010fe2000f8e02ff */
[----:B------:R-:W-:Y:S01]  /*0750*/  IADD3 R25, PT, PT, -R24, RZ, RZ ;  /* 0x000000ff18197210 */ /* 0x000fe20007ffe1ff */
[----:B------:R-:W-:-:S02]  /*0760*/  IMAD R11, R16, 0x2, R11 ;  /* 0x00000002100b7824 */ /* 0x000fc400078e020b */
[----:B------:R-:W-:-:S06]  /*0770*/  IMAD R20, R20, UR10, R23 ;  /* 0x0000000a14147c24 */ /* 0x000fcc000f8e0217 */
[----:B------:R-:W-:Y:S02]  /*0780*/  @P0 IMAD.IADD R26, R26, 0x1, -R13 ;  /* 0x000000011a1a0824 */ /* 0x000fe400078e0a0d */
[----:B------:R-:W-:Y:S01]  /*0790*/  @P2 IADD3 R28, PT, PT, -R13, R28, RZ ;  /* 0x0000001c0d1c2210 */ /* 0x000fe20007ffe1ff */
[----:B------:R-:W-:Y:S01]  /*07a0*/  @P0 VIADD R15, R15, 0x1 ;  /* 0x000000010f0f0836 */ /* 0x000fe20000000000 */
[----:B------:R-:W-:Y:S02]  /*07b0*/  @P2 IADD3 R21, PT, PT, R21, 0x1, RZ ;  /* 0x0000000115152810 */ /* 0x000fe40007ffe0ff */
[-C--:B------:R-:W-:Y:S02]  /*07c0*/  ISETP.GE.U32.AND P1, PT, R26, R13.reuse, PT ;  /* 0x0000000d1a00720c */ /* 0x080fe40003f26070 */
[----:B------:R-:W-:Y:S02]  /*07d0*/  ISETP.GE.U32.AND P3, PT, R28, R13, PT ;  /* 0x0000000d1c00720c */ /* 0x000fe40003f66070 */
[----:B------:R-:W-:-:S02]  /*07e0*/  ISETP.NE.U32.AND P0, PT, R13, RZ, PT ;  /* 0x000000ff0d00720c */ /* 0x000fc40003f05070 */
[----:B------:R-:W-:-:S07]  /*07f0*/  LOP3.LUT R26, RZ, R13, RZ, 0x33, !PT ;  /* 0x0000000dff1a7212 */ /* 0x000fce00078e33ff */
[----:B------:R-:W-:Y:S02]  /*0800*/  @P1 VIADD R15, R15, 0x1 ;  /* 0x000000010f0f1836 */ /* 0x000fe40000000000 */
[----:B------:R-:W-:-:S03]  /*0810*/  @P3 IADD3 R21, PT, PT, R21, 0x1, RZ ;  /* 0x0000000115153810 */ /* 0x000fc60007ffe0ff */
[C---:B------:R-:W-:Y:S02]  /*0820*/  SEL R15, R26.reuse, R15, !P0 ;  /* 0x0000000f1a0f7207 */ /* 0x040fe40004000000 */
[----:B------:R-:W-:Y:S01]  /*0830*/  SEL R21, R26, R21, !P0 ;  /* 0x000000151a157207 */ /* 0x000fe20004000000 */
[--C-:B------:R-:W-:Y:S02]  /*0840*/  IMAD.MOV R26, RZ, RZ, -R22.reuse ;  /* 0x000000ffff1a7224 */ /* 0x100fe400078e0a16 */
[----:B------:R-:W-:Y:S01]  /*0850*/  IMAD R22, R17, R25, R22 ;  /* 0x0000001911167224 */ /* 0x000fe200078e0216 */
[----:B------:R-:W-:Y:S01]  /*0860*/  IADD3 R25, PT, PT, -R21, RZ, RZ ;  /* 0x000000ff15197210 */ /* 0x000fe20007ffe1ff */
[----:B------:R-:W-:Y:S02]  /*0870*/  IMAD R19, R18, R26, R19 ;  /* 0x0000001a12137224 */ /* 0x000fe400078e0213 */
[----:B------:R-:W-:Y:S02]  /*0880*/  IMAD.MOV R23, RZ, RZ, -R15 ;  /* 0x000000ffff177224 */ /* 0x000fe400078e0a0f */
[----:B------:R-:W-:-:S04]  /*0890*/  IMAD R19, R19, UR11, RZ ;  /* 0x0000000b13137c24 */ /* 0x000fc8000f8e02ff */
[----:B------:R-:W-:Y:S02]  /*08a0*/  IMAD R22, R22, UR10, R19 ;  /* 0x0000000a16167c24 */ /* 0x000fe4000f8e0213 */
[C---:B------:R-:W-:Y:S02]  /*08b0*/  IMAD R19, R13.reuse, R23, R14 ;  /* 0x000000170d137224 */ /* 0x040fe400078e020e */
[----:B------:R-:W-:Y:S02]  /*08c0*/  IMAD R23, R13, R25, R24 ;  /* 0x000000190d177224 */ /* 0x000fe400078e0218 */
[----:B------:R-:W-:Y:S01]  /*08d0*/  IMAD R20, R19, UR13, R20 ;  /* 0x0000000d13147c24 */ /* 0x000fe2000f8e0214 */
[----:B------:R-:W-:Y:S01]  /*08e0*/  IADD3 R19, PT, PT, R11, 0x2, RZ ;  /* 0x000000020b137810 */ /* 0x000fe20007ffe0ff */
[----:B------:R-:W-:Y:S02]  /*08f0*/  IMAD R22, R23, UR13, R22 ;  /* 0x0000000d17167c24 */ /* 0x000fe4000f8e0216 */
[----:B------:R-:W-:Y:S01]  /*0900*/  IMAD R15, R15, UR12, R20 ;  /* 0x0000000c0f0f7c24 */ /* 0x000fe2000f8e0214 */
[----:B------:R-:W-:Y:S01]  /*0910*/  ISETP.GT.U32.AND P0, PT, R19, R12, PT ;  /* 0x0000000c1300720c */ /* 0x000fe20003f04070 */
[----:B------:R-:W-:-:S02]  /*0920*/  IMAD R21, R21, UR12, R22 ;  /* 0x0000000c15157c24 */ /* 0x000fc4000f8e0216 */
[C---:B------:R-:W-:Y:S02]  /*0930*/  IMAD R15, R10.reuse, UR14, R15 ;  /* 0x0000000e0a0f7c24 */ /* 0x040fe4000f8e020f */
[----:B------:R-:W-:Y:S02]  /*0940*/  IMAD R21, R10, UR14, R21 ;  /* 0x0000000e0a157c24 */ /* 0x000fe4000f8e0215 */
[----:B------:R-:W-:-:S04]  /*0950*/  IMAD.WIDE.U32 R14, R15, 0x8, R8 ;  /* 0x000000080f0e7825 */ /* 0x000fc800078e0008 */
[----:B------:R-:W-:Y:S01]  /*0960*/  IMAD.WIDE.U32 R20, R21, 0x8, R8 ;  /* 0x0000000815147825 */ /* 0x000fe200078e0008 */
[----:B--2---:R2:W-:Y:S04]  /*0970*/  STG.E.64 desc[UR6][R14.64], R4 ;  /* 0x000000040e007986 */ /* 0x0045e8000c101b06 */
[----:B------:R2:W-:Y:S01]  /*0980*/  STG.E.64 desc[UR6][R20.64], R6 ;  /* 0x0000000614007986 */ /* 0x0005e2000c101b06 */
[----:B------:R-:W-:Y:S05]  /*0990*/  @!P0 BRA `(.L_x_94) ;  /* 0xfffffff8002c8947 */ /* 0x000fea000383ffff */
.L_x_93:
[----:B0--34-:R-:W-:Y:S05]  /*09a0*/  BSYNC.RECONVERGENT B0 ;  /* 0x0000000000007941 */ /* 0x019fea0003800200 */
.L_x_92:
[----:B------:R-:W-:-:S13]  /*09b0*/  ISETP.GT.U32.AND P0, PT, R12, R11, PT ;  /* 0x0000000b0c00720c */ /* 0x000fda0003f04070 */
[----:B------:R-:W-:Y:S05]  /*09c0*/  @!P0 EXIT ;  /* 0x000000000000894d */ /* 0x000fea0003800000 */
[----:B--2---:R-:W-:Y:S01]  /*09d0*/  IMAD.IADD R4, R12, 0x1, -R11 ;  /* 0x000000010c047824 */ /* 0x004fe200078e0a0b */
[----:B------:R-:W-:Y:S01]  /*09e0*/  IADD3 R13, PT, PT, R11, 0x1, RZ ;  /* 0x000000010b0d7810 */ /* 0x000fe20007ffe0ff */
[----:B------:R-:W-:Y:S03]  /*09f0*/  BSSY.RECONVERGENT B0, `(.L_x_95) ;  /* 0x0000057000007945 */ /* 0x000fe60003800200 */
[----:B------:R-:W-:Y:S02]  /*0a00*/  LOP3.LUT R4, R4, 0x1, RZ, 0xc0, !PT ;  /* 0x0000000104047812 */ /* 0x000fe400078ec0ff */
[----:B------:R-:W-:Y:S02]  /*0a10*/  ISETP.NE.AND P0, PT, R12, R13, PT ;  /* 0x0000000d0c00720c */ /* 0x000fe40003f05270 */
[----:B------:R-:W-:-:S13]  /*0a20*/  ISETP.NE.U32.AND P1, PT, R4, 0x1, PT ;  /* 0x000000010400780c */ /* 0x000fda0003f25070 */
[----:B------:R-:W-:Y:S05]  /*0a30*/  @P1 BRA `(.L_x_96) ;  /* 0x0000000400481947 */ /* 0x000fea0003800000 */
[----:B------:R-:W-:Y:S01]  /*0a40*/  IMAD.WIDE.U32 R4, R11, 0x8, R2 ;  /* 0x000000080b047825 */ /* 0x000fe200078e0002 */
[----:B------:R-:W0:Y:S05]  /*0a50*/  LDC.64 R6, c[0x0][0x10e8] ;  /* 0x00043a00ff067b82 */ /* 0x000e2a0000000a00 */
[----:B------:R-:W2:Y:S03]  /*0a60*/  LDG.E.64 R4, desc[UR6][R4.64] ;  /* 0x0000000604047981 */ /* 0x000ea6000c1e1b00 */
[----:B------:R-:W3:Y:S08]  /*0a70*/  LDC.64 R18, c[0x0][0x10d0] ;  /* 0x00043400ff127b82 */ /* 0x000ef00000000a00 */
[----:B------:R-:W4:Y:S01]  /*0a80*/  LDC R21, c[0x0][0x10cc] ;  /* 0x00043300ff157b82 */ /* 0x000f220000000800 */
[----:B0-----:R-:W-:-:S02]  /*0a90*/  ISETP.NE.AND P1, PT, R6, 0x3, PT ;  /* 0x000000030600780c */ /* 0x001fc40003f25270 */
[----:B------:R-:W-:Y:S02]  /*0aa0*/  ISETP.NE.AND P4, PT, R6, 0x1, PT ;  /* 0x000000010600780c */ /* 0x000fe40003f85270 */
[----:B---3--:R-:W-:Y:S02]  /*0ab0*/  SEL R16, R0, R19, !P1 ;  /* 0x0000001300107207 */ /* 0x008fe40004800000 */
[----:B------:R-:W-:Y:S02]  /*0ac0*/  ISETP.NE.AND P1, PT, R6, 0x2, PT ;  /* 0x000000020600780c */ /* 0x000fe40003f25270 */
[----:B------:R-:W0:Y:S01]  /*0ad0*/  I2F.U32.RP R14, R16 ;  /* 0x00000010000e7306 */ /* 0x000e220000209000 */
[----:B------:R-:W-:Y:S02]  /*0ae0*/  IADD3 R15, PT, PT, RZ, -R16, RZ ;  /* 0x80000010ff0f7210 */ /* 0x000fe40007ffe0ff */
[----:B------:R-:W-:Y:S02]  /*0af0*/  SEL R18, R0, R18, !P1 ;  /* 0x0000001200127207 */ /* 0x000fe40004800000 */
[----:B------:R-:W-:-:S02]  /*0b00*/  ISETP.NE.U32.AND P3, PT, R16, RZ, PT ;  /* 0x000000ff1000720c */ /* 0x000fc40003f65070 */
[----:B----4-:R-:W-:Y:S01]  /*0b10*/  SEL R6, R0, R21, !P4 ;  /* 0x0000001500067207 */ /* 0x010fe20006000000 */
[----:B------:R-:W3:Y:S08]  /*0b20*/  I2F.U32.RP R17, R18 ;  /* 0x0000001200117306 */ /* 0x000ef00000209000 */
[----:B0-----:R-:W0:Y:S08]  /*0b30*/  MUFU.RCP R14, R14 ;  /* 0x0000000e000e7308 */ /* 0x001e300000001000 */
[----:B---3--:R-:W-:Y:S01]  /*0b40*/  MUFU.RCP R17, R17 ;  /* 0x0000001100117308 */ /* 0x008fe20000001000 */
[----:B0-----:R-:W-:-:S07]  /*0b50*/  VIADD R8, R14, 0xffffffe ;  /* 0x0ffffffe0e087836 */ /* 0x001fce0000000000 */
[----:B------:R-:W0:Y:S08]  /*0b60*/  I2F.U32.RP R14, R6 ;  /* 0x00000006000e7306 */ /* 0x000e300000209000 */
[----:B------:R3:W4:Y:S08]  /*0b70*/  F2I.FTZ.U32.TRUNC.NTZ R9, R8 ;  /* 0x0000000800097305 */ /* 0x000730000021f000 */
[----:B0-----:R-:W-:Y:S01]  /*0b80*/  MUFU.RCP R14, R14 ;  /* 0x0000000e000e7308 */ /* 0x001fe20000001000 */
[----:B---3--:R-:W-:-:S02]  /*0b90*/  IMAD.MOV.U32 R8, RZ, RZ, RZ ;  /* 0x000000ffff087224 */ /* 0x008fc400078e00ff */
[----:B----4-:R-:W-:-:S04]  /*0ba0*/  IMAD R15, R15, R9, RZ ;  /* 0x000000090f0f7224 */ /* 0x010fc800078e02ff */
[----:B------:R-:W-:-:S04]  /*0bb0*/  IMAD.HI.U32 R20, R9, R15, R8 ;  /* 0x0000000f09147227 */ /* 0x000fc800078e0008 */
[----:B------:R-:W-:Y:S02]  /*0bc0*/  VIADD R8, R17, 0xffffffe ;  /* 0x0ffffffe11087836 */ /* 0x000fe40000000000 */
[----:B------:R-:W-:Y:S02]  /*0bd0*/  IMAD.HI.U32 R19, R20, R11, RZ ;  /* 0x0000000b14137227 */ /* 0x000fe400078e00ff */
[----:B------:R0:W3:Y:S03]  /*0be0*/  F2I.FTZ.U32.TRUNC.NTZ R9, R8 ;  /* 0x0000000800097305 */ /* 0x0000e6000021f000 */
[----:B------:R-:W-:-:S05]  /*0bf0*/  IADD3 R15, PT, PT, -R19, RZ, RZ ;  /* 0x000000ff130f7210 */ /* 0x000fca0007ffe1ff */
[----:B------:R-:W-:Y:S01]  /*0c00*/  IMAD R15, R16, R15, R11 ;  /* 0x0000000f100f7224 */ /* 0x000fe200078e020b */
[----:B0-----:R-:W-:-:S04]  /*0c10*/  MOV R8, RZ ;  /* 0x000000ff00087202 */ /* 0x001fc80000000f00 */
[----:B------:R-:W-:-:S13]  /*0c20*/  ISETP.GE.U32.AND P1, PT, R15, R16, PT ;  /* 0x000000100f00720c */ /* 0x000fda0003f26070 */
[----:B------:R-:W-:Y:S02]  /*0c30*/  @P1 IADD3 R15, PT, PT, -R16, R15, RZ ;  /* 0x0000000f100f1210 */ /* 0x000fe40007ffe1ff */
[----:B------:R-:W-:Y:S02]  /*0c40*/  @P1 IADD3 R19, PT, PT, R19, 0x1, RZ ;  /* 0x0000000113131810 */ /* 0x000fe40007ffe0ff */
[----:B------:R-:W-:Y:S01]  /*0c50*/  ISETP.GE.U32.AND P2, PT, R15, R16, PT ;  /* 0x000000100f00720c */ /* 0x000fe20003f46070 */
[----:B------:R-:W-:-:S04]  /*0c60*/  IMAD.MOV R15, RZ, RZ, -R18 ;  /* 0x000000ffff0f7224 */ /* 0x000fc800078e0a12 */
[----:B---3--:R-:W-:-:S04]  /*0c70*/  IMAD R15, R15, R9, RZ ;  /* 0x000000090f0f7224 */ /* 0x008fc800078e02ff */
[----:B------:R-:W-:-:S04]  /*0c80*/  IMAD.HI.U32 R8, R9, R15, R8 ;  /* 0x0000000f09087227 */ /* 0x000fc800078e0008 */
[----:B------:R-:W-:Y:S01]  /*0c90*/  @P2 VIADD R19, R19, 0x1 ;  /* 0x0000000113132836 */ /* 0x000fe20000000000 */
[----:B------:R-:W-:Y:S02]  /*0ca0*/  @!P3 LOP3.LUT R19, RZ, R16, RZ, 0x33, !PT ;  /* 0x00000010ff13b212 */ /* 0x000fe400078e33ff */
[----:B------:R-:W-:-:S03]  /*0cb0*/  ISETP.NE.U32.AND P3, PT, R18, RZ, PT ;  /* 0x000000ff1200720c */ /* 0x000fc60003f65070 */
[----:B------:R-:W-:Y:S01]  /*0cc0*/  IMAD.HI.U32 R21, R8, R19, RZ ;  /* 0x0000001308157227 */ /* 0x000fe200078e00ff */
[----:B------:R-:W-:-:S03]  /*0cd0*/  IADD3 R8, PT, PT, R14, 0xffffffe, RZ ;  /* 0x0ffffffe0e087810 */ /* 0x000fc60007ffe0ff */
[----:B------:R-:W-:Y:S01]  /*0ce0*/  IMAD.MOV R15, RZ, RZ, -R21 ;  /* 0x000000ffff0f7224 */ /* 0x000fe200078e0a15 */
[----:B------:R0:W3:Y:S01]  /*0cf0*/  F2I.FTZ.U32.TRUNC.NTZ R9, R8 ;  /* 0x0000000800097305 */ /* 0x0000e2000021f000 */
[--C-:B------:R-:W-:Y:S02]  /*0d00*/  IMAD.MOV R20, RZ, RZ, -R19.reuse ;  /* 0x000000ffff147224 */ /* 0x100fe400078e0a13 */
[----:B------:R-:W-:Y:S02]  /*0d10*/  IMAD R15, R18, R15, R19 ;  /* 0x0000000f120f7224 */ /* 0x000fe400078e0213 */
[----:B------:R-:W-:Y:S02]  /*0d20*/  IMAD R20, R16, R20, R11 ;  /* 0x0000001410147224 */ /* 0x000fe400078e020b */
[----:B------:R-:W4:Y:S01]  /*0d30*/  LDC.64 R16, c[0x0][0x380] ;  /* 0x0000e000ff107b82 */ /* 0x000f220000000a00 */
[----:B------:R-:W-:Y:S01]  /*0d40*/  ISETP.GE.U32.AND P1, PT, R15, R18, PT ;  /* 0x000000120f00720c */ /* 0x000fe20003f26070 */
[----:B0-----:R-:W-:-:S12]  /*0d50*/  IMAD.MOV.U32 R8, RZ, RZ, RZ ;  /* 0x000000ffff087224 */ /* 0x001fd800078e00ff */
[----:B------:R-:W-:Y:S02]  /*0d60*/  @P1 IMAD.IADD R15, R15, 0x1, -R18 ;  /* 0x000000010f0f1824 */ /* 0x000fe400078e0a12 */
[----:B------:R-:W-:-:S03]  /*0d70*/  @P1 VIADD R21, R21, 0x1 ;  /* 0x0000000115151836 */ /* 0x000fc60000000000 */
[----:B------:R-:W-:Y:S02]  /*0d80*/  ISETP.GE.U32.AND P2, PT, R15, R18, PT ;  /* 0x000000120f00720c */ /* 0x000fe40003f46070 */
[----:B------:R-:W-:-:S05]  /*0d90*/  IADD3 R15, PT, PT, RZ, -R6, RZ ;  /* 0x80000006ff0f7210 */ /* 0x000fca0007ffe0ff */
[----:B---3--:R-:W-:-:S04]  /*0da0*/  IMAD R15, R15, R9, RZ ;  /* 0x000000090f0f7224 */ /* 0x008fc800078e02ff */
[----:B------:R-:W-:Y:S02]  /*0db0*/  IMAD.HI.U32 R14, R9, R15, R8 ;  /* 0x0000000f090e7227 */ /* 0x000fe400078e0008 */
[----:B------:R-:W-:Y:S01]  /*0dc0*/  @P2 IADD3 R21, PT, PT, R21, 0x1, RZ ;  /* 0x0000000115152810 */ /* 0x000fe20007ffe0ff */
[----:B------:R-:W0:Y:S01]  /*0dd0*/  LDC.64 R8, c[0x0][0x10e0] ;  /* 0x00043800ff087b82 */ /* 0x000e220000000a00 */
[----:B------:R-:W-:Y:S02]  /*0de0*/  @!P3 LOP3.LUT R21, RZ, R18, RZ, 0x33, !PT ;  /* 0x00000012ff15b212 */ /* 0x000fe400078e33ff */
[----:B------:R-:W-:-:S03]  /*0df0*/  ISETP.NE.U32.AND P3, PT, R6, RZ, PT ;  /* 0x000000ff0600720c */ /* 0x000fc60003f65070 */
[----:B------:R-:W-:-:S04]  /*0e00*/  IMAD.HI.U32 R23, R14, R21, RZ ;  /* 0x000000150e177227 */ /* 0x000fc800078e00ff */
[----:B------:R-:W-:Y:S01]  /*0e10*/  IMAD.MOV R22, RZ, RZ, -R21 ;  /* 0x000000ffff167224 */ /* 0x000fe200078e0a15 */
[----:B------:R-:W-:-:S03]  /*0e20*/  IADD3 R15, PT, PT, -R23, RZ, RZ ;  /* 0x000000ff170f7210 */ /* 0x000fc60007ffe1ff */
[----:B------:R-:W-:Y:S02]  /*0e30*/  IMAD R18, R18, R22, R19 ;  /* 0x0000001612127224 */ /* 0x000fe400078e0213 */
[----:B------:R-:W-:-:S05]  /*0e40*/  IMAD R15, R6, R15, R21 ;  /* 0x0000000f060f7224 */ /* 0x000fca00078e0215 */
[----:B------:R-:W-:Y:S01]  /*0e50*/  ISETP.GE.U32.AND P1, PT, R15, R6, PT ;  /* 0x000000060f00720c */ /* 0x000fe20003f26070 */
[----:B0-----:R-:W-:-:S04]  /*0e60*/  IMAD R9, R20, R9, RZ ;  /* 0x0000000914097224 */ /* 0x001fc800078e02ff */
[----:B------:R-:W-:-:S08]  /*0e70*/  IMAD R8, R18, R8, R9 ;  /* 0x0000000812087224 */ /* 0x000fd000078e0209 */
[----:B------:R-:W-:Y:S01]  /*0e80*/  @P1 IMAD.IADD R15, R15, 0x1, -R6 ;  /* 0x000000010f0f1824 */ /* 0x000fe200078e0a06 */
[----:B------:R-:W-:-:S04]  /*0e90*/  @P1 IADD3 R23, PT, PT, R23, 0x1, RZ ;  /* 0x0000000117171810 */ /* 0x000fc80007ffe0ff */
[----:B------:R-:W-:Y:S02]  /*0ea0*/  ISETP.GE.U32.AND P2, PT, R15, R6, PT ;  /* 0x000000060f00720c */ /* 0x000fe40003f46070 */
[----:B------:R-:W0:Y:S11]  /*0eb0*/  LDC.64 R14, c[0x0][0x10d8] ;  /* 0x00043600ff0e7b82 */ /* 0x000e360000000a00 */
[----:B------:R-:W-:-:S02]  /*0ec0*/  @P2 IADD3 R23, PT, PT, R23, 0x1, RZ ;  /* 0x0000000117172810 */ /* 0x000fc40007ffe0ff */
[----:B------:R-:W-:-:S04]  /*0ed0*/  @!P3 LOP3.LUT R23, RZ, R6, RZ, 0x33, !PT ;  /* 0x00000006ff17b212 */ /* 0x000fc800078e33ff */
[----:B------:R-:W-:-:S05]  /*0ee0*/  IADD3 R11, PT, PT, -R23, RZ, RZ ;  /* 0x000000ff170b7210 */ /* 0x000fca0007ffe1ff */
[----:B------:R-:W-:Y:S02]  /*0ef0*/  IMAD R6, R6, R11, R21 ;  /* 0x0000000b06067224 */ /* 0x000fe400078e0215 */
[----:B------:R-:W-:Y:S02]  /*0f00*/  IMAD.MOV.U32 R11, RZ, RZ, R13 ;  /* 0x000000ffff0b7224 */ /* 0x000fe400078e000d */
[----:B0-----:R-:W-:-:S04]  /*0f10*/  IMAD R6, R6, R15, R8 ;  /* 0x0000000f06067224 */ /* 0x001fc800078e0208 */
[----:B------:R-:W-:-:S04]  /*0f20*/  IMAD R6, R23, R14, R6 ;  /* 0x0000000e17067224 */ /* 0x000fc800078e0206 */
[----:B-1----:R-:W-:-:S04]  /*0f30*/  IMAD R7, R10, R7, R6 ;  /* 0x000000070a077224 */ /* 0x002fc800078e0206 */
[----:B----4-:R-:W-:-:S05]  /*0f40*/  IMAD.WIDE.U32 R16, R7, 0x8, R16 ;  /* 0x0000000807107825 */ /* 0x010fca00078e0010 */
[----:B--2---:R0:W-:Y:S02]  /*0f50*/  STG.E.64 desc[UR6][R16.64], R4 ;  /* 0x0000000410007986 */ /* 0x0041e4000c101b06 */
.L_x_96:
[----:B------:R-:W-:Y:S05]  /*0f60*/  BSYNC.RECONVERGENT B0 ;  /* 0x0000000000007941 */ /* 0x000fea0003800200 */
.L_x_95:
[----:B------:R-:W-:Y:S05]  /*0f70*/  @!P0 EXIT ;  /* 0x000000000000894d */ /* 0x000fea0003800000 */
[----:B------:R-:W2:Y:S01]  /*0f80*/  LDC R6, c[0x0][0x10e8] ;  /* 0x00043a00ff067b82 */ /* 0x000ea20000000800 */
[C---:B------:R-:W-:Y:S01]  /*0f90*/  IMAD.IADD R23, R11.reuse, 0x1, -R12 ;  /* 0x000000010b177824 */ /* 0x040fe200078e0a0c */
[----:B------:R-:W-:Y:S01]  /*0fa0*/  IADD3 R21, PT, PT, R11, 0x1, RZ ;  /* 0x000000010b157810 */ /* 0x000fe20007ffe0ff */
[----:B------:R-:W3:Y:S01]  /*0fb0*/  LDCU UR8, c[0x0][0x10ec] ;  /* 0x00021d80ff0877ac */ /* 0x000ee20008000800 */
[----:B------:R-:W4:Y:S04]  /*0fc0*/  LDCU.64 UR4, c[0x0][0x10d8] ;  /* 0x00021b00ff0477ac */ /* 0x000f280008000a00 */
[----:B0-----:R-:W0:Y:S01]  /*0fd0*/  LDC.64 R4, c[0x0][0x10d0] ;  /* 0x00043400ff047b82 */ /* 0x001e220000000a00 */
[C---:B--2---:R-:W-:Y:S02]  /*0fe0*/  ISETP.NE.AND P2, PT, R6.reuse, 0x1, PT ;  /* 0x000000010600780c */ /* 0x044fe40003f45270 */
[----:B------:R-:W-:-:S02]  /*0ff0*/  ISETP.NE.AND P0, PT, R6, 0x3, PT ;  /* 0x000000030600780c */ /* 0x000fc40003f05270 */
[----:B------:R-:W-:Y:S02]  /*1000*/  ISETP.NE.AND P1, PT, R6, 0x2, PT ;  /* 0x000000020600780c */ /* 0x000fe40003f25270 */
[C---:B0-----:R-:W-:Y:S02]  /*1010*/  SEL R14, R0.reuse, R5, !P0 ;  /* 0x00000005000e7207 */ /* 0x041fe40004000000 */
[----:B------:R-:W-:Y:S02]  /*1020*/  SEL R15, R0, R4, !P1 ;  /* 0x00000004000f7207 */ /* 0x000fe40004800000 */
[----:B------:R-:W0:Y:S03]  /*1030*/  I2F.U32.RP R6, R14 ;  /* 0x0000000e00067306 */ /* 0x000e260000209000 */
[----:B------:R-:W2:Y:S01]  /*1040*/  @P2 LDC R0, c[0x0][0x10cc] ;  /* 0x00043300ff002b82 */ /* 0x000ea20000000800 */
[----:B------:R-:W-:Y:S01]  /*1050*/  IMAD.MOV R9, RZ, RZ, -R14 ;  /* 0x000000ffff097224 */ /* 0x000fe200078e0a0e */
[----:B------:R-:W-:-:S02]  /*1060*/  IADD3 R13, PT, PT, RZ, -R15, RZ ;  /* 0x8000000fff0d7210 */ /* 0x000fc40007ffe0ff */
[----:B------:R-:W-:Y:S02]  /*1070*/  ISETP.NE.U32.AND P0, PT, R14, RZ, PT ;  /* 0x000000ff0e00720c */ /* 0x000fe40003f05070 */
[----:B------:R-:W-:Y:S01]  /*1080*/  ISETP.NE.U32.AND P1, PT, R15, RZ, PT ;  /* 0x000000ff0f00720c */ /* 0x000fe20003f25070 */
[----:B------:R-:W5:Y:S01]  /*1090*/  I2F.U32.RP R7, R15 ;  /* 0x0000000f00077306 */ /* 0x000f620000209000 */
[----:B------:R-:W-:Y:S02]  /*10a0*/  LOP3.LUT R20, RZ, R14, RZ, 0x33, !PT ;  /* 0x0000000eff147212 */ /* 0x000fe400078e33ff */
[----:B------:R-:W-:-:S05]  /*10b0*/  LOP3.LUT R22, RZ, R15, RZ, 0x33, !PT ;  /* 0x0000000fff167212 */ /* 0x000fca00078e33ff */
[----:B0-----:R-:W0:Y:S08]  /*10c0*/  MUFU.RCP R6, R6 ;  /* 0x0000000600067308 */ /* 0x001e300000001000 */
[----:B-----5:R-:W5:Y:S01]  /*10d0*/  MUFU.RCP R7, R7 ;  /* 0x0000000700077308 */ /* 0x020f620000001000 */
[----:B--2---:R-:W-:-:S07]  /*10e0*/  ISETP.NE.U32.AND P2, PT, R0, RZ, PT ;  /* 0x000000ff0000720c */ /* 0x004fce0003f45070 */
[----:B------:R-:W2:Y:S01]  /*10f0*/  I2F.U32.RP R8, R0 ;  /* 0x0000000000087306 */ /* 0x000ea20000209000 */
[----:B0-----:R-:W-:-:S07]  /*1100*/  IADD3 R16, PT, PT, R6, 0xffffffe, RZ ;  /* 0x0ffffffe06107810 */ /* 0x001fce0007ffe0ff */
[----:B------:R0:W1:Y:S01]  /*1110*/  F2I.FTZ.U32.TRUNC.NTZ R17, R16 ;  /* 0x0000001000117305 */ /* 0x000062000021f000 */
[----:B-----5:R-:W-:-:S07]  /*1120*/  VIADD R4, R7, 0xffffffe ;  /* 0x0ffffffe07047836 */ /* 0x020fce0000000000 */
[----:B--2---:R-:W2:Y:S01]  /*1130*/  MUFU.RCP R8, R8 ;  /* 0x0000000800087308 */ /* 0x004ea20000001000 */
[----:B0-----:R-:W-:Y:S02]  /*1140*/  HFMA2 R16, -RZ, RZ, 0, 0 ;  /* 0x00000000ff107431 */ /* 0x001fe400000001ff */
[----:B-1----:R-:W-:-:S05]  /*1150*/  IMAD R7, R9, R17, RZ ;  /* 0x0000001109077224 */ /* 0x002fca00078e02ff */
[----:B------:R0:W1:Y:S01]  /*1160*/  F2I.FTZ.U32.TRUNC.NTZ R5, R4 ;  /* 0x0000000400057305 */ /* 0x000062000021f000 */
[----:B------:R-:W-:Y:S01]  /*1170*/  IMAD.HI.U32 R16, R17, R7, R16 ;  /* 0x0000000711107227 */ /* 0x000fe200078e0010 */
[----:B--2---:R-:W-:-:S03]  /*1180*/  IADD3 R18, PT, PT, R8, 0xffffffe, RZ ;  /* 0x0ffffffe08127810 */ /* 0x004fc60007ffe0ff */
[----:B0-----:R-:W-:-:S03]  /*1190*/  IMAD.MOV.U32 R4, RZ, RZ, RZ ;  /* 0x000000ffff047224 */ /* 0x001fc600078e00ff */
[----:B------:R0:W2:Y:S01]  /*11a0*/  F2I.FTZ.U32.TRUNC.NTZ R19, R18 ;  /* 0x0000001200137305 */ /* 0x0000a2000021f000 */
[----:B-1----:R-:W-:-:S04]  /*11b0*/  IMAD R9, R13, R5, RZ ;  /* 0x000000050d097224 */ /* 0x002fc800078e02ff */
[----:B------:R-:W-:Y:S01]  /*11c0*/  IMAD.HI.U32 R17, R5, R9, R4 ;  /* 0x0000000905117227 */ /* 0x000fe200078e0004 */
[----:B0-----:R-:W-:-:S03]  /*11d0*/  MOV R18, RZ ;  /* 0x000000ff00127202 */ /* 0x001fc60000000f00 */
[----:B--2---:R-:W-:-:S05]  /*11e0*/  IMAD R6, R0, R19, RZ ;  /* 0x0000001300067224 */ /* 0x004fca00078e02ff */
[----:B------:R-:W-:-:S05]  /*11f0*/  IADD3 R5, PT, PT, -R6, RZ, RZ ;  /* 0x000000ff06057210 */ /* 0x000fca0007ffe1ff */
[----:B------:R-:W-:Y:S01]  /*1200*/  IMAD.HI.U32 R18, R19, R5, R18 ;  /* 0x0000000513127227 */ /* 0x000fe200078e0012 */
[----:B---34-:R-:W-:-:S07]  /*1210*/  LOP3.LUT R19, RZ, R0, RZ, 0x33, !PT ;  /* 0x00000000ff137212 */ /* 0x018fce00078e33ff */
.L_x_97:
[----:B0-----:R-:W-:-:S05]  /*1220*/  IADD3 R9, PT, PT, R21, -0x1, RZ ;  /* 0xffffffff15097810 */ /* 0x001fca0007ffe0ff */
[----:B------:R-:W-:-:S05]  /*1230*/  IMAD.WIDE.U32 R4, R9, 0x8, R2 ;  /* 0x0000000809047825 */ /* 0x000fca00078e0002 */
[----:B------:R-:W2:Y:S01]  /*1240*/  LDG.E.64 R6, desc[UR6][R4.64] ;  /* 0x0000000604067981 */ /* 0x000ea2000c1e1b00 */
[----:B------:R-:W-:-:S04]  /*1250*/  IMAD.HI.U32 R13, R16, R9, RZ ;  /* 0x00000009100d7227 */ /* 0x000fc800078e00ff */
[----:B------:R-:W-:-:S04]  /*1260*/  IMAD.MOV R8, RZ, RZ, -R13 ;  /* 0x000000ffff087224 */ /* 0x000fc800078e0a0d */
[----:B------:R-:W-:-:S05]  /*1270*/  IMAD R9, R14, R8, R9 ;  /* 0x000000080e097224 */ /* 0x000fca00078e0209 */
[----:B------:R-:W-:-:S13]  /*1280*/  ISETP.GE.U32.AND P3, PT, R9, R14, PT ;  /* 0x0000000e0900720c */ /* 0x000fda0003f66070 */
[----:B------:R-:W-:Y:S02]  /*1290*/  @P3 IADD3 R9, PT, PT, -R14, R9, RZ ;  /* 0x000000090e093210 */ /* 0x000fe40007ffe1ff */
[----:B------:R-:W-:Y:S02]  /*12a0*/  @P3 IADD3 R13, PT, PT, R13, 0x1, RZ ;  /* 0x000000010d0d3810 */ /* 0x000fe40007ffe0ff */
[----:B------:R-:W-:Y:S01]  /*12b0*/  ISETP.GE.U32.AND P4, PT, R9, R14, PT ;  /* 0x0000000e0900720c */ /* 0x000fe20003f86070 */
[----:B------:R-:W-:-:S05]  /*12c0*/  IMAD.HI.U32 R9, R16, R21, RZ ;  /* 0x0000001510097227 */ /* 0x000fca00078e00ff */
[----:B------:R-:W-:-:S07]  /*12d0*/  IADD3 R8, PT, PT, -R9, RZ, RZ ;  /* 0x000000ff09087210 */ /* 0x000fce0007ffe1ff */
[----:B------:R-:W-:-:S05]  /*12e0*/  @P4 VIADD R13, R13, 0x1 ;  /* 0x000000010d0d4836 */ /* 0x000fca0000000000 */
[----:B------:R-:W-:Y:S01]  /*12f0*/  SEL R24, R20, R13, !P0 ;  /* 0x0000000d14187207 */ /* 0x000fe20004000000 */
[----:B------:R-:W-:-:S04]  /*1300*/  IMAD R13, R14, R8, R21 ;  /* 0x000000080e0d7224 */ /* 0x000fc800078e0215 */
[----:B------:R-:W-:Y:S01]  /*1310*/  IMAD.HI.U32 R25, R17, R24, RZ ;  /* 0x0000001811197227 */ /* 0x000fe200078e00ff */
[----:B------:R-:W-:-:S04]  /*1320*/  ISETP.GE.U32.AND P5, PT, R13, R14, PT ;  /* 0x0000000e0d00720c */ /* 0x000fc80003fa6070 */
[----:B------:R-:W-:-:S05]  /*1330*/  IADD3 R8, PT, PT, -R25, RZ, RZ ;  /* 0x000000ff19087210 */ /* 0x000fca0007ffe1ff */
[----:B------:R-:W-:-:S04]  /*1340*/  IMAD R8, R15, R8, R24 ;  /* 0x000000080f087224 */ /* 0x000fc800078e0218 */
[----:B------:R-:W-:Y:S01]  /*1350*/  @P5 IMAD.IADD R13, R13, 0x1, -R14 ;  /* 0x000000010d0d5824 */ /* 0x000fe200078e0a0e */
[----:B------:R-:W-:Y:S02]  /*1360*/  ISETP.GE.U32.AND P3, PT, R8, R15, PT ;  /* 0x0000000f0800720c */ /* 0x000fe40003f66070 */
[----:B------:R-:W-:Y:S02]  /*1370*/  @P5 IADD3 R9, PT, PT, R9, 0x1, RZ ;  /* 0x0000000109095810 */ /* 0x000fe40007ffe0ff */
[----:B------:R-:W-:-:S09]  /*1380*/  ISETP.GE.U32.AND P4, PT, R13, R14, PT ;  /* 0x0000000e0d00720c */ /* 0x000fd20003f86070 */
[----:B------:R-:W-:Y:S02]  /*1390*/  @P3 IADD3 R8, PT, PT, -R15, R8, RZ ;  /* 0x000000080f083210 */ /* 0x000fe40007ffe1ff */
[----:B------:R-:W-:Y:S02]  /*13a0*/  @P3 IADD3 R25, PT, PT, R25, 0x1, RZ ;  /* 0x0000000119193810 */ /* 0x000fe40007ffe0ff */
[----:B------:R-:W-:Y:S01]  /*13b0*/  ISETP.GE.U32.AND P5, PT, R8, R15, PT ;  /* 0x0000000f0800720c */ /* 0x000fe20003fa6070 */
[----:B------:R-:W-:-:S05]  /*13c0*/  @P4 VIADD R9, R9, 0x1 ;  /* 0x0000000109094836 */ /* 0x000fca0000000000 */
[----:B------:R-:W-:-:S05]  /*13d0*/  SEL R26, R20, R9, !P0 ;  /* 0x00000009141a7207 */ /* 0x000fca0004000000 */
[----:B------:R-:W-:Y:S02]  /*13e0*/  IMAD.HI.U32 R13, R17, R26, RZ ;  /* 0x0000001a110d7227 */ /* 0x000fe400078e00ff */
[----:B------:R-:W-:Y:S02]  /*13f0*/  @P5 IADD3 R25, PT, PT, R25, 0x1, RZ ;  /* 0x0000000119195810 */ /* 0x000fe40007ffe0ff */
[----:B------:R-:W-:Y:S02]  /*1400*/  IMAD.MOV R8, RZ, RZ, -R13 ;  /* 0x000000ffff087224 */ /* 0x000fe400078e0a0d */
[----:B------:R-:W-:Y:S02]  /*1410*/  SEL R25, R22, R25, !P1 ;  /* 0x0000001916197207 */ /* 0x000fe40004800000 */
[----:B------:R-:W-:Y:S02]  /*1420*/  IMAD R8, R15, R8, R26 ;  /* 0x000000080f087224 */ /* 0x000fe400078e021a */
[----:B------:R-:W-:Y:S01]  /*1430*/  IADD3 R29, PT, PT, -R25, RZ, RZ ;  /* 0x000000ff191d7210 */ /* 0x000fe20007ffe1ff */
[----:B------:R-:W-:-:S02]  /*1440*/  IMAD.HI.U32 R12, R18, R25, RZ ;  /* 0x00000019120c7227 */ /* 0x000fc400078e00ff */
[----:B------:R-:W-:Y:S02]  /*1450*/  ISETP.GE.U32.AND P5, PT, R8, R15, PT ;  /* 0x0000000f0800720c */ /* 0x000fe40003fa6070 */
[--C-:B------:R-:W-:Y:S01]  /*1460*/  IMAD R29, R15, R29, R24.reuse ;  /* 0x0000001d0f1d7224 */ /* 0x100fe200078e0218 */
[----:B------:R-:W-:Y:S01]  /*1470*/  IADD3 R9, PT, PT, -R12, RZ, RZ ;  /* 0x000000ff0c097210 */ /* 0x000fe20007ffe1ff */
[----:B------:R-:W-:-:S04]  /*1480*/  IMAD.MOV R24, RZ, RZ, -R24 ;  /* 0x000000ffff187224 */ /* 0x000fc800078e0a18 */
[----:B------:R-:W-:Y:S02]  /*1490*/  IMAD R9, R0, R9, R25 ;  /* 0x0000000900097224 */ /* 0x000fe400078e0219 */
[----:B------:R-:W-:-:S03]  /*14a0*/  IMAD R24, R14, R24, R11 ;  /* 0x000000180e187224 */ /* 0x000fc600078e020b */
[----:B------:R-:W-:Y:S02]  /*14b0*/  ISETP.GE.U32.AND P3, PT, R9, R0, PT ;  /* 0x000000000900720c */ /* 0x000fe40003f66070 */
[----:B------:R-:W-:Y:S02]  /*14c0*/  @P5 IADD3 R8, PT, PT, -R15, R8, RZ ;  /* 0x000000080f085210 */ /* 0x000fe40007ffe1ff */
[----:B------:R-:W-:Y:S02]  /*14d0*/  @P5 IADD3 R13, PT, PT, R13, 0x1, RZ ;  /* 0x000000010d0d5810 */ /* 0x000fe40007ffe0ff */
[----:B------:R-:W-:-:S07]  /*14e0*/  ISETP.GE.U32.AND P4, PT, R8, R15, PT ;  /* 0x0000000f0800720c */ /* 0x000fce0003f86070 */
[----:B------:R-:W-:Y:S01]  /*14f0*/  @P3 IMAD.IADD R9, R9, 0x1, -R0 ;  /* 0x0000000109093824 */ /* 0x000fe200078e0a00 */
[----:B------:R-:W-:-:S04]  /*1500*/  @P3 IADD3 R12, PT, PT, R12, 0x1, RZ ;  /* 0x000000010c0c3810 */ /* 0x000fc80007ffe0ff */
[----:B------:R-:W-:Y:S02]  /*1510*/  ISETP.GE.U32.AND P5, PT, R9, R0, PT ;  /* 0x000000000900720c */ /* 0x000fe40003fa6070 */
[----:B------:R-:W0:Y:S01]  /*1520*/  LDC.64 R8, c[0x0][0x10e0] ;  /* 0x00043800ff087b82 */ /* 0x000e220000000a00 */
[----:B------:R-:W-:-:S04]  /*1530*/  @P4 IADD3 R13, PT, PT, R13, 0x1, RZ ;  /* 0x000000010d0d4810 */ /* 0x000fc80007ffe0ff */
[----:B------:R-:W-:-:S05]  /*1540*/  SEL R13, R22, R13, !P1 ;  /* 0x0000000d160d7207 */ /* 0x000fca0004800000 */
[----:B------:R-:W-:Y:S01]  /*1550*/  IMAD.MOV R27, RZ, RZ, -R13 ;  /* 0x000000ffff1b7224 */ /* 0x000fe200078e0a0d */
[----:B------:R-:W-:-:S03]  /*1560*/  @P5 IADD3 R12, PT, PT, R12, 0x1, RZ ;  /* 0x000000010c0c5810 */ /* 0x000fc60007ffe0ff */
[----:B------:R-:W-:Y:S01]  /*1570*/  IMAD R27, R15, R27, R26 ;  /* 0x0000001b0f1b7224 */ /* 0x000fe200078e021a */
[----:B------:R-:W-:-:S05]  /*1580*/  IADD3 R26, PT, PT, -R26, RZ, RZ ;  /* 0x000000ff1a1a7210 */ /* 0x000fca0007ffe1ff */
[----:B------:R-:W-:-:S04]  /*1590*/  IMAD R26, R14, R26, R11 ;  /* 0x0000001a0e1a7224 */ /* 0x000fc800078e020b */
[-C--:B0-----:R-:W-:Y:S02]  /*15a0*/  IMAD R26, R26, R9.reuse, R9 ;  /* 0x000000091a1a7224 */ /* 0x081fe400078e0209 */
[----:B------:R-:W-:Y:S02]  /*15b0*/  IMAD R9, R24, R9, RZ ;  /* 0x0000000918097224 */ /* 0x000fe400078e02ff */
[----:B------:R-:W-:Y:S01]  /*15c0*/  IMAD R24, R27, R8, R26 ;  /* 0x000000081b187224 */ /* 0x000fe200078e021a */
[----:B------:R-:W-:Y:S01]  /*15d0*/  SEL R26, R19, R12, !P2 ;  /* 0x0000000c131a7207 */ /* 0x000fe20005000000 */
[----:B------:R-:W-:-:S04]  /*15e0*/  IMAD.HI.U32 R12, R18, R13, RZ ;  /* 0x0000000d120c7227 */ /* 0x000fc800078e00ff */
[----:B------:R-:W-:Y:S01]  /*15f0*/  IMAD R29, R29, R8, R9 ;  /* 0x000000081d1d7224 */ /* 0x000fe200078e0209 */
[----:B------:R-:W-:Y:S01]  /*1600*/  IADD3 R9, PT, PT, -R12, RZ, RZ ;  /* 0x000000ff0c097210 */ /* 0x000fe20007ffe1ff */
[----:B------:R-:W-:-:S04]  /*1610*/  IMAD.MOV R8, RZ, RZ, -R26 ;  /* 0x000000ffff087224 */ /* 0x000fc800078e0a1a */
[C---:B------:R-:W-:Y:S02]  /*1620*/  IMAD R9, R0.reuse, R9, R13 ;  /* 0x0000000900097224 */ /* 0x040fe400078e020d */
[----:B------:R-:W-:-:S03]  /*1630*/  IMAD R8, R0, R8, R25 ;  /* 0x0000000800087224 */ /* 0x000fc600078e0219 */
[----:B------:R-:W-:Y:S01]  /*1640*/  ISETP.GE.U32.AND P3, PT, R9, R0, PT ;  /* 0x000000000900720c */ /* 0x000fe20003f66070 */
[----:B------:R-:W-:-:S04]  /*1650*/  IMAD R29, R8, UR5, R29 ;  /* 0x00000005081d7c24 */ /* 0x000fc8000f8e021d */
[----:B------:R-:W-:-:S04]  /*1660*/  IMAD R29, R26, UR4, R29 ;  /* 0x000000041a1d7c24 */ /* 0x000fc8000f8e021d */
[----:B------:R-:W-:-:S04]  /*1670*/  IMAD R29, R10, UR8, R29 ;  /* 0x000000080a1d7c24 */ /* 0x000fc8000f8e021d */
[----:B------:R-:W-:Y:S01]  /*1680*/  @P3 IADD3 R9, PT, PT, -R0, R9, RZ ;  /* 0x0000000900093210 */ /* 0x000fe20007ffe1ff */
[----:B------:R-:W-:-:S03]  /*1690*/  @P3 VIADD R12, R12, 0x1 ;  /* 0x000000010c0c3836 */ /* 0x000fc60000000000 */
[----:B------:R-:W-:Y:S02]  /*16a0*/  ISETP.GE.U32.AND P4, PT, R9, R0, PT ;  /* 0x000000000900720c */ /* 0x000fe40003f86070 */
[----:B------:R-:W0:Y:S11]  /*16b0*/  LDC.64 R8, c[0x0][0x380] ;  /* 0x0000e000ff087b82 */ /* 0x000e360000000a00 */
[----:B------:R-:W-:-:S04]  /*16c0*/  @P4 IADD3 R12, PT, PT, R12, 0x1, RZ ;  /* 0x000000010c0c4810 */ /* 0x000fc80007ffe0ff */
[----:B------:R-:W-:-:S04]  /*16d0*/  SEL R25, R19, R12, !P2 ;  /* 0x0000000c13197207 */ /* 0x000fc80005000000 */
[----:B------:R-:W-:-:S05]  /*16e0*/  IADD3 R27, PT, PT, -R25, RZ, RZ ;  /* 0x000000ff191b7210 */ /* 0x000fca0007ffe1ff */
[----:B------:R-:W-:Y:S02]  /*16f0*/  IMAD R27, R0, R27, R13 ;  /* 0x0000001b001b7224 */ /* 0x000fe400078e020d */
[----:B0-----:R-:W-:-:S05]  /*1700*/  IMAD.WIDE.U32 R12, R29, 0x8, R8 ;  /* 0x000000081d0c7825 */ /* 0x001fca00078e0008 */
[----:B--2---:R0:W-:Y:S04]  /*1710*/  STG.E.64 desc[UR6][R12.64], R6 ;  /* 0x000000060c007986 */ /* 0x0041e8000c101b06 */
[----:B------:R-:W2:Y:S01]  /*1720*/  LDG.E.64 R4, desc[UR6][R4.64+0x8] ;  /* 0x0000080604047981 */ /* 0x000ea2000c1e1b00 */
[----:B------:R-:W-:Y:S01]  /*1730*/  IMAD R24, R27, UR5, R24 ;  /* 0x000000051b187c24 */ /* 0x000fe2000f8e0218 */
[----:B------:R-:W-:Y:S01]  /*1740*/  IADD3 R21, PT, PT, R21, 0x2, RZ ;  /* 0x0000000215157810 */ /* 0x000fe20007ffe0ff */
[----:B------:R-:W-:Y:S01]  /*1750*/  VIADD R23, R23, 0x2 ;  /* 0x0000000217177836 */ /* 0x000fe20000000000 */
[----:B------:R-:W-:Y:S01]  /*1760*/  IADD3 R11, PT, PT, R11, 0x2, RZ ;  /* 0x000000020b0b7810 */ /* 0x000fe20007ffe0ff */
[----:B------:R-:W-:-:S03]  /*1770*/  IMAD R25, R25, UR4, R24 ;  /* 0x0000000419197c24 */ /* 0x000fc6000f8e0218 */
[----:B------:R-:W-:Y:S01]  /*1780*/  ISETP.NE.AND P3, PT, R23, RZ, PT ;  /* 0x000000ff1700720c */ /* 0x000fe20003f65270 */
[----:B------:R-:W-:-:S04]  /*1790*/  IMAD R25, R10, UR8, R25 ;  /* 0x000000080a197c24 */ /* 0x000fc8000f8e0219 */
[----:B------:R-:W-:-:S05]  /*17a0*/  IMAD.WIDE.U32 R8, R25, 0x8, R8 ;  /* 0x0000000819087825 */ /* 0x000fca00078e0008 */
[----:B--2---:R0:W-:Y:S03]  /*17b0*/  STG.E.64 desc[UR6][R8.64], R4 ;  /* 0x0000000408007986 */ /* 0x0041e6000c101b06 */
[----:B------:R-:W-:Y:S05]  /*17c0*/  @P3 BRA `(.L_x_97) ;  /* 0xfffffff800943947 */ /* 0x000fea000383ffff */
[----:B------:R-:W-:Y:S05]  /*17d0*/  EXIT ;  /* 0x000000000000794d */ /* 0x000fea0003800000 */
.L_x_98:
        /* <DEDUP_REMOVED lines=10> */
.L_x_911:


//--------------------- .text._ZN2at6native40_GLOBAL__N__2351210d_8_Shape_cu_49f7391c30CatArrayBatchedCopy_vectorizedINS1_10OpaqueTypeILj8EEEjLi4ELi64ELi64ELi16ELi2EEEvPcNS1_25CatArrInputTensorMetadataIT_T0_XT2_EXT3_EEENS1_16TensorSizeStrideIS8_Lj4EEEiS8_ --------------------------
	.section	.text._ZN2at6native40_GLOBAL__N__2351210d_8_Shape_cu_49f7391c30CatArrayBatchedCopy_vectorizedINS1_10OpaqueTypeILj8EEEjLi4ELi64ELi64ELi16ELi2EEEvPcNS1_25CatArrInputTensorMetadataIT_T0_XT2_EXT3_EEENS1_16TensorSizeStrideIS8_Lj4EEEiS8_,"ax",@progbits
	.align	128
.text._ZN2at6native40_GLOBAL__N__2351210d_8_Shape_cu_49f7391c30CatArrayBatchedCopy_vectorizedINS1_10OpaqueTypeILj8EEEjLi4ELi64ELi64ELi16ELi2EEEvPcNS1_25CatArrInputTensorMetadataIT_T0_XT2_EXT3_EEENS1_16TensorSizeStrideIS8_Lj4EEEiS8_:
        .type           _ZN2at6native40_GLOBAL__N__2351210d_8_Shape_cu_49f7391c30CatArrayBatchedCopy_vectorizedINS1_10OpaqueTypeILj8EEEjLi4ELi64ELi64ELi16ELi2EEEvPcNS1_25CatArrInputTensorMetadataIT_T0_XT2_EXT3_EEENS1_16TensorSizeStrideIS8_Lj4EEEiS8_,@function
        .size           _ZN2at6native40_GLOBAL__N__2351210d_8_Shape_cu_49f7391c30CatArrayBatchedCopy_vectorizedINS1_10OpaqueTypeILj8EEEjLi4ELi64ELi64ELi16ELi2EEEvPcNS1_25CatArrInputTensorMetadataIT_T0_XT2_EXT3_EEENS1_16TensorSizeStrideIS8_Lj4EEEiS8_,(.L_x_912 - _ZN2at6native40_GLOBAL__N__2351210d_8_Shape_cu_49f7391c30CatArrayBatchedCopy_vectorizedINS1_10OpaqueTypeILj8EEEjLi4ELi64ELi64ELi16ELi2EEEvPcNS1_25CatArrInputTensorMetadataIT_T0_XT2_EXT3_EEENS1_16TensorSizeStrideIS8_Lj4EEEiS8_)
        .other          _ZN2at6native40_GLOBAL__N__2351210d_8_Shape_cu_49f7391c30CatArrayBatchedCopy_vectorizedINS1_10OpaqueTypeILj8EEEjLi4ELi64ELi64ELi16ELi2EEEvPcNS1_25CatArrInputTensorMetadataIT_T0_XT2_EXT3_EEENS1_16TensorSizeStrideIS8_Lj4EEEiS8_,@"STO_CUDA_ENTRY STV_DEFAULT"
_ZN2at6native40_GLOBAL__N__2351210d_8_Shape_cu_49f7391c30CatArrayBatchedCopy_vectorizedINS1_10OpaqueTypeILj8EEEjLi4ELi64ELi64ELi16ELi2EEEvPcNS1_25CatArrInputTensorMetadataIT_T0_XT2_EXT3_EEENS1_16TensorSizeStrideIS8_Lj4EEEiS8_:
[----:B------:R-:W-:Y:S01]  /*0000*/  LDC R1, c[0x0][0x37c] ;  /* 0x0000df00ff017b82 */ /* 0x000fe20000000800 */
[----:B------:R-:W0:Y:S07]  /*0010*/  S2R R2, SR_CTAID.Y ;  /* 0x0000000000027919 */ /* 0x000e2e0000002600 */
[----:B------:R-:W1:Y:S01]  /*0020*/  S2UR UR4, SR_CTAID.X ;  /* 0x00000000000479c3 */ /* 0x000e620000002500 */
[----:B------:R-:W1:Y:S07]  /*0030*/  S2R R16, SR_TID.X ;  /* 0x0000000000107919 */ /* 0x000e6e0000002100 */
[----:B------:R-:W1:Y:S01]  /*0040*/  LDC R19, c[0x0][0x360] ;  /* 0x0000d800ff137b82 */ /* 0x000e620000000800 */
[----:B0-----:R-:W-:-:S07]  /*0050*/  SHF.L.U32 R6, R2, 0x2, RZ ;  /* 0x0000000202067819 */ /* 0x001fce00000006ff */
[----:B------:R-:W0:Y:S01]  /*0060*/  LDC R0, c[0x0][R6+0x788] ;  /* 0x0001e20006007b82 */ /* 0x000e220000000800 */
[----:B-1----:R-:W-:Y:S01]  /*0070*/  IMAD R16, R19, UR4, R16 ;  /* 0x0000000413107c24 */ /* 0x002fe2000f8e0210 */
[----:B0-----:R-:W-:-:S04]  /*0080*/  SHF.R.U32.HI R0, RZ, 0x1, R0 ;  /* 0x00000001ff007819 */ /* 0x001fc80000011600 */
[----:B------:R-:W-:-:S13]  /*0090*/  ISETP.GE.U32.AND P0, PT, R16, R0, PT ;  /* 0x000000001000720c */ /* 0x000fda0003f06070 */
[----:B------:R-:W-:Y:S05]  /*00a0*/  @P0 EXIT ;  /* 0x000000000000094d */ /* 0x000fea0003800000 */
[----:B------:R-:W0:Y:S01]  /*00b0*/  LDC.64 R8, c[0x0][0x10e8] ;  /* 0x00043a00ff087b82 */ /* 0x000e220000000a00 */
[----:B------:R-:W-:Y:S01]  /*00c0*/  HFMA2 R15, -RZ, RZ, 0, 4.76837158203125e-07 ;  /* 0x00000008ff0f7431 */ /* 0x000fe200000001ff */
[----:B------:R-:W1:Y:S01]  /*00d0*/  LDCU UR4, c[0x0][0x370] ;  /* 0x00006e00ff0477ac */ /* 0x000e620008000800 */
[----:B------:R-:W2:Y:S05]  /*00e0*/  LDCU.64 UR6, c[0x0][0x358] ;  /* 0x00006b00ff0677ac */ /* 0x000eaa0008000a00 */
[----:B------:R3:W4:Y:S01]  /*00f0*/  LDC R4, c[0x0][R6+0x688] ;  /* 0x0001a20006047b82 */ /* 0x0007220000000800 */
[----:B------:R-:W0:Y:S01]  /*0100*/  LDCU.64 UR8, c[0x0][0x10e0] ;  /* 0x00021c00ff0877ac */ /* 0x000e220008000a00 */
[----:B------:R-:W0:Y:S06]  /*0110*/  LDCU.64 UR10, c[0x0][0x10d8] ;  /* 0x00021b00ff0a77ac */ /* 0x000e2c0008000a00 */
[----:B------:R-:W5:Y:S01]  /*0120*/  LDC.64 R12, c[0x0][0x10d0] ;  /* 0x00043400ff0c7b82 */ /* 0x000f620000000a00 */
[----:B------:R-:W0:Y:S01]  /*0130*/  LDCU.64 UR12, c[0x0][0x380] ;  /* 0x00007000ff0c77ac */ /* 0x000e220008000a00 */
[----:B-1----:R-:W-:Y:S01]  /*0140*/  IMAD R19, R19, UR4, RZ ;  /* 0x0000000413137c24 */ /* 0x002fe2000f8e02ff */
[----:B0-----:R-:W-:-:S05]  /*0150*/  ISETP.NE.AND P2, PT, R8, 0x1, PT ;  /* 0x000000010800780c */ /* 0x001fca0003f45270 */
[----:B---3--:R-:W0:Y:S01]  /*0160*/  LDC R6, c[0x0][R6+0x588] ;  /* 0x0001620006067b82 */ /* 0x008e220000000800 */
[C---:B------:R-:W-:Y:S02]  /*0170*/  ISETP.NE.AND P0, PT, R8.reuse, 0x3, PT ;  /* 0x000000030800780c */ /* 0x040fe40003f05270 */
[----:B------:R-:W-:Y:S01]  /*0180*/  ISETP.NE.AND P1, PT, R8, 0x2, PT ;  /* 0x000000020800780c */ /* 0x000fe20003f25270 */
[----:B----4-:R-:W-:-:S05]  /*0190*/  IMAD R4, R4, R9, RZ ;  /* 0x0000000904047224 */ /* 0x010fca00078e02ff */
[----:B------:R-:W-:-:S04]  /*01a0*/  SHF.R.U32.HI R10, RZ, 0x1, R4 ;  /* 0x00000001ff0a7819 */ /* 0x000fc80000011604 */
[C---:B-----5:R-:W-:Y:S02]  /*01b0*/  SEL R11, R10.reuse, R13, !P0 ;  /* 0x0000000d0a0b7207 */ /* 0x060fe40004000000 */
[----:B------:R-:W-:Y:S02]  /*01c0*/  SEL R12, R10, R12, !P1 ;  /* 0x0000000c0a0c7207 */ /* 0x000fe40004800000 */
[----:B------:R-:W1:Y:S01]  /*01d0*/  @P2 LDC R10, c[0x0][0x10cc] ;  /* 0x00043300ff0a2b82 */ /* 0x000e620000000800 */
[----:B------:R-:W3:Y:S01]  /*01e0*/  I2F.U32.RP R7, R11 ;  /* 0x0000000b00077306 */ /* 0x000ee20000209000 */
[----:B------:R-:W-:Y:S01]  /*01f0*/  ISETP.NE.U32.AND P0, PT, R11, RZ, PT ;  /* 0x000000ff0b00720c */ /* 0x000fe20003f05070 */
[----:B0-----:R-:W-:Y:S01]  /*0200*/  IMAD R6, R6, R9, RZ ;  /* 0x0000000906067224 */ /* 0x001fe200078e02ff */
[----:B------:R-:W-:Y:S02]  /*0210*/  ISETP.NE.U32.AND P1, PT, R12, RZ, PT ;  /* 0x000000ff0c00720c */ /* 0x000fe40003f25070 */
[----:B------:R-:W-:-:S03]  /*0220*/  LOP3.LUT R18, RZ, R11, RZ, 0x33, !PT ;  /* 0x0000000bff127212 */ /* 0x000fc600078e33ff */
[----:B------:R-:W0:Y:S01]  /*0230*/  I2F.U32.RP R8, R12 ;  /* 0x0000000c00087306 */ /* 0x000e220000209000 */
[----:B------:R-:W-:Y:S02]  /*0240*/  SHF.R.U32.HI R21, RZ, 0x1, R6 ;  /* 0x00000001ff157819 */ /* 0x000fe40000011606 */
[----:B------:R-:W-:-:S05]  /*0250*/  LOP3.LUT R20, RZ, R12, RZ, 0x33, !PT ;  /* 0x0000000cff147212 */ /* 0x000fca00078e33ff */
[----:B---3--:R-:W3:Y:S01]  /*0260*/  MUFU.RCP R7, R7 ;  /* 0x0000000700077308 */ /* 0x008ee20000001000 */
[----:B-1----:R-:W-:-:S07]  /*0270*/  ISETP.NE.U32.AND P2, PT, R10, RZ, PT ;  /* 0x000000ff0a00720c */ /* 0x002fce0003f45070 */
[----:B------:R-:W1:Y:S08]  /*0280*/  I2F.U32.RP R13, R10 ;  /* 0x0000000a000d7306 */ /* 0x000e700000209000 */
[----:B0-----:R-:W0:Y:S01]  /*0290*/  MUFU.RCP R8, R8 ;  /* 0x0000000800087308 */ /* 0x001e220000001000 */
[----:B---3--:R-:W-:Y:S01]  /*02a0*/  IADD3 R3, PT, PT, R7, 0xffffffe, RZ ;  /* 0x0ffffffe07037810 */ /* 0x008fe20007ffe0ff */
[----:B------:R-:W-:-:S04]  /*02b0*/  IMAD R7, R2, 0x4, R15 ;  /* 0x0000000402077824 */ /* 0x000fc800078e020f */
[----:B------:R-:W-:Y:S01]  /*02c0*/  IMAD R7, R2, 0x4, R7 ;  /* 0x0000000402077824 */ /* 0x000fe200078e0207 */
[----:B------:R-:W-:Y:S01]  /*02d0*/  IADD3 R2, PT, PT, RZ, -R12, RZ ;  /* 0x8000000cff027210 */ /* 0x000fe20007ffe0ff */
[----:B-1----:R-:W1:Y:S04]  /*02e0*/  MUFU.RCP R13, R13 ;  /* 0x0000000d000d7308 */ /* 0x002e680000001000 */
[----:B------:R-:W-:Y:S01]  /*02f0*/  IMAD.MOV.U32 R9, RZ, RZ, R2 ;  /* 0x000000ffff097224 */ /* 0x000fe200078e0002 */
[----:B------:R-:W-:-:S03]  /*0300*/  MOV R2, RZ ;  /* 0x000000ff00027202 */ /* 0x000fc60000000f00 */
[----:B------:R-:W3:Y:S01]  /*0310*/  F2I.FTZ.U32.TRUNC.NTZ R3, R3 ;  /* 0x0000000300037305 */ /* 0x000ee2000021f000 */
[----:B0-----:R-:W-:-:S07]  /*0320*/  VIADD R14, R8, 0xffffffe ;  /* 0x0ffffffe080e7836 */ /* 0x001fce0000000000 */
[----:B------:R0:W4:Y:S01]  /*0330*/  F2I.FTZ.U32.TRUNC.NTZ R15, R14 ;  /* 0x0000000e000f7305 */ /* 0x000122000021f000 */
[----:B-1----:R-:W-:Y:S01]  /*0340*/  VIADD R4, R13, 0xffffffe ;  /* 0x0ffffffe0d047836 */ /* 0x002fe20000000000 */
[----:B------:R-:W-:-:S05]  /*0350*/  IADD3 R13, PT, PT, RZ, -R11, RZ ;  /* 0x8000000bff0d7210 */ /* 0x000fca0007ffe0ff */
[----:B---3--:R-:W-:Y:S01]  /*0360*/  IMAD R13, R13, R3, RZ ;  /* 0x000000030d0d7224 */ /* 0x008fe200078e02ff */
[----:B------:R-:W1:Y:S01]  /*0370*/  F2I.FTZ.U32.TRUNC.NTZ R5, R4 ;  /* 0x0000000400057305 */ /* 0x000e62000021f000 */
[----:B0-----:R-:W-:Y:S02]  /*0380*/  HFMA2 R14, -RZ, RZ, 0, 0 ;  /* 0x00000000ff0e7431 */ /* 0x001fe400000001ff */
[----:B------:R-:W-:Y:S02]  /*0390*/  IMAD.HI.U32 R13, R3, R13, R2 ;  /* 0x0000000d030d7227 */ /* 0x000fe400078e0002 */
[----:B------:R0:W3:Y:S02]  /*03a0*/  LDC.64 R2, c[0x0][R7+0x380] ;  /* 0x0000e00007027b82 */ /* 0x0000e40000000a00 */
[----:B----4-:R-:W-:-:S04]  /*03b0*/  IMAD R9, R9, R15, RZ ;  /* 0x0000000f09097224 */ /* 0x010fc800078e02ff */
[----:B------:R-:W-:-:S04]  /*03c0*/  IMAD.HI.U32 R14, R15, R9, R14 ;  /* 0x000000090f0e7227 */ /* 0x000fc800078e000e */
[----:B-1----:R-:W-:-:S04]  /*03d0*/  IMAD R4, R10, R5, RZ ;  /* 0x000000050a047224 */ /* 0x002fc800078e02ff */
[----:B------:R-:W-:Y:S02]  /*03e0*/  IMAD.MOV R17, RZ, RZ, -R4 ;  /* 0x000000ffff117224 */ /* 0x000fe400078e0a04 */
[----:B------:R-:W-:-:S04]  /*03f0*/  IMAD.MOV.U32 R4, RZ, RZ, RZ ;  /* 0x000000ffff047224 */ /* 0x000fc800078e00ff */
[----:B------:R-:W-:Y:S01]  /*0400*/  IMAD.HI.U32 R15, R5, R17, R4 ;  /* 0x00000011050f7227 */ /* 0x000fe200078e0004 */
[----:B0-2---:R-:W-:-:S07]  /*0410*/  LOP3.LUT R17, RZ, R10, RZ, 0x33, !PT ;  /* 0x0000000aff117212 */ /* 0x005fce00078e33ff */
.L_x_99:
[----:B0--3--:R-:W-:-:S06]  /*0420*/  IMAD.WIDE.U32 R4, R16, 0x10, R2 ;  /* 0x0000001010047825 */ /* 0x009fcc00078e0002 */
        /* <DEDUP_REMOVED lines=13> */
[--C-:B------:R-:W-:Y:S02]  /*0500*/  IMAD R22, R11, R22, R16.reuse ;  /* 0x000000160b167224 */ /* 0x100fe400078e0210 */
[----:B------:R-:W-:Y:S02]  /*0510*/  IMAD R25, R12, R25, R9 ;  /* 0x000000190c197224 */ /* 0x000fe400078e0209 */
[----:B------:R-:W-:Y:S02]  /*0520*/  IMAD R22, R22, UR9, RZ ;  /* 0x0000000916167c24 */ /* 0x000fe4000f8e02ff */
[----:B------:R-:W-:Y:S01]  /*0530*/  IMAD.IADD R16, R19, 0x1, R16 ;  /* 0x0000000113107824 */ /* 0x000fe200078e0210 */
        /* <DEDUP_REMOVED lines=13> */
[----:B------:R-:W-:Y:S01]  /*0610*/  @P3 IMAD.IADD R25, R25, 0x1, -R10 ;  /* 0x0000000119193824 */ /* 0x000fe200078e0a0a */
[----:B------:R-:W-:-:S04]  /*0620*/  @P3 IADD3 R8, PT, PT, R8, 0x1, RZ ;  /* 0x0000000108083810 */ /* 0x000fc80007ffe0ff */
        /* <DEDUP_REMOVED lines=15> */
.L_x_100:
        /* <DEDUP_REMOVED lines=14> */
.L_x_912:


//--------------------- .text._ZN2at6native40_GLOBAL__N__2351210d_8_Shape_cu_49f7391c19CatArrayBatchedCopyINS1_10OpaqueTypeILj8EEEjLi3ELi64ELi64EEEvPT_NS1_25CatArrInputTensorMetadataIS5_T0_XT2_EXT3_EEENS1_16TensorSizeStrideIS8_Lj4EEEiS8_ --------------------------
	.section	.text._ZN2at6native40_GLOBAL__N__2351210d_8_Shape_cu_49f7391c19CatArrayBatchedCopyINS1_10OpaqueTypeILj8EEEjLi3ELi64ELi64EEEvPT_NS1_25CatArrInputTensorMetadataIS5_T0_XT2_EXT3_EEENS1_16TensorSizeStrideIS8_Lj4EEEiS8_,"ax",@progbits
	.align	128
.text._ZN2at6native40_GLOBAL__N__2351210d_8_Shape_cu_49f7391c19CatArrayBatchedCopyINS1_10OpaqueTypeILj8EEEjLi3ELi64ELi64EEEvPT_NS1_25CatArrInputTensorMetadataIS5_T0_XT2_EXT3_EEENS1_16TensorSizeStrideIS8_Lj4EEEiS8_:
        .type           _ZN2at6native40_GLOBAL__N__2351210d_8_Shape_cu_49f7391c19CatArrayBatchedCopyINS1_10OpaqueTypeILj8EEEjLi3ELi64ELi64EEEvPT_NS1_25CatArrInputTensorMetadataIS5_T0_XT2_EXT3_EEENS1_16TensorSizeStrideIS8_Lj4EEEiS8_,@function
        .size           _ZN2at6native40_GLOBAL__N__2351210d_8_Shape_cu_49f7391c19CatArrayBatchedCopyINS1_10OpaqueTypeILj8EEEjLi3ELi64ELi64EEEvPT_NS1_25CatArrInputTensorMetadataIS5_T0_XT2_EXT3_EEENS1_16TensorSizeStrideIS8_Lj4EEEiS8_,(.L_x_913 - _ZN2at6native40_GLOBAL__N__2351210d_8_Shape_cu_49f7391c19CatArrayBatchedCopyINS1_10OpaqueTypeILj8EEEjLi3ELi64ELi64EEEvPT_NS1_25CatArrInputTensorMetadataIS5_T0_XT2_EXT3_EEENS1_16TensorSizeStrideIS8_Lj4EEEiS8_)
        .other          _ZN2at6native40_GLOBAL__N__2351210d_8_Shape_cu_49f7391c19CatArrayBatchedCopyINS1_10OpaqueTypeILj8EEEjLi3ELi64ELi64EEEvPT_NS1_25CatArrInputTensorMetadataIS5_T0_XT2_EXT3_EEENS1_16TensorSizeStrideIS8_Lj4EEEiS8_,@"STO_CUDA_ENTRY STV_DEFAULT"
_ZN2at6native40_GLOBAL__N__2351210d_8_Shape_cu_49f7391c19CatArrayBatchedCopyINS1_10OpaqueTypeILj8EEEjLi3ELi64ELi64EEEvPT_NS1_25CatArrInputTensorMetadataIS5_T0_XT2_EXT3_EEENS1_16TensorSizeStrideIS8_Lj4EEEiS8_:
        /* <DEDUP_REMOVED lines=29> */
[----:B------:R3:W5:Y:S01]  /*01d0*/  LDC.U8 R10, c[0x0][R20+0x880] ;  /* 0x00022000140a7b82 */ /* 0x0007620000000000 */
[----:B------:R-:W2:Y:S01]  /*01e0*/  I2F.U32.RP R6, R3 ;  /* 0x0000000300067306 */ /* 0x000ea20000209000 */
[----:B------:R-:W-:Y:S02]  /*01f0*/  IADD3 R17, PT, PT, RZ, -R3, RZ ;  /* 0x80000003ff117210 */ /* 0x000fe40007ffe0ff */
[----:B-1----:R-:W-:-:S04]  /*0200*/  SEL R4, R2, R5, !P1 ;  /* 0x0000000502047207 */ /* 0x002fc80004800000 */
[----:B------:R-:W1:Y:S01]  /*0210*/  LDC.64 R12, c[0x0][R12+0x380] ;  /* 0x0000e0000c0c7b82 */ /* 0x000e620000000a00 */
[----:B---3--:R-:W-:Y:S01]  /*0220*/  LOP3.LUT R20, RZ, R3, RZ, 0x33, !PT ;  /* 0x00000003ff147212 */ /* 0x008fe200078e33ff */
[----:B------:R-:W3:Y:S01]  /*0230*/  I2F.U32.RP R8, R4 ;  /* 0x0000000400087306 */ /* 0x000ee20000209000 */
[----:B------:R-:W-:Y:S02]  /*0240*/  IADD3 R21, PT, PT, RZ, -R4, RZ ;  /* 0x80000004ff157210 */ /* 0x000fe40007ffe0ff */
[----:B------:R-:W-:-:S03]  /*0250*/  ISETP.NE.U32.AND P2, PT, R4, RZ, PT ;  /* 0x000000ff0400720c */ /* 0x000fc60003f45070 */
[----:B------:R0:W1:Y:S02]  /*0260*/  LDC R5, c[0x0][R16+0x8d0] ;  /* 0x0002340010057b82 */ /* 0x0000640000000800 */
[----:B0-----:R-:W-:Y:S01]  /*0270*/  SEL R7, R2, R7, !P0 ;  /* 0x0000000702077207 */ /* 0x001fe20004000000 */
[----:B--2---:R-:W0:Y:S05]  /*0280*/  MUFU.RCP R6, R6 ;  /* 0x0000000600067308 */ /* 0x004e2a0000001000 */
[----:B------:R-:W2:Y:S01]  /*0290*/  LDC R9, c[0x0][R9+0x580] ;  /* 0x0001600009097b82 */ /* 0x000ea20000000800 */
[----:B-----5:R-:W-:Y:S01]  /*02a0*/  ISETP.NE.AND P0, PT, R10, RZ, PT ;  /* 0x000000ff0a00720c */ /* 0x020fe20003f05270 */
[----:B------:R-:W-:Y:S01]  /*02b0*/  IMAD.MOV.U32 R10, RZ, RZ, RZ ;  /* 0x000000ffff0a7224 */ /* 0x000fe200078e00ff */
[----:B---3--:R-:W3:Y:S05]  /*02c0*/  MUFU.RCP R8, R8 ;  /* 0x0000000800087308 */ /* 0x008eea0000001000 */
[----:B------:R1:W1:Y:S01]  /*02d0*/  @P1 LDC R2, c[0x0][R16+0x8c4] ;  /* 0x0002310010021b82 */ /* 0x0002620000000800 */
[----:B------:R-:W-:-:S02]  /*02e0*/  ISETP.NE.U32.AND P1, PT, R3, RZ, PT ;  /* 0x000000ff0300720c */ /* 0x000fc40003f25070 */
[----:B0-----:R-:W-:-:S05]  /*02f0*/  IADD3 R11, PT, PT, R6, 0xffffffe, RZ ;  /* 0x0ffffffe060b7810 */ /* 0x001fca0007ffe0ff */
[----:B------:R0:W0:Y:S01]  /*0300*/  LDC R6, c[0x0][R16+0x8d4] ;  /* 0x0002350010067b82 */ /* 0x0000220000000800 */
[----:B------:R-:W5:Y:S01]  /*0310*/  F2I.FTZ.U32.TRUNC.NTZ R11, R11 ;  /* 0x0000000b000b7305 */ /* 0x000f62000021f000 */
[----:B---3--:R-:W-:-:S06]  /*0320*/  VIADD R14, R8, 0xffffffe ;  /* 0x0ffffffe080e7836 */ /* 0x008fcc0000000000 */
[----:B------:R3:W0:Y:S01]  /*0330*/  LDC R8, c[0x0][R16+0x8d8] ;  /* 0x0002360010087b82 */ /* 0x0006220000000800 */
[----:B------:R4:W3:Y:S01]  /*0340*/  F2I.FTZ.U32.TRUNC.NTZ R15, R14 ;  /* 0x0000000e000f7305 */ /* 0x0008e2000021f000 */
[----:B-----5:R-:W-:Y:S01]  /*0350*/  IMAD R17, R17, R11, RZ ;  /* 0x0000000b11117224 */ /* 0x020fe200078e02ff */
[----:B----4-:R-:W-:-:S03]  /*0360*/  MOV R14, RZ ;  /* 0x000000ff000e7202 */ /* 0x010fc60000000f00 */
[----:B------:R-:W-:-:S04]  /*0370*/  IMAD.HI.U32 R10, R11, R17, R10 ;  /* 0x000000110b0a7227 */ /* 0x000fc800078e000a */
[----:B---3--:R-:W-:Y:S01]  /*0380*/  IMAD R11, R21, R15, RZ ;  /* 0x0000000f150b7224 */ /* 0x008fe200078e02ff */
[----:B------:R-:W-:-:S03]  /*0390*/  LOP3.LUT R21, RZ, R4, RZ, 0x33, !PT ;  /* 0x00000004ff157212 */ /* 0x000fc600078e33ff */
[----:B--2---:R-:W-:-:S07]  /*03a0*/  IMAD.HI.U32 R11, R15, R11, R14 ;  /* 0x0000000b0f0b7227 */ /* 0x004fce00078e000e */
.L_x_102:
[----:B01----:R-:W-:Y:S01]  /*03b0*/  @P0 IMAD.WIDE.U32 R14, R18, 0x8, R12 ;  /* 0x00000008120e0825 */ /* 0x003fe200078e000c */
[----:B------:R-:W1:Y:S05]  /*03c0*/  @P0 LDC R23, c[0x0][0x10ec] ;  /* 0x00043b00ff170b82 */ /* 0x000e6a0000000800 */
[----:B------:R-:W2:Y:S01]  /*03d0*/  @P0 LDG.E.64 R14, desc[UR6][R14.64] ;  /* 0x000000060e0e0981 */ /* 0x000ea2000c1e1b00 */
[----:B------:R-:W-:-:S05]  /*03e0*/  IMAD.HI.U32 R25, R10, R18, RZ ;  /* 0x000000120a197227 */ /* 0x000fca00078e00ff */
[----:B0-----:R-:W-:-:S05]  /*03f0*/  IADD3 R16, PT, PT, -R25, RZ, RZ ;  /* 0x000000ff19107210 */ /* 0x001fca0007ffe1ff */
[----:B------:R-:W-:-:S05]  /*0400*/  IMAD R16, R3, R16, R18 ;  /* 0x0000001003107224 */ /* 0x000fca00078e0212 */
        /* <DEDUP_REMOVED lines=9> */
[----:B------:R-:W-:Y:S02]  /*04a0*/  IMAD R24, R3, R24, R18 ;  /* 0x0000001803187224 */ /* 0x000fe400078e0212 */
[----:B------:R-:W-:Y:S02]  /*04b0*/  IMAD R17, R4, R17, R25 ;  /* 0x0000001104117224 */ /* 0x000fe400078e0219 */
[----:B------:R-:W-:-:S03]  /*04c0*/  IMAD R24, R24, UR5, RZ ;  /* 0x0000000518187c24 */ /* 0x000fc6000f8e02ff */
[----:B------:R-:W-:-:S13]  /*04d0*/  ISETP.GE.U32.AND P3, PT, R17, R4, PT ;  /* 0x000000041100720c */ /* 0x000fda0003f66070 */
[----:B------:R-:W-:Y:S02]  /*04e0*/  @P3 IADD3 R17, PT, PT, -R4, R17, RZ ;  /* 0x0000001104113210 */ /* 0x000fe40007ffe1ff */
[----:B------:R-:W-:Y:S02]  /*04f0*/  @P3 IADD3 R22, PT, PT, R22, 0x1, RZ ;  /* 0x0000000116163810 */ /* 0x000fe40007ffe0ff */
[----:B------:R-:W-:Y:S02]  /*0500*/  ISETP.GE.U32.AND P4, PT, R17, R4, PT ;  /* 0x000000041100720c */ /* 0x000fe40003f86070 */
[----:B------:R-:W0:Y:S11]  /*0510*/  @P0 LDC.64 R16, c[0x0][0x380] ;  /* 0x0000e000ff100b82 */ /* 0x000e360000000a00 */
[----:B------:R-:W-:-:S05]  /*0520*/  @P4 VIADD R22, R22, 0x1 ;  /* 0x0000000116164836 */ /* 0x000fca0000000000 */
[----:B------:R-:W-:-:S04]  /*0530*/  SEL R22, R21, R22, !P2 ;  /* 0x0000001615167207 */ /* 0x000fc80005000000 */
[----:B------:R-:W-:-:S05]  /*0540*/  IADD3 R26, PT, PT, -R22, RZ, RZ ;  /* 0x000000ff161a7210 */ /* 0x000fca0007ffe1ff */
[----:B------:R-:W-:-:S04]  /*0550*/  IMAD R25, R4, R26, R25 ;  /* 0x0000001a04197224 */ /* 0x000fc800078e0219 */
[----:B------:R-:W-:-:S04]  /*0560*/  IMAD R25, R25, UR9, R24 ;  /* 0x0000000919197c24 */ /* 0x000fc8000f8e0218 */
[----:B------:R-:W-:-:S04]  /*0570*/  IMAD R22, R22, UR8, R25 ;  /* 0x0000000816167c24 */ /* 0x000fc8000f8e0219 */
[----:B-1----:R-:W-:-:S04]  /*0580*/  @P0 IMAD R23, R9, R23, R22 ;  /* 0x0000001709170224 */ /* 0x002fc800078e0216 */
[----:B0-----:R-:W-:-:S05]  /*0590*/  @P0 IMAD.WIDE.U32 R16, R23, 0x8, R16 ;  /* 0x0000000817100825 */ /* 0x001fca00078e0010 */
[----:B--2---:R0:W-:Y:S01]  /*05a0*/  @P0 STG.E.64 desc[UR6][R16.64], R14 ;  /* 0x0000000e10000986 */ /* 0x0041e2000c101b06 */
[----:B------:R-:W-:Y:S05]  /*05b0*/  @P0 BRA `(.L_x_101) ;  /* 0x0000000000c40947 */ /* 0x000fea0003800000 */
[----:B0-----:R-:W0:Y:S01]  /*05c0*/  I2F.U32.RP R16, R7 ;  /* 0x0000000700107306 */ /* 0x001e220000209000 */
[----:B------:R-:W-:Y:S01]  /*05d0*/  IADD3 R17, PT, PT, RZ, -R7, RZ ;  /* 0x80000007ff117210 */ /* 0x000fe20007ffe0ff */
[----:B------:R-:W-:Y:S01]  /*05e0*/  IMAD.MOV R25, RZ, RZ, -R2 ;  /* 0x000000ffff197224 */ /* 0x000fe200078e0a02 */
[----:B------:R-:W-:-:S05]  /*05f0*/  ISETP.NE.U32.AND P5, PT, R7, RZ, PT ;  /* 0x000000ff0700720c */ /* 0x000fca0003fa5070 */
[----:B------:R-:W1:Y:S08]  /*0600*/  I2F.U32.RP R23, R2 ;  /* 0x0000000200177306 */ /* 0x000e700000209000 */
[----:B0-----:R-:W0:Y:S08]  /*0610*/  MUFU.RCP R16, R16 ;  /* 0x0000001000107308 */ /* 0x001e300000001000 */
[----:B-1----:R-:W-:Y:S01]  /*0620*/  MUFU.RCP R23, R23 ;  /* 0x0000001700177308 */ /* 0x002fe20000001000 */
[----:B0-----:R-:W-:-:S07]  /*0630*/  VIADD R14, R16, 0xffffffe ;  /* 0x0ffffffe100e7836 */ /* 0x001fce0000000000 */
[----:B------:R0:W1:Y:S02]  /*0640*/  F2I.FTZ.U32.TRUNC.NTZ R15, R14 ;  /* 0x0000000e000f7305 */ /* 0x000064000021f000 */
[----:B0-----:R-:W-:Y:S02]  /*0650*/  HFMA2 R14, -RZ, RZ, 0, 0 ;  /* 0x00000000ff0e7431 */ /* 0x001fe400000001ff */
[----:B-1----:R-:W-:-:S04]  /*0660*/  IMAD R17, R17, R15, RZ ;  /* 0x0000000f11117224 */ /* 0x002fc800078e02ff */
[----:B------:R-:W-:Y:S01]  /*0670*/  IMAD.HI.U32 R15, R15, R17, R14 ;  /* 0x000000110f0f7227 */ /* 0x000fe200078e000e */
[----:B------:R-:W-:-:S05]  /*0680*/  IADD3 R14, PT, PT, R23, 0xffffffe, RZ ;  /* 0x0ffffffe170e7810 */ /* 0x000fca0007ffe0ff */
[----:B------:R-:W-:-:S04]  /*0690*/  IMAD.HI.U32 R17, R15, R18, RZ ;  /* 0x000000120f117227 */ /* 0x000fc800078e00ff */
[----:B------:R-:W-:-:S04]  /*06a0*/  IMAD.MOV R15, RZ, RZ, -R17 ;  /* 0x000000ffff0f7224 */ /* 0x000fc800078e0a11 */
[----:B------:R-:W-:Y:S02]  /*06b0*/  IMAD R16, R7, R15, R18 ;  /* 0x0000000f07107224 */ /* 0x000fe400078e0212 */
[----:B------:R0:W1:Y:S03]  /*06c0*/  F2I.FTZ.U32.TRUNC.NTZ R15, R14 ;  /* 0x0000000e000f7305 */ /* 0x000066000021f000 */
[----:B------:R-:W-:Y:S01]  /*06d0*/  ISETP.GE.U32.AND P3, PT, R16, R7, PT ;  /* 0x000000071000720c */ /* 0x000fe20003f66070 */
[----:B0-----:R-:W-:Y:S02]  /*06e0*/  IMAD.MOV.U32 R14, RZ, RZ, RZ ;  /* 0x000000ffff0e7224 */ /* 0x001fe400078e00ff */
[----:B-1----:R-:W-:-:S10]  /*06f0*/  IMAD R23, R25, R15, RZ ;  /* 0x0000000f19177224 */ /* 0x002fd400078e02ff */
[----:B------:R-:W-:Y:S02]  /*0700*/  @P3 IADD3 R16, PT, PT, -R7, R16, RZ ;  /* 0x0000001007103210 */ /* 0x000fe40007ffe1ff */
[----:B------:R-:W-:Y:S02]  /*0710*/  @P3 IADD3 R17, PT, PT, R17, 0x1, RZ ;  /* 0x0000000111113810 */ /* 0x000fe40007ffe0ff */
[----:B------:R-:W-:Y:S01]  /*0720*/  ISETP.GE.U32.AND P4, PT, R16, R7, PT ;  /* 0x000000071000720c */ /* 0x000fe20003f86070 */
[----:B------:R-:W-:-:S12]  /*0730*/  IMAD.HI.U32 R16, R15, R23, R14 ;  /* 0x000000170f107227 */ /* 0x000fd800078e000e */
[----:B------:R-:W-:Y:S02]  /*0740*/  @P4 IADD3 R17, PT, PT, R17, 0x1, RZ ;  /* 0x0000000111114810 */ /* 0x000fe40007ffe0ff */
[----:B------:R-:W-:Y:S02]  /*0750*/  @!P5 LOP3.LUT R17, RZ, R7, RZ, 0x33, !PT ;  /* 0x00000007ff11d212 */ /* 0x000fe400078e33ff */
[----:B------:R-:W-:-:S03]  /*0760*/  ISETP.NE.U32.AND P5, PT, R2, RZ, PT ;  /* 0x000000ff0200720c */ /* 0x000fc60003fa5070 */
[----:B------:R-:W-:-:S05]  /*0770*/  IMAD.HI.U32 R16, R16, R17, RZ ;  /* 0x0000001110107227 */ /* 0x000fca00078e00ff */
[----:B------:R-:W-:-:S05]  /*0780*/  IADD3 R15, PT, PT, -R16, RZ, RZ ;  /* 0x000000ff100f7210 */ /* 0x000fca0007ffe1ff */
[----:B------:R-:W-:-:S05]  /*0790*/  IMAD R15, R2, R15, R17 ;  /* 0x0000000f020f7224 */ /* 0x000fca00078e0211 */
[----:B------:R-:W-:-:S13]  /*07a0*/  ISETP.GE.U32.AND P3, PT, R15, R2, PT ;  /* 0x000000020f00720c */ /* 0x000fda0003f66070 */
[----:B------:R-:W-:Y:S02]  /*07b0*/  @P3 IADD3 R15, PT, PT, -R2, R15, RZ ;  /* 0x0000000f020f3210 */ /* 0x000fe40007ffe1ff */
[----:B------:R-:W-:Y:S02]  /*07c0*/  @P3 IADD3 R16, PT, PT, R16, 0x1, RZ ;  /* 0x0000000110103810 */ /* 0x000fe40007ffe0ff */
[----:B------:R-:W-:Y:S02]  /*07d0*/  ISETP.GE.U32.AND P4, PT, R15, R2, PT ;  /* 0x000000020f00720c */ /* 0x000fe40003f86070 */
[----:B------:R-:W-:-:S05]  /*07e0*/  IADD3 R15, PT, PT, -R17, RZ, RZ ;  /* 0x000000ff110f7210 */ /* 0x000fca0007ffe1ff */
[----:B------:R-:W-:-:S04]  /*07f0*/  IMAD R15, R7, R15, R18 ;  /* 0x0000000f070f7224 */ /* 0x000fc800078e0212 */
[----:B------:R-:W-:Y:S02]  /*0800*/  IMAD R15, R8, R15, RZ ;  /* 0x0000000f080f7224 */ /* 0x000fe400078e02ff */
[----:B------:R-:W-:Y:S01]  /*0810*/  @P4 VIADD R16, R16, 0x1 ;  /* 0x0000000110104836 */ /* 0x000fe20000000000 */
[----:B------:R-:W-:-:S04]  /*0820*/  @!P5 LOP3.LUT R16, RZ, R2, RZ, 0x33, !PT ;  /* 0x00000002ff10d212 */ /* 0x000fc800078e33ff */
[----:B------:R-:W-:-:S05]  /*0830*/  IADD3 R14, PT, PT, -R16, RZ, RZ ;  /* 0x000000ff100e7210 */ /* 0x000fca0007ffe1ff */
[----:B------:R-:W-:-:S04]  /*0840*/  IMAD R17, R2, R14, R17 ;  /* 0x0000000e02117224 */ /* 0x000fc800078e0211 */
[----:B------:R-:W-:-:S04]  /*0850*/  IMAD R15, R6, R17, R15 ;  /* 0x00000011060f7224 */ /* 0x000fc800078e020f */
[----:B------:R-:W-:Y:S02]  /*0860*/  IMAD R15, R5, R16, R15 ;  /* 0x00000010050f7224 */ /* 0x000fe400078e020f */
[----:B------:R-:W0:Y:S02]  /*0870*/  LDC.64 R16, c[0x0][0x380] ;  /* 0x0000e000ff107b82 */ /* 0x000e240000000a00 */
[----:B------:R-:W-:-:S06]  /*0880*/  IMAD.WIDE.U32 R14, R15, 0x8, R12 ;  /* 0x000000080f0e7825 */ /* 0x000fcc00078e000c */
[----:B------:R-:W2:Y:S01]  /*0890*/  LDG.E.64 R14, desc[UR6][R14.64] ;  /* 0x000000060e0e7981 */ /* 0x000ea2000c1e1b00 */
[----:B------:R-:W-:-:S04]  /*08a0*/  IMAD R23, R9, UR10, R22 ;  /* 0x0000000a09177c24 */ /* 0x000fc8000f8e0216 */
[----:B0-----:R-:W-:-:S05]  /*08b0*/  IMAD.WIDE.U32 R16, R23, 0x8, R16 ;  /* 0x0000000817107825 */ /* 0x001fca00078e0010 */
[----:B--2---:R1:W-:Y:S02]  /*08c0*/  STG.E.64 desc[UR6][R16.64], R14 ;  /* 0x0000000e10007986 */ /* 0x0043e4000c101b06 */
.L_x_101:
[----:B------:R-:W-:-:S04]  /*08d0*/  IADD3 R18, PT, PT, R19, R18, RZ ;  /* 0x0000001213127210 */ /* 0x000fc80007ffe0ff */
[----:B------:R-:W-:-:S13]  /*08e0*/  ISETP.GE.U32.AND P3, PT, R18, R0, PT ;  /* 0x000000001200720c */ /* 0x000fda0003f66070 */
[----:B------:R-:W-:Y:S05]  /*08f0*/  @!P3 BRA `(.L_x_102) ;  /* 0xfffffff800acb947 */ /* 0x000fea000383ffff */
[----:B------:R-:W-:Y:S05]  /*0900*/  EXIT ;  /* 0x000000000000794d */ /* 0x000fea0003800000 */
.L_x_103:
        /* <DEDUP_REMOVED lines=15> */
.L_x_913:


//--------------------- .text._ZN2at6native40_GLOBAL__N__2351210d_8_Shape_cu_49f7391c26CatArrayBatchedCopy_contigINS1_10OpaqueTypeILj8EEEjLi3ELi64ELi64EEEvPT_NS1_25CatArrInputTensorMetadataIS5_T0_XT2_EXT3_EEENS1_16TensorSizeStrideIS8_Lj4EEEiS8_ --------------------------
	.section	.text._ZN2at6native40_GLOBAL__N__2351210d_8_Shape_cu_49f7391c26CatArrayBatchedCopy_contigINS1_10OpaqueTypeILj8EEEjLi3ELi64ELi64EEEvPT_NS1_25CatArrInputTensorMetadataIS5_T0_XT2_EXT3_EEENS1_16TensorSizeStrideIS8_Lj4EEEiS8_,"ax",@progbits
	.align	128
.text._ZN2at6native40_GLOBAL__N__2351210d_8_Shape_cu_49f7391c26CatArrayBatchedCopy_contigINS1_10OpaqueTypeILj8EEEjLi3ELi64ELi64EEEvPT_NS1_25CatArrInputTensorMetadataIS5_T0_XT2_EXT3_EEENS1_16TensorSizeStrideIS8_Lj4EEEiS8_:
        .type           _ZN2at6native40_GLOBAL__N__2351210d_8_Shape_cu_49f7391c26CatArrayBatchedCopy_contigINS1_10OpaqueTypeILj8EEEjLi3ELi64ELi64EEEvPT_NS1_25CatArrInputTensorMetadataIS5_T0_XT2_EXT3_EEENS1_16TensorSizeStrideIS8_Lj4EEEiS8_,@function
        .size           _ZN2at6native40_GLOBAL__N__2351210d_8_Shape_cu_49f7391c26CatArrayBatchedCopy_contigINS1_10OpaqueTypeILj8EEEjLi3ELi64ELi64EEEvPT_NS1_25CatArrInputTensorMetadataIS5_T0_XT2_EXT3_EEENS1_16TensorSizeStrideIS8_Lj4EEEiS8_,(.L_x_914 - _ZN2at6native40_GLOBAL__N__2351210d_8_Shape_cu_49f7391c26CatArrayBatchedCopy_contigINS1_10OpaqueTypeILj8EEEjLi3ELi64ELi64EEEvPT_NS1_25CatArrInputTensorMetadataIS5_T0_XT2_EXT3_EEENS1_16TensorSizeStrideIS8_Lj4EEEiS8_)
        .other          _ZN2at6native40_GLOBAL__N__2351210d_8_Shape_cu_49f7391c26CatArrayBatchedCopy_contigINS1_10OpaqueTypeILj8EEEjLi3ELi64ELi64EEEvPT_NS1_25CatArrInputTensorMetadataIS5_T0_XT2_EXT3_EEENS1_16TensorSizeStrideIS8_Lj4EEEiS8_,@"STO_CUDA_ENTRY STV_DEFAULT"
_ZN2at6native40_GLOBAL__N__2351210d_8_Shape_cu_49f7391c26CatArrayBatchedCopy_contigINS1_10OpaqueTypeILj8EEEjLi3ELi64ELi64EEEvPT_NS1_25CatArrInputTensorMetadataIS5_T0_XT2_EXT3_EEENS1_16TensorSizeStrideIS8_Lj4EEEiS8_:
        /* <DEDUP_REMOVED lines=34> */
[----:B---3--:R-:W-:Y:S02]  /*0220*/  VIADD R12, R3, 0xffffffe ;  /* 0x0ffffffe030c7836 */ /* 0x008fe40000000000 */
[----:B------:R-:W3:Y:S05]  /*0230*/  LDC.64 R2, c[0x0][0x380] ;  /* 0x0000e000ff027b82 */ /* 0x000eea0000000a00 */
[----:B------:R4:W5:Y:S08]  /*0240*/  F2I.FTZ.U32.TRUNC.NTZ R13, R12 ;  /* 0x0000000c000d7305 */ /* 0x000970000021f000 */
[----:B-1----:R-:W1:Y:S01]  /*0250*/  MUFU.RCP R5, R5 ;  /* 0x0000000500057308 */ /* 0x002e620000001000 */
[----:B----4-:R-:W-:-:S02]  /*0260*/  HFMA2 R12, -RZ, RZ, 0, 0 ;  /* 0x00000000ff0c7431 */ /* 0x010fc400000001ff */
[----:B-----5:R-:W-:-:S04]  /*0270*/  IMAD R11, R11, R13, RZ ;  /* 0x0000000d0b0b7224 */ /* 0x020fc800078e02ff */
[----:B------:R-:W-:Y:S01]  /*0280*/  IMAD.HI.U32 R11, R13, R11, R12 ;  /* 0x0000000b0d0b7227 */ /* 0x000fe200078e000c */
[----:B------:R-:W-:-:S03]  /*0290*/  LOP3.LUT R13, RZ, R6, RZ, 0x33, !PT ;  /* 0x00000006ff0d7212 */ /* 0x000fc600078e33ff */
[----:B-1----:R-:W-:Y:S02]  /*02a0*/  VIADD R8, R5, 0xffffffe ;  /* 0x0ffffffe05087836 */ /* 0x002fe40000000000 */
[----:B------:R-:W1:Y:S02]  /*02b0*/  LDC.64 R4, c[0x0][R4+0x380] ;  /* 0x0000e00004047b82 */ /* 0x000e640000000a00 */
[----:B------:R-:W4:Y:S02]  /*02c0*/  F2I.FTZ.U32.TRUNC.NTZ R9, R8 ;  /* 0x0000000800097305 */ /* 0x000f24000021f000 */
[----:B----4-:R-:W-:-:S04]  /*02d0*/  IMAD R8, R6, R9, RZ ;  /* 0x0000000906087224 */ /* 0x010fc800078e02ff */
[----:B------:R-:W-:Y:S01]  /*02e0*/  IMAD.MOV R17, RZ, RZ, -R8 ;  /* 0x000000ffff117224 */ /* 0x000fe200078e0a08 */
[----:B------:R-:W-:-:S05]  /*02f0*/  MOV R8, RZ ;  /* 0x000000ff00087202 */ /* 0x000fca0000000f00 */
[----:B0-23--:R-:W-:-:S07]  /*0300*/  IMAD.HI.U32 R12, R9, R17, R8 ;  /* 0x00000011090c7227 */ /* 0x00dfce00078e0008 */
.L_x_104:
[----:B01----:R-:W-:-:S06]  /*0310*/  IMAD.WIDE.U32 R8, R14, 0x8, R4 ;  /* 0x000000080e087825 */ /* 0x003fcc00078e0004 */
[----:B------:R-:W2:Y:S01]  /*0320*/  LDG.E.64 R8, desc[UR6][R8.64] ;  /* 0x0000000608087981 */ /* 0x000ea2000c1e1b00 */
        /* <DEDUP_REMOVED lines=28> */
[----:B------:R-:W-:-:S05]  /*04f0*/  IMAD.WIDE.U32 R18, R19, 0x8, R2 ;  /* 0x0000000813127825 */ /* 0x000fca00078e0002 */
[----:B--2---:R0:W-:Y:S01]  /*0500*/  STG.E.64 desc[UR6][R18.64], R8 ;  /* 0x0000000812007986 */ /* 0x0041e2000c101b06 */
[----:B------:R-:W-:Y:S05]  /*0510*/  @!P2 BRA `(.L_x_104) ;  /* 0xfffffffc007ca947 */ /* 0x000fea000383ffff */
[----:B------:R-:W-:Y:S05]  /*0520*/  EXIT ;  /* 0x000000000000794d */ /* 0x000fea0003800000 */
.L_x_105:
        /* <DEDUP_REMOVED lines=13> */
.L_x_914:


//--------------------- .text._ZN2at6native40_GLOBAL__N__2351210d_8_Shape_cu_49f7391c35CatArrayBatchedCopy_alignedK_contigINS1_10OpaqueTypeILj8EEEjLi3ELi64ELi64ELi8EEEvPT_NS1_25CatArrInputTensorMetadataIS5_T0_XT2_EXT3_EEENS1_16TensorSizeStrideIS8_Lj4EEEiS8_ --------------------------
	.section	.text._ZN2at6native40_GLOBAL__N__2351210d_8_Shape_cu_49f7391c35CatArrayBatchedCopy_alignedK_contigINS1_10OpaqueTypeILj8EEEjLi3ELi64ELi64ELi8EEEvPT_NS1_25CatArrInputTensorMetadataIS5_T0_XT2_EXT3_EEENS1_16TensorSizeStrideIS8_Lj4EEEiS8_,"ax",@progbits
	.align	128
.text._ZN2at6native40_GLOBAL__N__2351210d_8_Shape_cu_49f7391c35CatArrayBatchedCopy_alignedK_contigINS1_10OpaqueTypeILj8EEEjLi3ELi64ELi64ELi8EEEvPT_NS1_25CatArrInputTensorMetadataIS5_T0_XT2_EXT3_EEENS1_16TensorSizeStrideIS8_Lj4EEEiS8_:
        .type           _ZN2at6native40_GLOBAL__N__2351210d_8_Shape_cu_49f7391c35CatArrayBatchedCopy_alignedK_contigINS1_10OpaqueTypeILj8EEEjLi3ELi64ELi64ELi8EEEvPT_NS1_25CatArrInputTensorMetadataIS5_T0_XT2_EXT3_EEENS1_16TensorSizeStrideIS8_Lj4EEEiS8_,@function
        .size           _ZN2at6native40_GLOBAL__N__2351210d_8_Shape_cu_49f7391c35CatArrayBatchedCopy_alignedK_contigINS1_10OpaqueTypeILj8EEEjLi3ELi64ELi64ELi8EEEvPT_NS1_25CatArrInputTensorMetadataIS5_T0_XT2_EXT3_EEENS1_16TensorSizeStrideIS8_Lj4EEEiS8_,(.L_x_915 - _ZN2at6native40_GLOBAL__N__2351210d_8_Shape_cu_49f7391c35CatArrayBatchedCopy_alignedK_contigINS1_10OpaqueTypeILj8EEEjLi3ELi64ELi64ELi8EEEvPT_NS1_25CatArrInputTensorMetadataIS5_T0_XT2_EXT3_EEENS1_16TensorSizeStrideIS8_Lj4EEEiS8_)
        .other          _ZN2at6native40_GLOBAL__N__2351210d_8_Shape_cu_49f7391c35CatArrayBatchedCopy_alignedK_contigINS1_10OpaqueTypeILj8EEEjLi3ELi64ELi64ELi8EEEvPT_NS1_25CatArrInputTensorMetadataIS5_T0_XT2_EXT3_EEENS1_16TensorSizeStrideIS8_Lj4EEEiS8_,@"STO_CUDA_ENTRY STV_DEFAULT"
_ZN2at6native40_GLOBAL__N__2351210d_8_Shape_cu_49f7391c35CatArrayBatchedCopy_alignedK_contigINS1_10OpaqueTypeILj8EEEjLi3ELi64ELi64ELi8EEEvPT_NS1_25CatArrInputTensorMetadataIS5_T0_XT2_EXT3_EEENS1_16TensorSizeStrideIS8_Lj4EEEiS8_:
[----:B------:R-:W-:Y:S08]  /*0000*/  LDC R1, c[0x0][0x37c] ;  /* 0x0000df00ff017b82 */ /* 0x000ff00000000800 */
[----:B------:R-:W0:Y:S01]  /*0010*/  S2UR UR6, SR_CTAID.Y ;  /* 0x00000000000679c3 */ /* 0x000e220000002600 */
[----:B------:R-:W1:Y:S07]  /*0020*/  S2R R19, SR_TID.X ;  /* 0x0000000000137919 */ /* 0x000e6e0000002100 */
[----:B------:R-:W1:Y:S08]  /*0030*/  S2UR UR8, SR_CTAID.X ;  /* 0x00000000000879c3 */ /* 0x000e700000002500 */
[----:B------:R-:W1:Y:S01]  /*0040*/  LDC R16, c[0x0][0x360] ;  /* 0x0000d800ff107b82 */ /* 0x000e620000000800 */
[----:B------:R-:W2:Y:S01]  /*0050*/  LDCU UR11, c[0x0][0x370] ;  /* 0x00006e00ff0b77ac */ /* 0x000ea20008000800 */
[----:B0-----:R-:W-:-:S12]  /*0060*/  USHF.L.U32 UR4, UR6, 0x2, URZ ;  /* 0x0000000206047899 */ /* 0x001fd800080006ff */
[----:B------:R-:W0:Y:S01]  /*0070*/  LDCU UR9, c[0x0][UR4+0x788] ;  /* 0x0000f100040977ac */ /* 0x000e220008000800 */
[----:B-1----:R-:W-:-:S05]  /*0080*/  IMAD R17, R16, UR8, R19 ;  /* 0x0000000810117c24 */ /* 0x002fca000f8e0213 */
[----:B0-----:R-:W-:-:S13]  /*0090*/  ISETP.GE.U32.AND P0, PT, R17, UR9, PT ;  /* 0x0000000911007c0c */ /* 0x001fda000bf06070 */
[----:B--2---:R-:W-:Y:S05]  /*00a0*/  @P0 EXIT ;  /* 0x000000000000094d */ /* 0x004fea0003800000 */
[----:B------:R-:W0:Y:S01]  /*00b0*/  LDCU UR5, c[0x0][0x10e8] ;  /* 0x00021d00ff0577ac */ /* 0x000e220008000800 */
[----:B------:R-:W1:Y:S01]  /*00c0*/  LDC R9, c[0x0][0x10e0] ;  /* 0x00043800ff097b82 */ /* 0x000e620000000800 */
[----:B------:R-:W-:Y:S01]  /*00d0*/  BSSY.RECONVERGENT B0, `(.L_x_106) ;  /* 0x0000054000007945 */ /* 0x000fe20003800200 */
[----:B------:R-:W2:Y:S01]  /*00e0*/  LDCU UR10, c[0x0][UR4+0x688] ;  /* 0x0000d100040a77ac */ /* 0x000ea20008000800 */
[----:B------:R-:W2:Y:S05]  /*00f0*/  LDCU UR7, c[0x0][0x10d0] ;  /* 0x00021a00ff0777ac */ /* 0x000eaa0008000800 */
[----:B------:R-:W3:Y:S01]  /*0100*/  LDC R8, c[0x0][0x10ec] ;  /* 0x00043b00ff087b82 */ /* 0x000ee20000000800 */
[----:B------:R-:W-:Y:S01]  /*0110*/  UIADD3 UR8, UPT, UPT, UR8, UR11, URZ ;  /* 0x0000000b08087290 */ /* 0x000fe2000fffe0ff */
[----:B------:R-:W4:Y:S06]  /*0120*/  LDCU.64 UR12, c[0x0][0x358] ;  /* 0x00006b00ff0c77ac */ /* 0x000f2c0008000a00 */
[----:B------:R-:W1:Y:S01]  /*0130*/  LDC.64 R4, c[0x0][0x380] ;  /* 0x0000e000ff047b82 */ /* 0x000e620000000a00 */
[----:B0-----:R-:W-:Y:S01]  /*0140*/  UISETP.NE.AND UP1, UPT, UR5, 0x1, UPT ;  /* 0x000000010500788c */ /* 0x001fe2000bf25270 */
[C---:B------:R-:W-:Y:S01]  /*0150*/  IMAD R19, R16.reuse, UR8, R19 ;  /* 0x0000000810137c24 */ /* 0x040fe2000f8e0213 */
[----:B------:R-:W-:Y:S01]  /*0160*/  UISETP.NE.AND UP0, UPT, UR5, 0x2, UPT ;  /* 0x000000020500788c */ /* 0x000fe2000bf05270 */
[----:B------:R-:W-:-:S02]  /*0170*/  IMAD R16, R16, UR11, RZ ;  /* 0x0000000b10107c24 */ /* 0x000fc4000f8e02ff */
[----:B------:R-:W-:Y:S01]  /*0180*/  UMOV UR5, 0x8 ;  /* 0x0000000800057882 */ /* 0x000fe20000000000 */
[----:B------:R-:W-:Y:S01]  /*0190*/  IMAD.MOV R23, RZ, RZ, -R19 ;  /* 0x000000ffff177224 */ /* 0x000fe200078e0a13 */
[----:B------:R-:W-:Y:S01]  /*01a0*/  UIMAD UR5, UR6, 0x4, UR5 ;  /* 0x00000004060578a4 */ /* 0x000fe2000f8e0205 */
[----:B------:R-:W-:Y:S01]  /*01b0*/  IMAD.MOV R20, RZ, RZ, -R16 ;  /* 0x000000ffff147224 */ /* 0x000fe200078e0a10 */
[----:B--2---:R-:W-:Y:S02]  /*01c0*/  USEL UR7, UR10, UR7, !UP0 ;  /* 0x000000070a077287 */ /* 0x004fe4000c000000 */
[----:B------:R-:W0:Y:S01]  /*01d0*/  @UP1 LDCU UR10, c[0x0][0x10cc] ;  /* 0x00021980ff0a17ac */ /* 0x000e220008000800 */
[----:B------:R-:W-:Y:S02]  /*01e0*/  PRMT R23, R23, 0x7710, RZ ;  /* 0x0000771017177816 */ /* 0x000fe400000000ff */
[----:B------:R-:W-:Y:S01]  /*01f0*/  PRMT R20, R20, 0x7710, RZ ;  /* 0x0000771014147816 */ /* 0x000fe200000000ff */
[----:B------:R-:W-:Y:S01]  /*0200*/  ULEA UR5, UR6, UR5, 0x2 ;  /* 0x0000000506057291 */ /* 0x000fe2000f8e10ff */
[----:B------:R-:W-:Y:S01]  /*0210*/  IADD3 R3, PT, PT, RZ, -UR7, RZ ;  /* 0x80000007ff037c10 */ /* 0x000fe2000fffe0ff */
[----:B------:R-:W2:Y:S01]  /*0220*/  LDCU UR6, c[0x0][UR4+0x588] ;  /* 0x0000b100040677ac */ /* 0x000ea20008000800 */
[----:B------:R-:W5:Y:S01]  /*0230*/  I2F.U32.RP R0, UR7 ;  /* 0x0000000700007d06 */ /* 0x000f620008209000 */
[----:B------:R-:W-:-:S02]  /*0240*/  ISETP.NE.U32.AND P0, PT, RZ, UR7, PT ;  /* 0x00000007ff007c0c */ /* 0x000fc4000bf05070 */
[----:B------:R-:W-:-:S06]  /*0250*/  IADD3 R23, PT, PT, R23, UR9, RZ ;  /* 0x0000000917177c10 */ /* 0x000fcc000fffe0ff */
[----:B------:R-:W1:Y:S01]  /*0260*/  LDCU.64 UR4, c[0x0][UR5+0x380] ;  /* 0x00007000050477ac */ /* 0x000e620008000a00 */
[----:B0-----:R-:W0:Y:S01]  /*0270*/  I2F.U32.RP R2, UR10 ;  /* 0x0000000a00027d06 */ /* 0x001e220008209000 */
[----:B------:R-:W-:Y:S02]  /*0280*/  ISETP.NE.U32.AND P1, PT, RZ, UR10, PT ;  /* 0x0000000aff007c0c */ /* 0x000fe4000bf25070 */
[----:B------:R-:W-:-:S05]  /*0290*/  LOP3.LUT R21, RZ, UR10, RZ, 0x33, !PT ;  /* 0x0000000aff157c12 */ /* 0x000fca000f8e33ff */
[----:B-----5:R-:W5:Y:S08]  /*02a0*/  MUFU.RCP R0, R0 ;  /* 0x0000000000007308 */ /* 0x020f700000001000 */
[----:B0-----:R-:W0:Y:S01]  /*02b0*/  MUFU.RCP R2, R2 ;  /* 0x0000000200027308 */ /* 0x001e220000001000 */
[----:B-----5:R-:W-:Y:S02]  /*02c0*/  IADD3 R10, PT, PT, R0, 0xffffffe, RZ ;  /* 0x0ffffffe000a7810 */ /* 0x020fe40007ffe0ff */
[----:B------:R-:W-:-:S05]  /*02d0*/  LOP3.LUT R0, RZ, UR7, RZ, 0x33, !PT ;  /* 0x00000007ff007c12 */ /* 0x000fca000f8e33ff */
[----:B------:R5:W4:Y:S01]  /*02e0*/  F2I.FTZ.U32.TRUNC.NTZ R11, R10 ;  /* 0x0000000a000b7305 */ /* 0x000b22000021f000 */
[----:B0-----:R-:W-:-:S07]  /*02f0*/  VIADD R6, R2, 0xffffffe ;  /* 0x0ffffffe02067836 */ /* 0x001fce0000000000 */
[----:B------:R0:W2:Y:S01]  /*0300*/  F2I.FTZ.U32.TRUNC.NTZ R7, R6 ;  /* 0x0000000600077305 */ /* 0x0000a2000021f000 */
[----:B-----5:R-:W-:Y:S02]  /*0310*/  IMAD.MOV.U32 R10, RZ, RZ, RZ ;  /* 0x000000ffff0a7224 */ /* 0x020fe400078e00ff */
[----:B----4-:R-:W-:Y:S02]  /*0320*/  IMAD R3, R3, R11, RZ ;  /* 0x0000000b03037224 */ /* 0x010fe400078e02ff */
[----:B0-----:R-:W-:Y:S02]  /*0330*/  HFMA2 R6, -RZ, RZ, 0, 0 ;  /* 0x00000000ff067431 */ /* 0x001fe400000001ff */
[----:B------:R-:W-:Y:S02]  /*0340*/  IMAD.HI.U32 R10, R11, R3, R10 ;  /* 0x000000030b0a7227 */ /* 0x000fe400078e000a */
[----:B------:R-:W0:Y:S02]  /*0350*/  LDC.64 R2, c[0x0][0x10d8] ;  /* 0x00043600ff027b82 */ /* 0x000e240000000a00 */
[----:B--2---:R-:W-:-:S05]  /*0360*/  IMAD R11, R7, UR10, RZ ;  /* 0x0000000a070b7c24 */ /* 0x004fca000f8e02ff */
[----:B------:R-:W-:-:S05]  /*0370*/  IADD3 R11, PT, PT, -R11, RZ, RZ ;  /* 0x000000ff0b0b7210 */ /* 0x000fca0007ffe1ff */
[----:B-1-3--:R-:W-:-:S07]  /*0380*/  IMAD.HI.U32 R18, R7, R11, R6 ;  /* 0x0000000b07127227 */ /* 0x00afce00078e0006 */
.L_x_107:
[----:B-1----:R-:W-:-:S04]  /*0390*/  IMAD.MOV.U32 R12, RZ, RZ, 0x8 ;  /* 0x00000008ff0c7424 */ /* 0x002fc800078e00ff */
[----:B------:R-:W-:-:S06]  /*03a0*/  IMAD.WIDE.U32 R12, R17, R12, UR4 ;  /* 0x00000004110c7e25 */ /* 0x000fcc000f8e000c */
[----:B------:R-:W2:Y:S01]  /*03b0*/  LDG.E.64 R12, desc[UR12][R12.64] ;  /* 0x0000000c0c0c7981 */ /* 0x000ea2000c1e1b00 */
[----:B------:R-:W-:-:S04]  /*03c0*/  IMAD.HI.U32 R15, R10, R17, RZ ;  /* 0x000000110a0f7227 */ /* 0x000fc800078e00ff */
[----:B------:R-:W-:Y:S01]  /*03d0*/  IMAD.MOV.U32 R24, RZ, RZ, R19 ;  /* 0x000000ffff187224 */ /* 0x000fe200078e0013 */
[----:B------:R-:W-:Y:S02]  /*03e0*/  IADD3 R14, PT, PT, -R15, RZ, RZ ;  /* 0x000000ff0f0e7210 */ /* 0x000fe40007ffe1ff */
[----:B------:R-:W-:-:S03]  /*03f0*/  IADD3 R19, PT, PT, R16, R19, RZ ;  /* 0x0000001310137210 */ /* 0x000fc60007ffe0ff */
        /* <DEDUP_REMOVED lines=13> */
[----:B------:R-:W-:Y:S02]  /*04d0*/  ISETP.GE.U32.AND P3, PT, R22, UR10, PT ;  /* 0x0000000a16007c0c */ /* 0x000fe4000bf66070 */
[----:B------:R-:W-:-:S11]  /*04e0*/  IADD3 R22, PT, PT, -R15, RZ, RZ ;  /* 0x000000ff0f167210 */ /* 0x000fd60007ffe1ff */
[----:B------:R-:W-:-:S05]  /*04f0*/  @P3 VIADD R14, R14, 0x1 ;  /* 0x000000010e0e3836 */ /* 0x000fca0000000000 */
[----:B------:R-:W-:Y:S01]  /*0500*/  SEL R25, R21, R14, !P1 ;  /* 0x0000000e15197207 */ /* 0x000fe20004800000 */
[----:B------:R-:W-:Y:S01]  /*0510*/  IMAD R14, R22, UR7, R17 ;  /* 0x00000007160e7c24 */ /* 0x000fe2000f8e0211 */
[----:B------:R-:W-:-:S03]  /*0520*/  IADD3 R17, PT, PT, R16, R17, RZ ;  /* 0x0000001110117210 */ /* 0x000fc60007ffe0ff */
[----:B------:R-:W-:Y:S02]  /*0530*/  IMAD.MOV R22, RZ, RZ, -R25 ;  /* 0x000000ffff167224 */ /* 0x000fe400078e0a19 */
[----:B------:R-:W-:Y:S02]  /*0540*/  IMAD R14, R14, R9, RZ ;  /* 0x000000090e0e7224 */ /* 0x000fe400078e02ff */
[----:B------:R-:W-:Y:S02]  /*0550*/  IMAD R15, R22, UR10, R15 ;  /* 0x0000000a160f7c24 */ /* 0x000fe4000f8e020f */
[----:B------:R-:W-:Y:S02]  /*0560*/  VIADD R22, R17, 0x1 ;  /* 0x0000000111167836 */ /* 0x000fe40000000000 */
[----:B0-----:R-:W-:-:S03]  /*0570*/  IMAD R14, R15, R3, R14 ;  /* 0x000000030f0e7224 */ /* 0x001fc600078e020e */
[----:B------:R-:W-:Y:S01]  /*0580*/  ISETP.GT.U32.AND P2, PT, R22, UR9, PT ;  /* 0x0000000916007c0c */ /* 0x000fe2000bf44070 */
[----:B------:R-:W-:Y:S01]  /*0590*/  IMAD R25, R25, R2, R14 ;  /* 0x0000000219197224 */ /* 0x000fe200078e020e */
[----:B------:R-:W-:-:S03]  /*05a0*/  IADD3 R22, PT, PT, R20, R23, RZ ;  /* 0x0000001714167210 */ /* 0x000fc60007ffe0ff */
[--C-:B------:R-:W-:Y:S01]  /*05b0*/  IMAD R15, R8, UR6, R25.reuse ;  /* 0x00000006080f7c24 */ /* 0x100fe2000f8e0219 */
[----:B------:R-:W-:Y:S02]  /*05c0*/  PRMT R25, R23, 0x7610, R25 ;  /* 0x0000761017197816 */ /* 0x000fe40000000019 */
[----:B------:R-:W-:Y:S01]  /*05d0*/  PRMT R23, R22, 0x7610, R23 ;  /* 0x0000761016177816 */ /* 0x000fe20000000017 */
[----:B------:R-:W-:-:S05]  /*05e0*/  IMAD.WIDE.U32 R14, R15, 0x8, R4 ;  /* 0x000000080f0e7825 */ /* 0x000fca00078e0004 */
[----:B--2---:R1:W-:Y:S01]  /*05f0*/  STG.E.64 desc[UR12][R14.64], R12 ;  /* 0x0000000c0e007986 */ /* 0x0043e2000c101b0c */
[----:B------:R-:W-:Y:S05]  /*0600*/  @!P2 BRA `(.L_x_107) ;  /* 0xfffffffc0060a947 */ /* 0x000fea000383ffff */
[----:B------:R-:W-:Y:S05]  /*0610*/  BSYNC.RECONVERGENT B0 ;  /* 0x0000000000007941 */ /* 0x000fea0003800200 */
.L_x_106:
[----:B------:R-:W-:-:S13]  /*0620*/  ISETP.GE.U32.AND P2, PT, R17, UR9, PT ;  /* 0x0000000911007c0c */ /* 0x000fda000bf46070 */
[----:B------:R-:W-:Y:S05]  /*0630*/  @P2 EXIT ;  /* 0x000000000000294d */ /* 0x000fea0003800000 */
[C---:B-1----:R-:W-:Y:S01]  /*0640*/  IADD3 R12, PT, PT, -R17.reuse, UR9, RZ ;  /* 0x00000009110c7c10 */ /* 0x042fe2000fffe1ff */
[----:B------:R-:W-:Y:S01]  /*0650*/  VIADD R13, R17, -UR9 ;  /* 0x80000009110d7c36 */ /* 0x000fe20008000000 */
[----:B------:R-:W-:Y:S02]  /*0660*/  BSSY.RECONVERGENT B0, `(.L_x_108) ;  /* 0x0000033000007945 */ /* 0x000fe40003800200 */
[----:B------:R-:W-:Y:S02]  /*0670*/  LOP3.LUT P3, RZ, R12, 0x3, RZ, 0xc0, !PT ;  /* 0x000000030cff7812 */ /* 0x000fe4000786c0ff */
[----:B------:R-:W-:-:S11]  /*0680*/  ISETP.GT.U32.AND P2, PT, R13, -0x4, PT ;  /* 0xfffffffc0d00780c */ /* 0x000fd60003f44070 */
[----:B------:R-:W-:Y:S05]  /*0690*/  @!P3 BRA `(.L_x_109) ;  /* 0x0000000000bcb947 */ /* 0x000fea0003800000 */
[----:B------:R-:W-:Y:S01]  /*06a0*/  MOV R13, 0x8 ;  /* 0x00000008000d7802 */ /* 0x000fe20000000f00 */
[----:B------:R-:W-:Y:S01]  /*06b0*/  IMAD.MOV.U32 R18, RZ, RZ, RZ ;  /* 0x000000ffff127224 */ /* 0x000fe200078e00ff */
[----:B------:R-:W-:Y:S02]  /*06c0*/  MOV R19, R7 ;  /* 0x0000000700137202 */ /* 0x000fe40000000f00 */
[----:B------:R-:W-:Y:S01]  /*06d0*/  LOP3.LUT R21, R25, 0x3, RZ, 0xc0, !PT ;  /* 0x0000000319157812 */ /* 0x000fe200078ec0ff */
[----:B------:R-:W-:Y:S01]  /*06e0*/  IMAD.WIDE.U32 R12, R24, R13, UR4 ;  /* 0x00000004180c7e25 */ /* 0x000fe2000f8e000d */
[----:B------:R-:W-:-:S03]  /*06f0*/  LOP3.LUT R20, RZ, UR10, RZ, 0x33, !PT ;  /* 0x0000000aff147c12 */ /* 0x000fc6000f8e33ff */
[----:B------:R-:W-:Y:S01]  /*0700*/  IMAD.HI.U32 R18, R7, R11, R18 ;  /* 0x0000000b07127227 */ /* 0x000fe200078e0012 */
[----:B------:R-:W-:-:S03]  /*0710*/  MOV R19, R13 ;  /* 0x0000000d00137202 */ /* 0x000fc60000000f00 */
[----:B------:R-:W-:Y:S02]  /*0720*/  IMAD.MOV.U32 R16, RZ, RZ, R12 ;  /* 0x000000ffff107224 */ /* 0x000fe400078e000c */
[----:B------:R-:W-:-:S07]  /*0730*/  IMAD.MOV R21, RZ, RZ, -R21 ;  /* 0x000000ffff157224 */ /* 0x000fce00078e0a15 */
.L_x_110:
[----:B0-----:R-:W-:Y:S01]  /*0740*/  MOV R12, R16 ;  /* 0x00000010000c7202 */ /* 0x001fe20000000f00 */
[----:B------:R-:W-:-:S06]  /*0750*/  IMAD.MOV.U32 R13, RZ, RZ, R19 ;  /* 0x000000ffff0d7224 */ /* 0x000fcc00078e0013 */
[----:B------:R-:W2:Y:S01]  /*0760*/  LDG.E.64 R12, desc[UR12][R12.64] ;  /* 0x0000000c0c0c7981 */ /* 0x000ea2000c1e1b00 */
[----:B------:R-:W-:Y:S01]  /*0770*/  IMAD.HI.U32 R15, R10, R17, RZ ;  /* 0x000000110a0f7227 */ /* 0x000fe200078e00ff */
[----:B------:R-:W-:-:S04]  /*0780*/  IADD3 R21, PT, PT, R21, 0x1, RZ ;  /* 0x0000000115157810 */ /* 0x000fc80007ffe0ff */
[----:B------:R-:W-:-:S05]  /*0790*/  IADD3 R14, PT, PT, -R15, RZ, RZ ;  /* 0x000000ff0f0e7210 */ /* 0x000fca0007ffe1ff */
[----:B------:R-:W-:-:S05]  /*07a0*/  IMAD R14, R14, UR7, R17 ;  /* 0x000000070e0e7c24 */ /* 0x000fca000f8e0211 */
[----:B------:R-:W-:-:S13]  /*07b0*/  ISETP.GE.U32.AND P3, PT, R14, UR7, PT ;  /* 0x000000070e007c0c */ /* 0x000fda000bf66070 */
[----:B------:R-:W-:Y:S01]  /*07c0*/  @P3 IADD3 R14, PT, PT, R14, -UR7, RZ ;  /* 0x800000070e0e3c10 */ /* 0x000fe2000fffe0ff */
[----:B------:R-:W-:-:S03]  /*07d0*/  @P3 VIADD R15, R15, 0x1 ;  /* 0x000000010f0f3836 */ /* 0x000fc60000000000 */
[----:B------:R-:W-:-:S13]  /*07e0*/  ISETP.GE.U32.AND P4, PT, R14, UR7, PT ;  /* 0x000000070e007c0c */ /* 0x000fda000bf86070 */
[----:B------:R-:W-:-:S04]  /*07f0*/  @P4 IADD3 R15, PT, PT, R15, 0x1, RZ ;  /* 0x000000010f0f4810 */ /* 0x000fc80007ffe0ff */
[----:B------:R-:W-:-:S05]  /*0800*/  SEL R15, R0, R15, !P0 ;  /* 0x0000000f000f7207 */ /* 0x000fca0004000000 */
[----:B------:R-:W-:-:S05]  /*0810*/  IMAD.HI.U32 R23, R18, R15, RZ ;  /* 0x0000000f12177227 */ /* 0x000fca00078e00ff */
[----:B------:R-:W-:-:S05]  /*0820*/  IADD3 R14, PT, PT, -R23, RZ, RZ ;  /* 0x000000ff170e7210 */ /* 0x000fca0007ffe1ff */
[----:B------:R-:W-:-:S05]  /*0830*/  IMAD R14, R14, UR10, R15 ;  /* 0x0000000a0e0e7c24 */ /* 0x000fca000f8e020f */
[----:B------:R-:W-:-:S13]  /*0840*/  ISETP.GE.U32.AND P3, PT, R14, UR10, PT ;  /* 0x0000000a0e007c0c */ /* 0x000fda000bf66070 */
[----:B------:R-:W-:Y:S01]  /*0850*/  @P3 VIADD R14, R14, -UR10 ;  /* 0x8000000a0e0e3c36 */ /* 0x000fe20008000000 */
[----:B------:R-:W-:Y:S02]  /*0860*/  @P3 IADD3 R23, PT, PT, R23, 0x1, RZ ;  /* 0x0000000117173810 */ /* 0x000fe40007ffe0ff */
[----:B------:R-:W-:Y:S02]  /*0870*/  ISETP.NE.AND P3, PT, R21, RZ, PT ;  /* 0x000000ff1500720c */ /* 0x000fe40003f65270 */
[----:B------:R-:W-:Y:S01]  /*0880*/  ISETP.GE.U32.AND P4, PT, R14, UR10, PT ;  /* 0x0000000a0e007c0c */ /* 0x000fe2000bf86070 */
[----:B------:R-:W-:-:S04]  /*0890*/  IMAD.MOV R14, RZ, RZ, -R15 ;  /* 0x000000ffff0e7224 */ /* 0x000fc800078e0a0f */
[----:B------:R-:W-:Y:S01]  /*08a0*/  IMAD R14, R14, UR7, R17 ;  /* 0x000000070e0e7c24 */ /* 0x000fe2000f8e0211 */
[----:B------:R-:W-:-:S03]  /*08b0*/  IADD3 R17, PT, PT, R17, 0x1, RZ ;  /* 0x0000000111117810 */ /* 0x000fc60007ffe0ff */
[----:B------:R-:W-:-:S04]  /*08c0*/  IMAD R14, R14, R9, RZ ;  /* 0x000000090e0e7224 */ /* 0x000fc800078e02ff */
[----:B------:R-:W-:Y:S02]  /*08d0*/  @P4 IADD3 R23, PT, PT, R23, 0x1, RZ ;  /* 0x0000000117174810 */ /* 0x000fe40007ffe0ff */
[----:B------:R-:W-:Y:S02]  /*08e0*/  IADD3 R16, P4, PT, R16, 0x8, RZ ;  /* 0x0000000810107810 */ /* 0x000fe40007f9e0ff */
[----:B------:R-:W-:-:S03]  /*08f0*/  SEL R23, R20, R23, !P1 ;  /* 0x0000001714177207 */ /* 0x000fc60004800000 */
[----:B------:R-:W-:Y:S01]  /*0900*/  IMAD.X R19, RZ, RZ, R19, P4 ;  /* 0x000000ffff137224 */ /* 0x000fe200020e0613 */
        /* <DEDUP_REMOVED lines=8> */
.L_x_109:
[----:B------:R-:W-:Y:S05]  /*0990*/  BSYNC.RECONVERGENT B0 ;  /* 0x0000000000007941 */ /* 0x000fea0003800200 */
.L_x_108:
[----:B------:R-:W-:Y:S05]  /*09a0*/  @P2 EXIT ;  /* 0x000000000000294d */ /* 0x000fea0003800000 */
[----:B------:R-:W-:Y:S01]  /*09b0*/  HFMA2 R6, -RZ, RZ, 0, 0 ;  /* 0x00000000ff067431 */ /* 0x000fe200000001ff */
[C---:B0-----:R-:W-:Y:S01]  /*09c0*/  IADD3 R12, PT, PT, R17.reuse, -UR9, RZ ;  /* 0x80000009110c7c10 */ /* 0x041fe2000fffe0ff */
[----:B------:R-:W-:-:S03]  /*09d0*/  VIADD R13, R17, 0x1 ;  /* 0x00000001110d7836 */ /* 0x000fc60000000000 */
[----:B------:R-:W-:Y:S01]  /*09e0*/  IMAD.HI.U32 R14, R7, R11, R6 ;  /* 0x0000000b070e7227 */ /* 0x000fe200078e0006 */
[----:B------:R-:W-:-:S07]  /*09f0*/  LOP3.LUT R11, RZ, UR10, RZ, 0x33, !PT ;  /* 0x0000000aff0b7c12 */ /* 0x000fce000f8e33ff */
.L_x_111:
[----:B------:R-:W-:Y:S01]  /*0a00*/  IADD3 R15, PT, PT, R13, -0x1, RZ ;  /* 0xffffffff0d0f7810 */ /* 0x000fe20007ffe0ff */
[----:B0-----:R-:W-:-:S04]  /*0a10*/  IMAD.MOV.U32 R6, RZ, RZ, 0x8 ;  /* 0x00000008ff067424 */ /* 0x001fc800078e00ff */
[----:B------:R-:W-:-:S05]  /*0a20*/  IMAD.WIDE.U32 R6, R15, R6, UR4 ;  /* 0x000000040f067e25 */ /* 0x000fca000f8e0006 */
[----:B------:R-:W2:Y:S01]  /*0a30*/  LDG.E.64 R18, desc[UR12][R6.64] ;  /* 0x0000000c06127981 */ /* 0x000ea2000c1e1b00 */
        /* <DEDUP_REMOVED lines=11> */
[--C-:B------:R-:W-:Y:S02]  /*0af0*/  IMAD R15, R20, UR10, R21.reuse ;  /* 0x0000000a140f7c24 */ /* 0x100fe4000f8e0215 */
[----:B------:R-:W-:-:S03]  /*0b00*/  IMAD.MOV R20, RZ, RZ, -R21 ;  /* 0x000000ffff147224 */ /* 0x000fc600078e0a15 */
[----:B------:R-:W-:-:S13]  /*0b10*/  ISETP.GE.U32.AND P2, PT, R15, UR10, PT ;  /* 0x0000000a0f007c0c */ /* 0x000fda000bf46070 */
[----:B------:R-:W-:Y:S01]  /*0b20*/  @P2 VIADD R15, R15, -UR10 ;  /* 0x8000000a0f0f2c36 */ /* 0x000fe20008000000 */
[----:B------:R-:W-:-:S04]  /*0b30*/  @P2 IADD3 R16, PT, PT, R16, 0x1, RZ ;  /* 0x0000000110102810 */ /* 0x000fc80007ffe0ff */
[----:B------:R-:W-:-:S13]  /*0b40*/  ISETP.GE.U32.AND P3, PT, R15, UR10, PT ;  /* 0x0000000a0f007c0c */ /* 0x000fda000bf66070 */
[----:B------:R-:W-:-:S04]  /*0b50*/  @P3 IADD3 R16, PT, PT, R16, 0x1, RZ ;  /* 0x0000000110103810 */ /* 0x000fc80007ffe0ff */
[----:B------:R-:W-:Y:S01]  /*0b60*/  SEL R15, R11, R16, !P1 ;  /* 0x000000100b0f7207 */ /* 0x000fe20004800000 */
[----:B------:R-:W-:-:S03]  /*0b70*/  IMAD R16, R20, UR7, R17 ;  /* 0x0000000714107c24 */ /* 0x000fc6000f8e0211 */
[----:B------:R-:W-:Y:S01]  /*0b80*/  IADD3 R20, PT, PT, -R15, RZ, RZ ;  /* 0x000000ff0f147210 */ /* 0x000fe20007ffe1ff */
[----:B------:R-:W-:-:S04]  /*0b90*/  IMAD R16, R16, R9, RZ ;  /* 0x0000000910107224 */ /* 0x000fc800078e02ff */
[----:B------:R-:W-:-:S04]  /*0ba0*/  IMAD R21, R20, UR10, R21 ;  /* 0x0000000a14157c24 */ /* 0x000fc8000f8e0215 */
[----:B------:R-:W-:-:S04]  /*0bb0*/  IMAD R21, R21, R3, R16 ;  /* 0x0000000315157224 */ /* 0x000fc800078e0210 */
[----:B------:R-:W-:-:S04]  /*0bc0*/  IMAD R21, R8, UR6, R21 ;  /* 0x0000000608157c24 */ /* 0x000fc8000f8e0215 */
[----:B------:R-:W-:-:S04]  /*0bd0*/  IMAD R21, R15, R2, R21 ;  /* 0x000000020f157224 */ /* 0x000fc800078e0215 */
[----:B------:R-:W-:-:S05]  /*0be0*/  IMAD.WIDE.U32 R22, R21, 0x8, R4 ;  /* 0x0000000815167825 */ /* 0x000fca00078e0004 */
[----:B--2---:R0:W-:Y:S04]  /*0bf0*/  STG.E.64 desc[UR12][R22.64], R18 ;  /* 0x0000001216007986 */ /* 0x0041e8000c101b0c */
[----:B------:R-:W2:Y:S01]  /*0c00*/  LDG.E.64 R20, desc[UR12][R6.64+0x8] ;  /* 0x0000080c06147981 */ /* 0x000ea2000c1e1b00 */
[----:B------:R-:W-:-:S05]  /*0c10*/  IMAD.HI.U32 R15, R10, R13, RZ ;  /* 0x0000000d0a0f7227 */ /* 0x000fca00078e00ff */
[----:B------:R-:W-:-:S05]  /*0c20*/  IADD3 R16, PT, PT, -R15, RZ, RZ ;  /* 0x000000ff0f107210 */ /* 0x000fca0007ffe1ff */
[----:B------:R-:W-:-:S05]  /*0c30*/  IMAD R16, R16, UR7, R13 ;  /* 0x0000000710107c24 */ /* 0x000fca000f8e020d */
[----:B------:R-:W-:-:S13]  /*0c40*/  ISETP.GE.U32.AND P2, PT, R16, UR7, PT ;  /* 0x0000000710007c0c */ /* 0x000fda000bf46070 */
[----:B------:R-:W-:Y:S01]  /*0c50*/  @P2 VIADD R16, R16, -UR7 ;  /* 0x8000000710102c36 */ /* 0x000fe20008000000 */
[----:B------:R-:W-:-:S04]  /*0c60*/  @P2 IADD3 R15, PT, PT, R15, 0x1, RZ ;  /* 0x000000010f0f2810 */ /* 0x000fc80007ffe0ff */
[----:B------:R-:W-:-:S13]  /*0c70*/  ISETP.GE.U32.AND P3, PT, R16, UR7, PT ;  /* 0x0000000710007c0c */ /* 0x000fda000bf66070 */
[----:B------:R-:W-:-:S04]  /*0c80*/  @P3 IADD3 R15, PT, PT, R15, 0x1, RZ ;  /* 0x000000010f0f3810 */ /* 0x000fc80007ffe0ff */
[----:B------:R-:W-:-:S05]  /*0c90*/  SEL R15, R0, R15, !P0 ;  /* 0x0000000f000f7207 */ /* 0x000fca0004000000 */
[----:B------:R-:W-:-:S04]  /*0ca0*/  IMAD.HI.U32 R16, R14, R15, RZ ;  /* 0x0000000f0e107227 */ /* 0x000fc800078e00ff */
[----:B0-----:R-:W-:-:S04]  /*0cb0*/  IMAD.MOV R18, RZ, RZ, -R16 ;  /* 0x000000ffff127224 */ /* 0x001fc800078e0a10 */
[----:B------:R-:W-:-:S05]  /*0cc0*/  IMAD R18, R18, UR10, R15 ;  /* 0x0000000a12127c24 */ /* 0x000fca000f8e020f */
[----:B------:R-:W-:-:S13]  /*0cd0*/  ISETP.GE.U32.AND P2, PT, R18, UR10, PT ;  /* 0x0000000a12007c0c */ /* 0x000fda000bf46070 */
[----:B------:R-:W-:Y:S02]  /*0ce0*/  @P2 IADD3 R18, PT, PT, R18, -UR10, RZ ;  /* 0x8000000a12122c10 */ /* 0x000fe4000fffe0ff */
[----:B------:R-:W-:Y:S02]  /*0cf0*/  @P2 IADD3 R16, PT, PT, R16, 0x1, RZ ;  /* 0x0000000110102810 */ /* 0x000fe40007ffe0ff */
[----:B------:R-:W-:Y:S02]  /*0d00*/  ISETP.GE.U32.AND P3, PT, R18, UR10, PT ;  /* 0x0000000a12007c0c */ /* 0x000fe4000bf66070 */
[----:B------:R-:W-:-:S11]  /*0d10*/  IADD3 R18, PT, PT, -R15, RZ, RZ ;  /* 0x000000ff0f127210 */ /* 0x000fd60007ffe1ff */
[----:B------:R-:W-:-:S05]  /*0d20*/  @P3 VIADD R16, R16, 0x1 ;  /* 0x0000000110103836 */ /* 0x000fca0000000000 */
[----:B------:R-:W-:Y:S01]  /*0d30*/  SEL R19, R11, R16, !P1 ;  /* 0x000000100b137207 */ /* 0x000fe20004800000 */
[----:B------:R-:W-:-:S03]  /*0d40*/  IMAD R16, R18, UR7, R17 ;  /* 0x0000000712107c24 */ /* 0x000fc6000f8e0211 */
[----:B------:R-:W-:Y:S01]  /*0d50*/  IADD3 R18, PT, PT, -R19, RZ, RZ ;  /* 0x000000ff13127210 */ /* 0x000fe20007ffe1ff */
[----:B------:R-:W-:-:S04]  /*0d60*/  IMAD R16, R16, R9, R9 ;  /* 0x0000000910107224 */ /* 0x000fc800078e0209 */
[----:B------:R-:W-:-:S04]  /*0d70*/  IMAD R15, R18, UR10, R15 ;  /* 0x0000000a120f7c24 */ /* 0x000fc8000f8e020f */
[----:B------:R-:W-:-:S04]  /*0d80*/  IMAD R15, R15, R3, R16 ;  /* 0x000000030f0f7224 */ /* 0x000fc800078e0210 */
[----:B------:R-:W-:-:S04]  /*0d90*/  IMAD R15, R8, UR6, R15 ;  /* 0x00000006080f7c24 */ /* 0x000fc8000f8e020f */
[----:B------:R-:W-:-:S04]  /*0da0*/  IMAD R15, R19, R2, R15 ;  /* 0x00000002130f7224 */ /* 0x000fc800078e020f */
[----:B------:R-:W-:-:S04]  /*0db0*/  IMAD.WIDE.U32 R22, R15, 0x8, R4 ;  /* 0x000000080f167825 */ /* 0x000fc800078e0004 */
[----:B------:R-:W-:Y:S01]  /*0dc0*/  VIADD R15, R13, 0x1 ;  /* 0x000000010d0f7836 */ /* 0x000fe20000000000 */
[----:B--2---:R0:W-:Y:S04]  /*0dd0*/  STG.E.64 desc[UR12][R22.64], R20 ;  /* 0x0000001416007986 */ /* 0x0041e8000c101b0c */
        /* <DEDUP_REMOVED lines=11> */
[----:B0-----:R-:W-:-:S05]  /*0e90*/  IADD3 R20, PT, PT, -R16, RZ, RZ ;  /* 0x000000ff10147210 */ /* 0x001fca0007ffe1ff */
[----:B------:R-:W-:Y:S01]  /*0ea0*/  IMAD R15, R20, UR10, R25 ;  /* 0x0000000a140f7c24 */ /* 0x000fe2000f8e0219 */
[----:B------:R-:W-:-:S04]  /*0eb0*/  IADD3 R20, PT, PT, -R25, RZ, RZ ;  /* 0x000000ff19147210 */ /* 0x000fc80007ffe1ff */
[----:B------:R-:W-:-:S13]  /*0ec0*/  ISETP.GE.U32.AND P2, PT, R15, UR10, PT ;  /* 0x0000000a0f007c0c */ /* 0x000fda000bf46070 */
[----:B------:R-:W-:Y:S01]  /*0ed0*/  @P2 VIADD R15, R15, -UR10 ;  /* 0x8000000a0f0f2c36 */ /* 0x000fe20008000000 */
[----:B------:R-:W-:-:S04]  /*0ee0*/  @P2 IADD3 R16, PT, PT, R16, 0x1, RZ ;  /* 0x0000000110102810 */ /* 0x000fc80007ffe0ff */
[----:B------:R-:W-:Y:S01]  /*0ef0*/  ISETP.GE.U32.AND P3, PT, R15, UR10, PT ;  /* 0x0000000a0f007c0c */ /* 0x000fe2000bf66070 */
[----:B------:R-:W-:-:S12]  /*0f00*/  IMAD R15, R20, UR7, R17 ;  /* 0x00000007140f7c24 */ /* 0x000fd8000f8e0211 */
[----:B------:R-:W-:-:S05]  /*0f10*/  @P3 VIADD R16, R16, 0x1 ;  /* 0x0000000110103836 */ /* 0x000fca0000000000 */
[----:B------:R-:W-:Y:S02]  /*0f20*/  SEL R21, R11, R16, !P1 ;  /* 0x000000100b157207 */ /* 0x000fe40004800000 */
[----:B------:R-:W-:Y:S02]  /*0f30*/  IADD3 R16, PT, PT, R15, 0x2, RZ ;  /* 0x000000020f107810 */ /* 0x000fe40007ffe0ff */
[----:B------:R-:W-:-:S03]  /*0f40*/  IADD3 R20, PT, PT, -R21, RZ, RZ ;  /* 0x000000ff15147210 */ /* 0x000fc60007ffe1ff */
[----:B------:R-:W-:Y:S02]  /*0f50*/  IMAD R16, R16, R9, RZ ;  /* 0x0000000910107224 */ /* 0x000fe400078e02ff */
[----:B------:R-:W-:-:S04]  /*0f60*/  IMAD R25, R20, UR10, R25 ;  /* 0x0000000a14197c24 */ /* 0x000fc8000f8e0219 */
[----:B------:R-:W-:-:S04]  /*0f70*/  IMAD R25, R25, R3, R16 ;  /* 0x0000000319197224 */ /* 0x000fc800078e0210 */
[----:B------:R-:W-:-:S04]  /*0f80*/  IMAD R25, R8, UR6, R25 ;  /* 0x0000000608197c24 */ /* 0x000fc8000f8e0219 */
[----:B------:R-:W-:-:S04]  /*0f90*/  IMAD R21, R21, R2, R25 ;  /* 0x0000000215157224 */ /* 0x000fc800078e0219 */
[----:B------:R-:W-:-:S04]  /*0fa0*/  IMAD.WIDE.U32 R20, R21, 0x8, R4 ;  /* 0x0000000815147825 */ /* 0x000fc800078e0004 */
[C---:B------:R-:W-:Y:S01]  /*0fb0*/  VIADD R15, R13.reuse, 0x2 ;  /* 0x000000020d0f7836 */ /* 0x040fe20000000000 */
[----:B--2---:R0:W-:Y:S04]  /*0fc0*/  STG.E.64 desc[UR12][R20.64], R18 ;  /* 0x0000001214007986 */ /* 0x0041e8000c101b0c */
[----:B------:R-:W2:Y:S01]  /*0fd0*/  LDG.E.64 R6, desc[UR12][R6.64+0x18] ;  /* 0x0000180c06067981 */ /* 0x000ea2000c1e1b00 */
[----:B------:R-:W-:Y:S01]  /*0fe0*/  IMAD.HI.U32 R23, R10, R15, RZ ;  /* 0x0000000f0a177227 */ /* 0x000fe200078e00ff */
[----:B------:R-:W-:-:S03]  /*0ff0*/  IADD3 R13, PT, PT, R13, 0x4, RZ ;  /* 0x000000040d0d7810 */ /* 0x000fc60007ffe0ff */
[----:B------:R-:W-:Y:S01]  /*1000*/  VIADD R12, R12, 0x4 ;  /* 0x000000040c0c7836 */ /* 0x000fe20000000000 */
        /* <DEDUP_REMOVED lines=14> */
[----:B------:R-:W-:Y:S02]  /*10f0*/  @P2 IADD3 R16, PT, PT, R16, 0x1, RZ ;  /* 0x0000000110102810 */ /* 0x000fe40007ffe0ff */
[----:B------:R-:W-:Y:S02]  /*1100*/  ISETP.NE.AND P2, PT, R12, RZ, PT ;  /* 0x000000ff0c00720c */ /* 0x000fe40003f45270 */
[----:B------:R-:W-:Y:S01]  /*1110*/  ISETP.GE.U32.AND P3, PT, R15, UR10, PT ;  /* 0x0000000a0f007c0c */ /* 0x000fe2000bf66070 */
[----:B------:R-:W-:Y:S01]  /*1120*/  IMAD R15, R18, UR7, R17 ;  /* 0x00000007120f7c24 */ /* 0x000fe2000f8e0211 */
[----:B------:R-:W-:-:S11]  /*1130*/  IADD3 R17, PT, PT, R17, 0x4, RZ ;  /* 0x0000000411117810 */ /* 0x000fd60007ffe0ff */
        /* <DEDUP_REMOVED lines=13> */
.L_x_112:
        /* <DEDUP_REMOVED lines=15> */
.L_x_915:


//--------------------- .text._ZN2at6native40_GLOBAL__N__2351210d_8_Shape_cu_49f7391c35CatArrayBatchedCopy_alignedK_contigINS1_10OpaqueTypeILj8EEEjLi3ELi64ELi64ELi16EEEvPT_NS1_25CatArrInputTensorMetadataIS5_T0_XT2_EXT3_EEENS1_16TensorSizeStrideIS8_Lj4EEEiS8_ --------------------------
	.section	.text._ZN2at6native40_GLOBAL__N__2351210d_8_Shape_cu_49f7391c35CatArrayBatchedCopy_alignedK_contigINS1_10OpaqueTypeILj8EEEjLi3ELi64ELi64ELi16EEEvPT_NS1_25CatArrInputTensorMetadataIS5_T0_XT2_EXT3_EEENS1_16TensorSizeStrideIS8_Lj4EEEiS8_,"ax",@progbits
	.align	128
.text._ZN2at6native40_GLOBAL__N__2351210d_8_Shape_cu_49f7391c35CatArrayBatchedCopy_alignedK_contigINS1_10OpaqueTypeILj8EEEjLi3ELi64ELi64ELi16EEEvPT_NS1_25CatArrInputTensorMetadataIS5_T0_XT2_EXT3_EEENS1_16TensorSizeStrideIS8_Lj4EEEiS8_:
        .type           _ZN2at6native40_GLOBAL__N__2351210d_8_Shape_cu_49f7391c35CatArrayBatchedCopy_alignedK_contigINS1_10OpaqueTypeILj8EEEjLi3ELi64ELi64ELi16EEEvPT_NS1_25CatArrInputTensorMetadataIS5_T0_XT2_EXT3_EEENS1_16TensorSizeStrideIS8_Lj4EEEiS8_,@function
        .size           _ZN2at6native40_GLOBAL__N__2351210d_8_Shape_cu_49f7391c35CatArrayBatchedCopy_alignedK_contigINS1_10OpaqueTypeILj8EEEjLi3ELi64ELi64ELi16EEEvPT_NS1_25CatArrInputTensorMetadataIS5_T0_XT2_EXT3_EEENS1_16TensorSizeStrideIS8_Lj4EEEiS8_,(.L_x_916 - _ZN2at6native40_GLOBAL__N__2351210d_8_Shape_cu_49f7391c35CatArrayBatchedCopy_alignedK_contigINS1_10OpaqueTypeILj8EEEjLi3ELi64ELi64ELi16EEEvPT_NS1_25CatArrInputTensorMetadataIS5_T0_XT2_EXT3_EEENS1_16TensorSizeStrideIS8_Lj4EEEiS8_)
        .other          _ZN2at6native40_GLOBAL__N__2351210d_8_Shape_cu_49f7391c35CatArrayBatchedCopy_alignedK_contigINS1_10OpaqueTypeILj8EEEjLi3ELi64ELi64ELi16EEEvPT_NS1_25CatArrInputTensorMetadataIS5_T0_XT2_EXT3_EEENS1_16TensorSizeStrideIS8_Lj4EEEiS8_,@"STO_CUDA_ENTRY STV_DEFAULT"
_ZN2at6native40_GLOBAL__N__2351210d_8_Shape_cu_49f7391c35CatArrayBatchedCopy_alignedK_contigINS1_10OpaqueTypeILj8EEEjLi3ELi64ELi64ELi16EEEvPT_NS1_25CatArrInputTensorMetadataIS5_T0_XT2_EXT3_EEENS1_16TensorSizeStrideIS8_Lj4EEEiS8_:
        /* <DEDUP_REMOVED lines=19> */
[----:B------:R-:W4:Y:S04]  /*0130*/  LDCU UR9, c[0x0][0x10ec] ;  /* 0x00021d80ff0977ac */ /* 0x000f280008000800 */
[----:B------:R-:W-:Y:S01]  /*0140*/  LEA R4, R5, R0, 0x2 ;  /* 0x0000000005047211 */ /* 0x000fe200078e10ff */
[----:B------:R-:W0:Y:S01]  /*0150*/  LDCU.64 UR10, c[0x0][0x10d8] ;  /* 0x00021b00ff0a77ac */ /* 0x000e220008000a00 */
[----:B------:R0:W0:Y:S08]  /*0160*/  LDC R0, c[0x0][R2+0x588] ;  /* 0x0001620002007b82 */ /* 0x0000300000000800 */
[----:B------:R-:W0:Y:S01]  /*0170*/  LDC.64 R4, c[0x0][R4+0x380] ;  /* 0x0000e00004047b82 */ /* 0x000e220000000a00 */
[----:B--2---:R-:W-:Y:S05]  /*0180*/  @P0 BRA `(.L_x_114) ;  /* 0x0000000400740947 */ /* 0x004fea0003800000 */
[----:B0-----:R-:W0:Y:S01]  /*0190*/  LDC R2, c[0x0][0x10e8] ;  /* 0x00043a00ff027b82 */ /* 0x001e220000000800 */
[----:B------:R-:W1:Y:S01]  /*01a0*/  LDCU UR4, c[0x0][0x10d0] ;  /* 0x00021a00ff0477ac */ /* 0x000e620008000800 */
[----:B------:R-:W2:Y:S01]  /*01b0*/  LDCU UR5, c[0x0][0x10cc] ;  /* 0x00021980ff0577ac */ /* 0x000ea20008000800 */
[----:B0-----:R-:W-:-:S04]  /*01c0*/  ISETP.NE.AND P0, PT, R2, 0x2, PT ;  /* 0x000000020200780c */ /* 0x001fc80003f05270 */
[----:B-1----:R-:W-:Y:S01]  /*01d0*/  SEL R6, R14, UR4, !P0 ;  /* 0x000000040e067c07 */ /* 0x002fe2000c000000 */
[----:B------:R-:W0:Y:S01]  /*01e0*/  LDCU UR4, c[0x0][0x370] ;  /* 0x00006e00ff0477ac */ /* 0x000e220008000800 */
[----:B------:R-:W-:Y:S02]  /*01f0*/  ISETP.NE.AND P0, PT, R2, 0x1, PT ;  /* 0x000000010200780c */ /* 0x000fe40003f05270 */
[----:B------:R-:W1:Y:S01]  /*0200*/  I2F.U32.RP R10, R6 ;  /* 0x00000006000a7306 */ /* 0x000e620000209000 */
[----:B------:R-:W3:Y:S01]  /*0210*/  LDC.64 R2, c[0x0][0x380] ;  /* 0x0000e000ff027b82 */ /* 0x000ee20000000a00 */
[----:B--2---:R-:W-:Y:S01]  /*0220*/  SEL R15, R14, UR5, !P0 ;  /* 0x000000050e0f7c07 */ /* 0x004fe2000c000000 */
[----:B------:R-:W-:Y:S01]  /*0230*/  IMAD.MOV R13, RZ, RZ, -R6 ;  /* 0x000000ffff0d7224 */ /* 0x000fe200078e0a06 */
[----:B------:R-:W-:Y:S02]  /*0240*/  ISETP.NE.U32.AND P0, PT, R6, RZ, PT ;  /* 0x000000ff0600720c */ /* 0x000fe40003f05070 */
[----:B------:R-:W-:-:S02]  /*0250*/  IADD3 R17, PT, PT, RZ, -R15, RZ ;  /* 0x8000000fff117210 */ /* 0x000fc40007ffe0ff */
[----:B------:R-:W2:Y:S01]  /*0260*/  I2F.U32.RP R11, R15 ;  /* 0x0000000f000b7306 */ /* 0x000ea20000209000 */
[----:B------:R-:W-:Y:S02]  /*0270*/  ISETP.NE.U32.AND P1, PT, R15, RZ, PT ;  /* 0x000000ff0f00720c */ /* 0x000fe40003f25070 */
[----:B------:R-:W-:Y:S02]  /*0280*/  LOP3.LUT R21, RZ, R6, RZ, 0x33, !PT ;  /* 0x00000006ff157212 */ /* 0x000fe400078e33ff */
[----:B------:R-:W-:Y:S01]  /*0290*/  LOP3.LUT R20, RZ, R15, RZ, 0x33, !PT ;  /* 0x0000000fff147212 */ /* 0x000fe200078e33ff */
[----:B0-----:R-:W-:Y:S02]  /*02a0*/  IMAD R24, R24, UR4, RZ ;  /* 0x0000000418187c24 */ /* 0x001fe4000f8e02ff */
[----:B-1----:R-:W0:Y:S08]  /*02b0*/  MUFU.RCP R10, R10 ;  /* 0x0000000a000a7308 */ /* 0x002e300000001000 */
[----:B--2---:R-:W1:Y:S01]  /*02c0*/  MUFU.RCP R11, R11 ;  /* 0x0000000b000b7308 */ /* 0x004e620000001000 */
[----:B0-----:R-:W-:-:S07]  /*02d0*/  VIADD R18, R10, 0xffffffe ;  /* 0x0ffffffe0a127836 */ /* 0x001fce0000000000 */
[----:B------:R0:W2:Y:S01]  /*02e0*/  F2I.FTZ.U32.TRUNC.NTZ R19, R18 ;  /* 0x0000001200137305 */ /* 0x0000a2000021f000 */
[----:B-1----:R-:W-:-:S07]  /*02f0*/  IADD3 R8, PT, PT, R11, 0xffffffe, RZ ;  /* 0x0ffffffe0b087810 */ /* 0x002fce0007ffe0ff */
[----:B------:R1:W5:Y:S01]  /*0300*/  F2I.FTZ.U32.TRUNC.NTZ R9, R8 ;  /* 0x0000000800097305 */ /* 0x000362000021f000 */
[----:B0-----:R-:W-:Y:S02]  /*0310*/  IMAD.MOV.U32 R18, RZ, RZ, RZ ;  /* 0x000000ffff127224 */ /* 0x001fe400078e00ff */
[----:B--2---:R-:W-:Y:S01]  /*0320*/  IMAD R11, R13, R19, RZ ;  /* 0x000000130d0b7224 */ /* 0x004fe200078e02ff */
[----:B-1----:R-:W-:-:S03]  /*0330*/  MOV R8, RZ ;  /* 0x000000ff00087202 */ /* 0x002fc60000000f00 */
[----:B------:R-:W-:-:S04]  /*0340*/  IMAD.HI.U32 R18, R19, R11, R18 ;  /* 0x0000000b13127227 */ /* 0x000fc800078e0012 */
[----:B-----5:R-:W-:-:S04]  /*0350*/  IMAD R13, R17, R9, RZ ;  /* 0x00000009110d7224 */ /* 0x020fc800078e02ff */
[----:B---3--:R-:W-:-:S07]  /*0360*/  IMAD.HI.U32 R19, R9, R13, R8 ;  /* 0x0000000d09137227 */ /* 0x008fce00078e0008 */
.L_x_115:
[----:B--2---:R-:W-:-:S06]  /*0370*/  IMAD.WIDE.U32 R8, R7, 0x8, R4 ;  /* 0x0000000807087825 */ /* 0x004fcc00078e0004 */
[----:B------:R-:W2:Y:S01]  /*0380*/  LDG.E.128 R8, desc[UR6][R8.64] ;  /* 0x0000000608087981 */ /* 0x000ea2000c1e1d00 */
[----:B------:R-:W-:-:S04]  /*0390*/  IMAD.HI.U32 R26, R18, R7, RZ ;  /* 0x00000007121a7227 */ /* 0x000fc800078e00ff */
[----:B------:R-:W-:Y:S01]  /*03a0*/  VIADD R17, R7, 0x1 ;  /* 0x0000000107117836 */ /* 0x000fe20000000000 */
[----:B------:R-:W-:-:S03]  /*03b0*/  IADD3 R13, PT, PT, -R26, RZ, RZ ;  /* 0x000000ff1a0d7210 */ /* 0x000fc60007ffe1ff */
[----:B------:R-:W-:-:S04]  /*03c0*/  IMAD.HI.U32 R12, R18, R17, RZ ;  /* 0x00000011120c7227 */ /* 0x000fc800078e00ff */
[----:B------:R-:W-:Y:S02]  /*03d0*/  IMAD R13, R6, R13, R7 ;  /* 0x0000000d060d7224 */ /* 0x000fe400078e0207 */
[----:B------:R-:W-:-:S03]  /*03e0*/  IMAD.MOV R23, RZ, RZ, -R12 ;  /* 0x000000ffff177224 */ /* 0x000fc600078e0a0c */
[----:B------:R-:W-:Y:S01]  /*03f0*/  ISETP.GE.U32.AND P2, PT, R13, R6, PT ;  /* 0x000000060d00720c */ /* 0x000fe20003f46070 */
[----:B------:R-:W-:-:S05]  /*0400*/  IMAD R23, R6, R23, R17 ;  /* 0x0000001706177224 */ /* 0x000fca00078e0211 */
[----:B------:R-:W-:-:S07]  /*0410*/  ISETP.GE.U32.AND P4, PT, R23, R6, PT ;  /* 0x000000061700720c */ /* 0x000fce0003f86070 */
[----:B------:R-:W-:Y:S02]  /*0420*/  @P2 IADD3 R13, PT, PT, -R6, R13, RZ ;  /* 0x0000000d060d2210 */ /* 0x000fe40007ffe1ff */
[----:B------:R-:W-:Y:S02]  /*0430*/  @P2 IADD3 R26, PT, PT, R26, 0x1, RZ ;  /* 0x000000011a1a2810 */ /* 0x000fe40007ffe0ff */
[----:B------:R-:W-:Y:S02]  /*0440*/  ISETP.GE.U32.AND P3, PT, R13, R6, PT ;  /* 0x000000060d00720c */ /* 0x000fe40003f66070 */
[----:B------:R-:W-:Y:S01]  /*0450*/  @P4 IMAD.IADD R23, R23, 0x1, -R6 ;  /* 0x0000000117174824 */ /* 0x000fe200078e0a06 */
[----:B------:R-:W-:-:S04]  /*0460*/  @P4 IADD3 R12, PT, PT, R12, 0x1, RZ ;  /* 0x000000010c0c4810 */ /* 0x000fc80007ffe0ff */
[----:B------:R-:W-:-:S06]  /*0470*/  ISETP.GE.U32.AND P5, PT, R23, R6, PT ;  /* 0x000000061700720c */ /* 0x000fcc0003fa6070 */
[----:B------:R-:W-:-:S05]  /*0480*/  @P3 VIADD R26, R26, 0x1 ;  /* 0x000000011a1a3836 */ /* 0x000fca0000000000 */
[----:B------:R-:W-:Y:S02]  /*0490*/  SEL R26, R21, R26, !P0 ;  /* 0x0000001a151a7207 */ /* 0x000fe40004000000 */
[----:B------:R-:W-:-:S03]  /*04a0*/  @P5 VIADD R12, R12, 0x1 ;  /* 0x000000010c0c5836 */ /* 0x000fc60000000000 */
[----:B------:R-:W-:Y:S02]  /*04b0*/  IMAD.HI.U32 R13, R19, R26, RZ ;  /* 0x0000001a130d7227 */ /* 0x000fe400078e00ff */
[----:B------:R-:W-:-:S03]  /*04c0*/  SEL R12, R21, R12, !P0 ;  /* 0x0000000c150c7207 */ /* 0x000fc60004000000 */
[----:B------:R-:W-:Y:S02]  /*04d0*/  IADD3 R16, PT, PT, -R13, RZ, RZ ;  /* 0x000000ff0d107210 */ /* 0x000fe40007ffe1ff */
[----:B------:R-:W-:-:S04]  /*04e0*/  IMAD.HI.U32 R23, R19, R12, RZ ;  /* 0x0000000c13177227 */ /* 0x000fc800078e00ff */
[----:B------:R-:W-:Y:S02]  /*04f0*/  IMAD.MOV R28, RZ, RZ, -R23 ;  /* 0x000000ffff1c7224 */ /* 0x000fe400078e0a17 */
[C---:B------:R-:W-:Y:S02]  /*0500*/  IMAD R16, R15.reuse, R16, R26 ;  /* 0x000000100f107224 */ /* 0x040fe400078e021a */
[----:B------:R-:W-:-:S03]  /*0510*/  IMAD R28, R15, R28, R12 ;  /* 0x0000001c0f1c7224 */ /* 0x000fc600078e020c */
[-C--:B------:R-:W-:Y:S02]  /*0520*/  ISETP.GE.U32.AND P2, PT, R16, R15.reuse, PT ;  /* 0x0000000f1000720c */ /* 0x080fe40003f46070 */
[----:B------:R-:W-:-:S11]  /*0530*/  ISETP.GE.U32.AND P4, PT, R28, R15, PT ;  /* 0x0000000f1c00720c */ /* 0x000fd60003f86070 */
[----:B------:R-:W-:Y:S02]  /*0540*/  @P2 IADD3 R16, PT, PT, -R15, R16, RZ ;  /* 0x000000100f102210 */ /* 0x000fe40007ffe1ff */
[----:B------:R-:W-:Y:S01]  /*0550*/  @P4 IMAD.IADD R28, R28, 0x1, -R15 ;  /* 0x000000011c1c4824 */ /* 0x000fe200078e0a0f */
[----:B------:R-:W-:Y:S02]  /*0560*/  @P2 IADD3 R13, PT, PT, R13, 0x1, RZ ;  /* 0x000000010d0d2810 */ /* 0x000fe40007ffe0ff */
[-C--:B------:R-:W-:Y:S01]  /*0570*/  ISETP.GE.U32.AND P3, PT, R16, R15.reuse, PT ;  /* 0x0000000f1000720c */ /* 0x080fe20003f66070 */
[----:B------:R-:W-:Y:S01]  /*0580*/  IMAD.MOV R16, RZ, RZ, -R12 ;  /* 0x000000ffff107224 */ /* 0x000fe200078e0a0c */
[----:B------:R-:W-:Y:S02]  /*0590*/  ISETP.GE.U32.AND P5, PT, R28, R15, PT ;  /* 0x0000000f1c00720c */ /* 0x000fe40003fa6070 */
[----:B------:R-:W-:Y:S01]  /*05a0*/  @P4 IADD3 R23, PT, PT, R23, 0x1, RZ ;  /* 0x0000000117174810 */ /* 0x000fe20007ffe0ff */
[----:B------:R-:W-:-:S04]  /*05b0*/  IMAD R17, R6, R16, R17 ;  /* 0x0000001006117224 */ /* 0x000fc800078e0211 */
[----:B------:R-:W-:-:S04]  /*05c0*/  IMAD R17, R17, UR8, RZ ;  /* 0x0000000811117c24 */ /* 0x000fc8000f8e02ff */
[----:B------:R-:W-:Y:S02]  /*05d0*/  @P3 VIADD R13, R13, 0x1 ;  /* 0x000000010d0d3836 */ /* 0x000fe40000000000 */
[----:B------:R-:W-:-:S03]  /*05e0*/  @P5 IADD3 R23, PT, PT, R23, 0x1, RZ ;  /* 0x0000000117175810 */ /* 0x000fc60007ffe0ff */
[C---:B------:R-:W-:Y:S02]  /*05f0*/  SEL R13, R20.reuse, R13, !P1 ;  /* 0x0000000d140d7207 */ /* 0x040fe40004800000 */
[----:B------:R-:W-:Y:S02]  /*0600*/  SEL R16, R20, R23, !P1 ;  /* 0x0000001714107207 */ /* 0x000fe40004800000 */
[----:B------:R-:W-:Y:S01]  /*0610*/  IADD3 R23, PT, PT, -R26, RZ, RZ ;  /* 0x000000ff1a177210 */ /* 0x000fe20007ffe1ff */
[----:B------:R-:W-:-:S04]  /*0620*/  IMAD.MOV R25, RZ, RZ, -R13 ;  /* 0x000000ffff197224 */ /* 0x000fc800078e0a0d */
[----:B------:R-:W-:Y:S02]  /*0630*/  IMAD R26, R15, R25, R26 ;  /* 0x000000190f1a7224 */ /* 0x000fe400078e021a */
[----:B------:R-:W-:Y:S01]  /*0640*/  IMAD R23, R6, R23, R7 ;  /* 0x0000001706177224 */ /* 0x000fe200078e0207 */
[----:B------:R-:W-:Y:S01]  /*0650*/  LEA R7, R24, R7, 0x1 ;  /* 0x0000000718077211 */ /* 0x000fe200078e08ff */
[----:B------:R-:W-:Y:S02]  /*0660*/  IMAD.MOV R25, RZ, RZ, -R16 ;  /* 0x000000ffff197224 */ /* 0x000fe400078e0a10 */
[----:B------:R-:W-:Y:S02]  /*0670*/  IMAD R23, R23, UR8, RZ ;  /* 0x0000000817177c24 */ /* 0x000fe4000f8e02ff */
[----:B------:R-:W-:Y:S02]  /*0680*/  IMAD R12, R15, R25, R12 ;  /* 0x000000190f0c7224 */ /* 0x000fe400078e020c */
[----:B------:R-:W-:-:S02]  /*0690*/  IMAD R26, R26, UR11, R23 ;  /* 0x0000000b1a1a7c24 */ /* 0x000fc4000f8e0217 */
[----:B------:R-:W-:Y:S02]  /*06a0*/  IMAD R17, R12, UR11, R17 ;  /* 0x0000000b0c117c24 */ /* 0x000fe4000f8e0211 */
[----:B------:R-:W-:Y:S02]  /*06b0*/  IMAD R13, R13, UR10, R26 ;  /* 0x0000000a0d0d7c24 */ /* 0x000fe4000f8e021a */
[----:B------:R-:W-:Y:S02]  /*06c0*/  IMAD R17, R16, UR10, R17 ;  /* 0x0000000a10117c24 */ /* 0x000fe4000f8e0211 */
[C---:B----4-:R-:W-:Y:S02]  /*06d0*/  IMAD R13, R0.reuse, UR9, R13 ;  /* 0x00000009000d7c24 */ /* 0x050fe4000f8e020d */
[----:B------:R-:W-:Y:S02]  /*06e0*/  IMAD R17, R0, UR9, R17 ;  /* 0x0000000900117c24 */ /* 0x000fe4000f8e0211 */
[----:B------:R-:W-:-:S04]  /*06f0*/  IMAD.WIDE.U32 R12, R13, 0x8, R2 ;  /* 0x000000080d0c7825 */ /* 0x000fc800078e0002 */
[----:B------:R-:W-:-:S04]  /*0700*/  IMAD.WIDE.U32 R16, R17, 0x8, R2 ;  /* 0x0000000811107825 */ /* 0x000fc800078e0002 */
[----:B------:R-:W-:-:S05]  /*0710*/  VIADD R23, R7, 0x2 ;  /* 0x0000000207177836 */ /* 0x000fca0000000000 */
[----:B------:R-:W-:Y:S01]  /*0720*/  ISETP.GT.U32.AND P2, PT, R23, R22, PT ;  /* 0x000000161700720c */ /* 0x000fe20003f44070 */
[----:B--2---:R2:W-:Y:S04]  /*0730*/  STG.E.64 desc[UR6][R12.64], R8 ;  /* 0x000000080c007986 */ /* 0x0045e8000c101b06 */
[----:B------:R2:W-:Y:S08]  /*0740*/  STG.E.64 desc[UR6][R16.64], R10 ;  /* 0x0000000a10007986 */ /* 0x0005f0000c101b06 */
[----:B------:R-:W-:Y:S05]  /*0750*/  @!P2 BRA `(.L_x_115) ;  /* 0xfffffffc0004a947 */ /* 0x000fea000383ffff */
.L_x_114:
[----:B0--34-:R-:W-:Y:S05]  /*0760*/  BSYNC.RECONVERGENT B0 ;  /* 0x0000000000007941 */ /* 0x019fea0003800200 */
.L_x_113:
[----:B------:R-:W-:-:S13]  /*0770*/  ISETP.GE.U32.AND P0, PT, R7, R22, PT ;  /* 0x000000160700720c */ /* 0x000fda0003f06070 */
[----:B------:R-:W-:Y:S05]  /*0780*/  @P0 EXIT ;  /* 0x000000000000094d */ /* 0x000fea0003800000 */
[----:B------:R-:W-:Y:S01]  /*0790*/  IADD3 R20, PT, PT, R22, -R7, RZ ;  /* 0x8000000716147210 */ /* 0x000fe20007ffe0ff */
[----:B------:R-:W0:Y:S01]  /*07a0*/  LDCU UR8, c[0x0][0x10e0] ;  /* 0x00021c00ff0877ac */ /* 0x000e220008000800 */
[----:B------:R-:W-:Y:S01]  /*07b0*/  BSSY.RECONVERGENT B0, `(.L_x_116) ;  /* 0x000004c000007945 */ /* 0x000fe20003800200 */
[----:B------:R-:W-:Y:S01]  /*07c0*/  IMAD.MOV.U32 R23, RZ, RZ, R7 ;  /* 0x000000ffff177224 */ /* 0x000fe200078e0007 */
[----:B------:R-:W-:Y:S01]  /*07d0*/  LOP3.LUT P0, R20, R20, 0x3, RZ, 0xc0, !PT ;  /* 0x0000000314147812 */ /* 0x000fe2000780c0ff */
[----:B------:R-:W3:Y:S01]  /*07e0*/  LDCU UR9, c[0x0][0x10ec] ;  /* 0x00021d80ff0977ac */ /* 0x000ee20008000800 */
[----:B------:R-:W4:Y:S11]  /*07f0*/  LDCU.64 UR10, c[0x0][0x10d8] ;  /* 0x00021b00ff0a77ac */ /* 0x000f360008000a00 */
[----:B------:R-:W-:Y:S05]  /*0800*/  @!P0 BRA `(.L_x_117) ;  /* 0x0000000400188947 */ /* 0x000fea0003800000 */
[----:B------:R-:W5:Y:S01]  /*0810*/  LDC R2, c[0x0][0x10e8] ;  /* 0x00043a00ff027b82 */ /* 0x000f620000000800 */
[----:B------:R-:W1:Y:S01]  /*0820*/  LDCU UR4, c[0x0][0x10d0] ;  /* 0x00021a00ff0477ac */ /* 0x000e620008000800 */
[----:B--2---:R-:W-:Y:S01]  /*0830*/  IMAD.WIDE.U32 R10, R7, 0x8, R4 ;  /* 0x00000008070a7825 */ /* 0x004fe200078e0004 */
[----:B------:R-:W-:Y:S01]  /*0840*/  IADD3 R20, PT, PT, -R20, RZ, RZ ;  /* 0x000000ff14147210 */ /* 0x000fe20007ffe1ff */
[----:B------:R-:W2:Y:S02]  /*0850*/  LDCU UR5, c[0x0][0x10cc] ;  /* 0x00021980ff0577ac */ /* 0x000ea40008000800 */
[----:B------:R-:W-:Y:S01]  /*0860*/  IMAD.MOV.U32 R23, RZ, RZ, R7 ;  /* 0x000000ffff177224 */ /* 0x000fe200078e0007 */
[----:B-----5:R-:W-:-:S04]  /*0870*/  ISETP.NE.AND P0, PT, R2, 0x2, PT ;  /* 0x000000020200780c */ /* 0x020fc80003f05270 */
[----:B-1----:R-:W-:Y:S02]  /*0880*/  SEL R12, R14, UR4, !P0 ;  /* 0x000000040e0c7c07 */ /* 0x002fe4000c000000 */
[----:B------:R-:W-:Y:S02]  /*0890*/  ISETP.NE.AND P0, PT, R2, 0x1, PT ;  /* 0x000000010200780c */ /* 0x000fe40003f05270 */
[----:B------:R-:W1:Y:S01]  /*08a0*/  I2F.U32.RP R6, R12 ;  /* 0x0000000c00067306 */ /* 0x000e620000209000 */
[----:B------:R-:W0:Y:S01]  /*08b0*/  LDC.64 R2, c[0x0][0x380] ;  /* 0x0000e000ff027b82 */ /* 0x000e220000000a00 */
[----:B--2---:R-:W-:Y:S02]  /*08c0*/  SEL R13, R14, UR5, !P0 ;  /* 0x000000050e0d7c07 */ /* 0x004fe4000c000000 */
[----:B------:R-:W-:Y:S02]  /*08d0*/  IADD3 R19, PT, PT, RZ, -R12, RZ ;  /* 0x8000000cff137210 */ /* 0x000fe40007ffe0ff */
[----:B------:R-:W-:Y:S01]  /*08e0*/  ISETP.NE.U32.AND P0, PT, R12, RZ, PT ;  /* 0x000000ff0c00720c */ /* 0x000fe20003f05070 */
[----:B------:R-:W-:Y:S01]  /*08f0*/  IMAD.MOV R21, RZ, RZ, -R13 ;  /* 0x000000ffff157224 */ /* 0x000fe200078e0a0d */
[----:B------:R-:W2:Y:S01]  /*0900*/  I2F.U32.RP R15, R13 ;  /* 0x0000000d000f7306 */ /* 0x000ea20000209000 */
[----:B------:R-:W-:-:S02]  /*0910*/  ISETP.NE.U32.AND P1, PT, R13, RZ, PT ;  /* 0x000000ff0d00720c */ /* 0x000fc40003f25070 */
[----:B------:R-:W-:-:S05]  /*0920*/  LOP3.LUT R18, RZ, R13, RZ, 0x33, !PT ;  /* 0x0000000dff127212 */ /* 0x000fca00078e33ff */
[----:B-1----:R-:W1:Y:S08]  /*0930*/  MUFU.RCP R6, R6 ;  /* 0x0000000600067308 */ /* 0x002e700000001000 */
[----:B--2---:R-:W2:Y:S01]  /*0940*/  MUFU.RCP R15, R15 ;  /* 0x0000000f000f7308 */ /* 0x004ea20000001000 */
[----:B-1----:R-:W-:Y:S02]  /*0950*/  IADD3 R16, PT, PT, R6, 0xffffffe, RZ ;  /* 0x0ffffffe06107810 */ /* 0x002fe40007ffe0ff */
[----:B------:R-:W-:-:S05]  /*0960*/  MOV R6, R10 ;  /* 0x0000000a00067202 */ /* 0x000fca0000000f00 */
[----:B------:R1:W5:Y:S01]  /*0970*/  F2I.FTZ.U32.TRUNC.NTZ R17, R16 ;  /* 0x0000001000117305 */ /* 0x000362000021f000 */
[----:B--2---:R-:W-:Y:S02]  /*0980*/  VIADD R8, R15, 0xffffffe ;  /* 0x0ffffffe0f087836 */ /* 0x004fe40000000000 */
[----:B------:R-:W-:-:S05]  /*0990*/  IMAD.MOV.U32 R15, RZ, RZ, R11 ;  /* 0x000000ffff0f7224 */ /* 0x000fca00078e000b */
[----:B------:R2:W3:Y:S01]  /*09a0*/  F2I.FTZ.U32.TRUNC.NTZ R9, R8 ;  /* 0x0000000800097305 */ /* 0x0004e2000021f000 */
[----:B-1----:R-:W-:Y:S02]  /*09b0*/  HFMA2 R16, -RZ, RZ, 0, 0 ;  /* 0x00000000ff107431 */ /* 0x002fe400000001ff */
[----:B-----5:R-:W-:Y:S02]  /*09c0*/  IMAD R19, R19, R17, RZ ;  /* 0x0000001113137224 */ /* 0x020fe400078e02ff */
[----:B--2---:R-:W-:Y:S02]  /*09d0*/  IMAD.MOV.U32 R8, RZ, RZ, RZ ;  /* 0x000000ffff087224 */ /* 0x004fe400078e00ff */
[----:B------:R-:W-:Y:S01]  /*09e0*/  IMAD.HI.U32 R16, R17, R19, R16 ;  /* 0x0000001311107227 */ /* 0x000fe200078e0010 */
[----:B------:R-:W-:-:S03]  /*09f0*/  LOP3.LUT R19, RZ, R12, RZ, 0x33, !PT ;  /* 0x0000000cff137212 */ /* 0x000fc600078e33ff */
[----:B---3--:R-:W-:-:S04]  /*0a00*/  IMAD R17, R21, R9, RZ ;  /* 0x0000000915117224 */ /* 0x008fc800078e02ff */
[----:B0-----:R-:W-:-:S07]  /*0a10*/  IMAD.HI.U32 R17, R9, R17, R8 ;  /* 0x0000001109117227 */ /* 0x001fce00078e0008 */
.L_x_118:
[----:B0-----:R-:W-:Y:S01]  /*0a20*/  MOV R8, R6 ;  /* 0x0000000600087202 */ /* 0x001fe20000000f00 */
[----:B------:R-:W-:-:S06]  /*0a30*/  IMAD.MOV.U32 R9, RZ, RZ, R15 ;  /* 0x000000ffff097224 */ /* 0x000fcc00078e000f */
[----:B------:R-:W2:Y:S01]  /*0a40*/  LDG.E.64 R8, desc[UR6][R8.64] ;  /* 0x0000000608087981 */ /* 0x000ea2000c1e1b00 */
[----:B------:R-:W-:-:S04]  /*0a50*/  IMAD.HI.U32 R10, R16, R23, RZ ;  /* 0x00000017100a7227 */ /* 0x000fc800078e00ff */
[----:B------:R-:W-:Y:S01]  /*0a60*/  VIADD R20, R20, 0x1 ;  /* 0x0000000114147836 */ /* 0x000fe20000000000 */
        /* <DEDUP_REMOVED lines=8> */
[----:B------:R-:W-:-:S05]  /*0af0*/  IMAD.HI.U32 R11, R17, R10, RZ ;  /* 0x0000000a110b7227 */ /* 0x000fca00078e00ff */
[----:B------:R-:W-:-:S05]  /*0b00*/  IADD3 R24, PT, PT, -R11, RZ, RZ ;  /* 0x000000ff0b187210 */ /* 0x000fca0007ffe1ff */
[----:B------:R-:W-:-:S05]  /*0b10*/  IMAD R24, R13, R24, R10 ;  /* 0x000000180d187224 */ /* 0x000fca00078e020a */
[----:B------:R-:W-:-:S13]  /*0b20*/  ISETP.GE.U32.AND P2, PT, R24, R13, PT ;  /* 0x0000000d1800720c */ /* 0x000fda0003f46070 */
[----:B------:R-:W-:Y:S01]  /*0b30*/  @P2 IMAD.IADD R24, R24, 0x1, -R13 ;  /* 0x0000000118182824 */ /* 0x000fe200078e0a0d */
[----:B------:R-:W-:Y:S02]  /*0b40*/  @P2 IADD3 R11, PT, PT, R11, 0x1, RZ ;  /* 0x000000010b0b2810 */ /* 0x000fe40007ffe0ff */
[----:B------:R-:W-:Y:S02]  /*0b50*/  ISETP.NE.AND P2, PT, R20, RZ, PT ;  /* 0x000000ff1400720c */ /* 0x000fe40003f45270 */
[----:B------:R-:W-:Y:S02]  /*0b60*/  ISETP.GE.U32.AND P3, PT, R24, R13, PT ;  /* 0x0000000d1800720c */ /* 0x000fe40003f66070 */
[----:B------:R-:W-:-:S11]  /*0b70*/  IADD3 R24, PT, PT, -R10, RZ, RZ ;  /* 0x000000ff0a187210 */ /* 0x000fd60007ffe1ff */
[----:B------:R-:W-:Y:S01]  /*0b80*/  @P3 VIADD R11, R11, 0x1 ;  /* 0x000000010b0b3836 */ /* 0x000fe20000000000 */
[----:B------:R-:W-:-:S04]  /*0b90*/  IADD3 R6, P3, PT, R6, 0x8, RZ ;  /* 0x0000000806067810 */ /* 0x000fc80007f7e0ff */
[----:B------:R-:W-:Y:S01]  /*0ba0*/  SEL R21, R18, R11, !P1 ;  /* 0x0000000b12157207 */ /* 0x000fe20004800000 */
[----:B------:R-:W-:Y:S01]  /*0bb0*/  IMAD R11, R12, R24, R23 ;  /* 0x000000180c0b7224 */ /* 0x000fe200078e0217 */
[----:B------:R-:W-:Y:S02]  /*0bc0*/  IADD3.X R15, PT, PT, RZ, R15, RZ, P3, !PT ;  /* 0x0000000fff0f7210 */ /* 0x000fe40001ffe4ff */
[----:B------:R-:W-:Y:S01]  /*0bd0*/  IADD3 R24, PT, PT, -R21, RZ, RZ ;  /* 0x000000ff15187210 */ /* 0x000fe20007ffe1ff */
[----:B------:R-:W-:Y:S01]  /*0be0*/  IMAD R11, R11, UR8, RZ ;  /* 0x000000080b0b7c24 */ /* 0x000fe2000f8e02ff */
[----:B------:R-:W-:-:S03]  /*0bf0*/  IADD3 R23, PT, PT, R23, 0x1, RZ ;  /* 0x0000000117177810 */ /* 0x000fc60007ffe0ff */
[----:B------:R-:W-:-:S04]  /*0c00*/  IMAD R10, R13, R24, R10 ;  /* 0x000000180d0a7224 */ /* 0x000fc800078e020a */
[----:B----4-:R-:W-:-:S04]  /*0c10*/  IMAD R10, R10, UR11, R11 ;  /* 0x0000000b0a0a7c24 */ /* 0x010fc8000f8e020b */
[----:B------:R-:W-:-:S04]  /*0c20*/  IMAD R21, R21, UR10, R10 ;  /* 0x0000000a15157c24 */ /* 0x000fc8000f8e020a */
[----:B------:R-:W-:-:S04]  /*0c30*/  IMAD R11, R0, UR9, R21 ;  /* 0x00000009000b7c24 */ /* 0x000fc8000f8e0215 */
[----:B------:R-:W-:-:S05]  /*0c40*/  IMAD.WIDE.U32 R10, R11, 0x8, R2 ;  /* 0x000000080b0a7825 */ /* 0x000fca00078e0002 */
[----:B--2---:R0:W-:Y:S01]  /*0c50*/  STG.E.64 desc[UR6][R10.64], R8 ;  /* 0x000000080a007986 */ /* 0x0041e2000c101b06 */
[----:B------:R-:W-:Y:S05]  /*0c60*/  @P2 BRA `(.L_x_118) ;  /* 0xfffffffc006c2947 */ /* 0x000fea000383ffff */
.L_x_117:
[----:B0--34-:R-:W-:Y:S05]  /*0c70*/  BSYNC.RECONVERGENT B0 ;  /* 0x0000000000007941 */ /* 0x019fea0003800200 */
.L_x_116:
[----:B------:R-:W-:-:S05]  /*0c80*/  IMAD.IADD R2, R7, 0x1, -R22 ;  /* 0x0000000107027824 */ /* 0x000fca00078e0a16 */
[----:B------:R-:W-:-:S13]  /*0c90*/  ISETP.GT.U32.AND P0, PT, R2, -0x4, PT ;  /* 0xfffffffc0200780c */ /* 0x000fda0003f04070 */
[----:B------:R-:W-:Y:S05]  /*0ca0*/  @P0 EXIT ;  /* 0x000000000000094d */ /* 0x000fea0003800000 */
[----:B------:R-:W0:Y:S01]  /*0cb0*/  LDC R2, c[0x0][0x10e8] ;  /* 0x00043a00ff027b82 */ /* 0x000e220000000800 */
[----:B------:R-:W-:Y:S01]  /*0cc0*/  IADD3 R22, PT, PT, -R22, R23, RZ ;  /* 0x0000001716167210 */ /* 0x000fe20007ffe1ff */
[----:B------:R-:W3:Y:S01]  /*0cd0*/  LDCU UR8, c[0x0][0x10ec] ;  /* 0x00021d80ff0877ac */ /* 0x000ee20008000800 */
[----:B------:R-:W-:Y:S01]  /*0ce0*/  IADD3 R21, PT, PT, R23, 0x1, RZ ;  /* 0x0000000117157810 */ /* 0x000fe20007ffe0ff */
[----:B------:R-:W4:Y:S04]  /*0cf0*/  LDCU.64 UR4, c[0x0][0x10d8] ;  /* 0x00021b00ff0477ac */ /* 0x000f280008000a00 */
[----:B------:R-:W1:Y:S08]  /*0d00*/  LDC R3, c[0x0][0x10d0] ;  /* 0x00043400ff037b82 */ /* 0x000e700000000800 */
[----:B--2---:R-:W2:Y:S01]  /*0d10*/  LDC R17, c[0x0][0x10e0] ;  /* 0x00043800ff117b82 */ /* 0x004ea20000000800 */
[----:B0-----:R-:W-:-:S02]  /*0d20*/  ISETP.NE.AND P1, PT, R2, 0x1, PT ;  /* 0x000000010200780c */ /* 0x001fc40003f25270 */
[----:B------:R-:W-:-:S04]  /*0d30*/  ISETP.NE.AND P0, PT, R2, 0x2, PT ;  /* 0x000000020200780c */ /* 0x000fc80003f05270 */
[----:B-1----:R-:W-:Y:S02]  /*0d40*/  SEL R16, R14, R3, !P0 ;  /* 0x000000030e107207 */ /* 0x002fe40004000000 */
[----:B------:R-:W0:Y:S02]  /*0d50*/  LDC.64 R2, c[0x0][0x380] ;  /* 0x0000e000ff027b82 */ /* 0x000e240000000a00 */
[----:B------:R-:W1:Y:S01]  /*0d60*/  I2F.U32.RP R8, R16 ;  /* 0x0000001000087306 */ /* 0x000e620000209000 */
[----:B------:R-:W-:Y:S01]  /*0d70*/  IMAD.MOV R11, RZ, RZ, -R16 ;  /* 0x000000ffff0b7224 */ /* 0x000fe200078e0a10 */
[----:B------:R-:W-:Y:S02]  /*0d80*/  ISETP.NE.U32.AND P0, PT, R16, RZ, PT ;  /* 0x000000ff1000720c */ /* 0x000fe40003f05070 */
[----:B------:R-:W-:Y:S02]  /*0d90*/  LOP3.LUT R20, RZ, R16, RZ, 0x33, !PT ;  /* 0x00000010ff147212 */ /* 0x000fe400078e33ff */
[----:B------:R-:W5:Y:S02]  /*0da0*/  @P1 LDC R14, c[0x0][0x10cc] ;  /* 0x00043300ff0e1b82 */ /* 0x000f640000000800 */
[----:B-1----:R-:W1:Y:S08]  /*0db0*/  MUFU.RCP R8, R8 ;  /* 0x0000000800087308 */ /* 0x002e700000001000 */
[----:B-----5:R-:W5:Y:S01]  /*0dc0*/  I2F.U32.RP R9, R14 ;  /* 0x0000000e00097306 */ /* 0x020f620000209000 */
[----:B------:R-:W-:-:S02]  /*0dd0*/  ISETP.NE.U32.AND P1, PT, R14, RZ, PT ;  /* 0x000000ff0e00720c */ /* 0x000fc40003f25070 */
[----:B-1----:R-:W-:Y:S02]  /*0de0*/  IADD3 R18, PT, PT, R8, 0xffffffe, RZ ;  /* 0x0ffffffe08127810 */ /* 0x002fe40007ffe0ff */
[----:B------:R-:W-:-:S03]  /*0df0*/  LOP3.LUT R15, RZ, R14, RZ, 0x33, !PT ;  /* 0x0000000eff0f7212 */ /* 0x000fc600078e33ff */
[----:B------:R1:W-:Y:S08]  /*0e00*/  F2I.FTZ.U32.TRUNC.NTZ R19, R18 ;  /* 0x0000001200137305 */ /* 0x0003f0000021f000 */
[----:B-----5:R-:W5:Y:S01]  /*0e10*/  MUFU.RCP R9, R9 ;  /* 0x0000000900097308 */ /* 0x020f620000001000 */
[----:B-1----:R-:W-:Y:S02]  /*0e20*/  MOV R18, RZ ;  /* 0x000000ff00127202 */ /* 0x002fe40000000f00 */
[----:B-----5:R-:W-:Y:S01]  /*0e30*/  IADD3 R6, PT, PT, R9, 0xffffffe, RZ ;  /* 0x0ffffffe09067810 */ /* 0x020fe20007ffe0ff */
[----:B------:R-:W-:-:S04]  /*0e40*/  IMAD R9, R11, R19, RZ ;  /* 0x000000130b097224 */ /* 0x000fc800078e02ff */
[----:B------:R1:W5:Y:S01]  /*0e50*/  F2I.FTZ.U32.TRUNC.NTZ R7, R6 ;  /* 0x0000000600077305 */ /* 0x000362000021f000 */
[----:B------:R-:W-:-:S04]  /*0e60*/  IMAD.HI.U32 R18, R19, R9, R18 ;  /* 0x0000000913127227 */ /* 0x000fc800078e0012 */
[----:B-1----:R-:W-:Y:S02]  /*0e70*/  IMAD.MOV.U32 R6, RZ, RZ, RZ ;  /* 0x000000ffff067224 */ /* 0x002fe400078e00ff */
[----:B-----5:R-:W-:-:S05]  /*0e80*/  IMAD R10, R14, R7, RZ ;  /* 0x000000070e0a7224 */ /* 0x020fca00078e02ff */
[----:B------:R-:W-:-:S05]  /*0e90*/  IADD3 R11, PT, PT, -R10, RZ, RZ ;  /* 0x000000ff0a0b7210 */ /* 0x000fca0007ffe1ff */
[----:B0-234-:R-:W-:-:S07]  /*0ea0*/  IMAD.HI.U32 R19, R7, R11, R6 ;  /* 0x0000000b07137227 */ /* 0x01dfce00078e0006 */
.L_x_119:
[----:B------:R-:W-:-:S04]  /*0eb0*/  VIADD R11, R21, 0xffffffff ;  /* 0xffffffff150b7836 */ /* 0x000fc80000000000 */
[----:B0-----:R-:W-:-:S05]  /*0ec0*/  IMAD.WIDE.U32 R6, R11, 0x8, R4 ;  /* 0x000000080b067825 */ /* 0x001fca00078e0004 */
[----:B------:R-:W2:Y:S01]  /*0ed0*/  LDG.E.64 R8, desc[UR6][R6.64] ;  /* 0x0000000606087981 */ /* 0x000ea2000c1e1b00 */
        /* <DEDUP_REMOVED lines=19> */
[----:B------:R-:W-:-:S03]  /*1010*/  IMAD R10, R16, R12, R23 ;  /* 0x0000000c100a7224 */ /* 0x000fc600078e0217 */
[----:B------:R-:W-:Y:S01]  /*1020*/  IADD3 R12, PT, PT, -R11, RZ, RZ ;  /* 0x000000ff0b0c7210 */ /* 0x000fe20007ffe1ff */
[----:B------:R-:W-:-:S04]  /*1030*/  IMAD R10, R10, R17, RZ ;  /* 0x000000110a0a7224 */ /* 0x000fc800078e02ff */
[----:B------:R-:W-:-:S04]  /*1040*/  IMAD R13, R14, R12, R13 ;  /* 0x0000000c0e0d7224 */ /* 0x000fc800078e020d */
[----:B------:R-:W-:-:S04]  /*1050*/  IMAD R10, R13, UR5, R10 ;  /* 0x000000050d0a7c24 */ /* 0x000fc8000f8e020a */
[----:B------:R-:W-:-:S04]  /*1060*/  IMAD R11, R11, UR4, R10 ;  /* 0x000000040b0b7c24 */ /* 0x000fc8000f8e020a */
[----:B------:R-:W-:-:S04]  /*1070*/  IMAD R11, R0, UR8, R11 ;  /* 0x00000008000b7c24 */ /* 0x000fc8000f8e020b */
[----:B------:R-:W-:-:S05]  /*1080*/  IMAD.WIDE.U32 R10, R11, 0x8, R2 ;  /* 0x000000080b0a7825 */ /* 0x000fca00078e0002 */
[----:B--2---:R0:W-:Y:S04]  /*1090*/  STG.E.64 desc[UR6][R10.64], R8 ;  /* 0x000000080a007986 */ /* 0x0041e8000c101b06 */
        /* <DEDUP_REMOVED lines=9> */
[----:B------:R-:W-:-:S04]  /*1130*/  SEL R25, R20, R25, !P0 ;  /* 0x0000001914197207 */ /* 0x000fc80004000000 */
[----:B0-----:R-:W-:Y:S01]  /*1140*/  IADD3 R10, PT, PT, -R25, RZ, RZ ;  /* 0x000000ff190a7210 */ /* 0x001fe20007ffe1ff */
        /* <DEDUP_REMOVED lines=8> */
[----:B------:R-:W-:Y:S01]  /*11d0*/  SEL R9, R15, R8, !P1 ;  /* 0x000000080f097207 */ /* 0x000fe20004800000 */
[----:B------:R-:W-:-:S03]  /*11e0*/  IMAD R8, R16, R10, R23 ;  /* 0x0000000a10087224 */ /* 0x000fc600078e0217 */
[----:B------:R-:W-:Y:S01]  /*11f0*/  IADD3 R10, PT, PT, -R9, RZ, RZ ;  /* 0x000000ff090a7210 */ /* 0x000fe20007ffe1ff */
[----:B------:R-:W-:-:S04]  /*1200*/  IMAD R8, R8, R17, R17 ;  /* 0x0000001108087224 */ /* 0x000fc800078e0211 */
[----:B------:R-:W-:-:S04]  /*1210*/  IMAD R25, R14, R10, R25 ;  /* 0x0000000a0e197224 */ /* 0x000fc800078e0219 */
[----:B------:R-:W-:-:S04]  /*1220*/  IMAD R8, R25, UR5, R8 ;  /* 0x0000000519087c24 */ /* 0x000fc8000f8e0208 */
[----:B------:R-:W-:-:S04]  /*1230*/  IMAD R9, R9, UR4, R8 ;  /* 0x0000000409097c24 */ /* 0x000fc8000f8e0208 */
[----:B------:R-:W-:-:S04]  /*1240*/  IMAD R9, R0, UR8, R9 ;  /* 0x0000000800097c24 */ /* 0x000fc8000f8e0209 */
[----:B------:R-:W-:-:S04]  /*1250*/  IMAD.WIDE.U32 R8, R9, 0x8, R2 ;  /* 0x0000000809087825 */ /* 0x000fc800078e0002 */
[----:B------:R-:W-:Y:S01]  /*1260*/  VIADD R25, R21, 0x1 ;  /* 0x0000000115197836 */ /* 0x000fe20000000000 */
[----:B--2---:R0:W-:Y:S04]  /*1270*/  STG.E.64 desc[UR6][R8.64], R12 ;  /* 0x0000000c08007986 */ /* 0x0041e8000c101b06 */
        /* <DEDUP_REMOVED lines=10> */
[----:B0-----:R-:W-:Y:S01]  /*1320*/  IADD3 R8, PT, PT, -R27, RZ, RZ ;  /* 0x000000ff1b087210 */ /* 0x001fe20007ffe1ff */
[----:B------:R-:W-:-:S04]  /*1330*/  IMAD.HI.U32 R12, R19, R27, RZ ;  /* 0x0000001b130c7227 */ /* 0x000fc800078e00ff */
[----:B------:R-:W-:Y:S01]  /*1340*/  IMAD R8, R16, R8, R23 ;  /* 0x0000000810087224 */ /* 0x000fe200078e0217 */
[----:B------:R-:W-:-:S04]  /*1350*/  IADD3 R9, PT, PT, -R12, RZ, RZ ;  /* 0x000000ff0c097210 */ /* 0x000fc80007ffe1ff */
[----:B------:R-:W-:Y:S01]  /*1360*/  IADD3 R8, PT, PT, R8, 0x2, RZ ;  /* 0x0000000208087810 */ /* 0x000fe20007ffe0ff */
[----:B------:R-:W-:-:S04]  /*1370*/  IMAD R9, R14, R9, R27 ;  /* 0x000000090e097224 */ /* 0x000fc800078e021b */
[----:B------:R-:W-:Y:S01]  /*1380*/  IMAD R8, R8, R17, RZ ;  /* 0x0000001108087224 */ /* 0x000fe200078e02ff */
[----:B------:R-:W-:-:S13]  /*1390*/  ISETP.GE.U32.AND P2, PT, R9, R14, PT ;  /* 0x0000000e0900720c */ /* 0x000fda0003f46070 */
[----:B------:R-:W-:Y:S01]  /*13a0*/  @P2 IMAD.IADD R9, R9, 0x1, -R14 ;  /* 0x0000000109092824 */ /* 0x000fe200078e0a0e */
[----:B------:R-:W-:-:S04]  /*13b0*/  @P2 IADD3 R12, PT, PT, R12, 0x1, RZ ;  /* 0x000000010c0c2810 */ /* 0x000fc80007ffe0ff */
[----:B------:R-:W-:-:S13]  /*13c0*/  ISETP.GE.U32.AND P3, PT, R9, R14, PT ;  /* 0x0000000e0900720c */ /* 0x000fda0003f66070 */
[----:B------:R-:W-:-:S05]  /*13d0*/  @P3 VIADD R12, R12, 0x1 ;  /* 0x000000010c0c3836 */ /* 0x000fca0000000000 */
[----:B------:R-:W-:-:S04]  /*13e0*/  SEL R12, R15, R12, !P1 ;  /* 0x0000000c0f0c7207 */ /* 0x000fc80004800000 */
[----:B------:R-:W-:-:S05]  /*13f0*/  IADD3 R9, PT, PT, -R12, RZ, RZ ;  /* 0x000000ff0c097210 */ /* 0x000fca0007ffe1ff */
[----:B------:R-:W-:-:S04]  /*1400*/  IMAD R27, R14, R9, R27 ;  /* 0x000000090e1b7224 */ /* 0x000fc800078e021b */
[----:B------:R-:W-:-:S04]  /*1410*/  IMAD R27, R27, UR5, R8 ;  /* 0x000000051b1b7c24 */ /* 0x000fc8000f8e0208 */
[----:B------:R-:W-:-:S04]  /*1420*/  IMAD R27, R12, UR4, R27 ;  /* 0x000000040c1b7c24 */ /* 0x000fc8000f8e021b */
[----:B------:R-:W-:-:S04]  /*1430*/  IMAD R9, R0, UR8, R27 ;  /* 0x0000000800097c24 */ /* 0x000fc8000f8e021b */
        /* <DEDUP_REMOVED lines=18> */
[----:B------:R-:W-:Y:S02]  /*1560*/  IADD3 R9, PT, PT, -R10, RZ, RZ ;  /* 0x000000ff0a097210 */ /* 0x000fe40007ffe1ff */
[----:B------:R-:W-:Y:S02]  /*1570*/  IADD3 R23, PT, PT, R23, 0x4, RZ ;  /* 0x0000000417177810 */ /* 0x000fe40007ffe0ff */
[----:B------:R-:W-:Y:S01]  /*1580*/  IADD3 R8, PT, PT, R8, 0x3, RZ ;  /* 0x0000000308087810 */ /* 0x000fe20007ffe0ff */
[----:B------:R-:W-:-:S04]  /*1590*/  IMAD R9, R14, R9, R25 ;  /* 0x000000090e097224 */ /* 0x000fc800078e0219 */
[----:B------:R-:W-:Y:S01]  /*15a0*/  IMAD R8, R8, R17, RZ ;  /* 0x0000001108087224 */ /* 0x000fe200078e02ff */
[----:B------:R-:W-:-:S13]  /*15b0*/  ISETP.GE.U32.AND P2, PT, R9, R14, PT ;  /* 0x0000000e0900720c */ /* 0x000fda0003f46070 */
[----:B------:R-:W-:Y:S01]  /*15c0*/  @P2 IMAD.IADD R9, R9, 0x1, -R14 ;  /* 0x0000000109092824 */ /* 0x000fe200078e0a0e */
[----:B------:R-:W-:Y:S02]  /*15d0*/  @P2 IADD3 R10, PT, PT, R10, 0x1, RZ ;  /* 0x000000010a0a2810 */ /* 0x000fe40007ffe0ff */
[----:B------:R-:W-:Y:S02]  /*15e0*/  ISETP.NE.AND P2, PT, R22, RZ, PT ;  /* 0x000000ff1600720c */ /* 0x000fe40003f45270 */
        /* <DEDUP_REMOVED lines=8> */
[----:B------:R-:W-:-:S05]  /*1670*/  IMAD.WIDE.U32 R8, R9, 0x8, R2 ;  /* 0x0000000809087825 */ /* 0x000fca00078e0002 */
[----:B--2---:R0:W-:Y:S01]  /*1680*/  STG.E.64 desc[UR6][R8.64], R6 ;  /* 0x0000000608007986 */ /* 0x0041e2000c101b06 */
[----:B------:R-:W-:Y:S05]  /*1690*/  @P2 BRA `(.L_x_119) ;  /* 0xfffffff800042947 */ /* 0x000fea000383ffff */
[----:B------:R-:W-:Y:S05]  /*16a0*/  EXIT ;  /* 0x000000000000794d */ /* 0x000fea0003800000 */
.L_x_120:
        /* <DEDUP_REMOVED lines=13> */
.L_x_916:


//--------------------- .text._ZN2at6native40_GLOBAL__N__2351210d_8_Shape_cu_49f7391c30CatArrayBatchedCopy_vectorizedINS1_10OpaqueTypeILj8EEEjLi3ELi64ELi64ELi16ELi2EEEvPcNS1_25CatArrInputTensorMetadataIT_T0_XT2_EXT3_EEENS1_16TensorSizeStrideIS8_Lj4EEEiS8_ --------------------------
	.section	.text._ZN2at6native40_GLOBAL__N__2351210d_8_Shape_cu_49f7391c30CatArrayBatchedCopy_vectorizedINS1_10OpaqueTypeILj8EEEjLi3ELi64ELi64ELi16ELi2EEEvPcNS1_25CatArrInputTensorMetadataIT_T0_XT2_EXT3_EEENS1_16TensorSizeStrideIS8_Lj4EEEiS8_,"ax",@progbits
	.align	128
.text._ZN2at6native40_GLOBAL__N__2351210d_8_Shape_cu_49f7391c30CatArrayBatchedCopy_vectorizedINS1_10OpaqueTypeILj8EEEjLi3ELi64ELi64ELi16ELi2EEEvPcNS1_25CatArrInputTensorMetadataIT_T0_XT2_EXT3_EEENS1_16TensorSizeStrideIS8_Lj4EEEiS8_:
        .type           _ZN2at6native40_GLOBAL__N__2351210d_8_Shape_cu_49f7391c30CatArrayBatchedCopy_vectorizedINS1_10OpaqueTypeILj8EEEjLi3ELi64ELi64ELi16ELi2EEEvPcNS1_25CatArrInputTensorMetadataIT_T0_XT2_EXT3_EEENS1_16TensorSizeStrideIS8_Lj4EEEiS8_,@function
        .size           _ZN2at6native40_GLOBAL__N__2351210d_8_Shape_cu_49f7391c30CatArrayBatchedCopy_vectorizedINS1_10OpaqueTypeILj8EEEjLi3ELi64ELi64ELi16ELi2EEEvPcNS1_25CatArrInputTensorMetadataIT_T0_XT2_EXT3_EEENS1_16TensorSizeStrideIS8_Lj4EEEiS8_,(.L_x_917 - _ZN2at6native40_GLOBAL__N__2351210d_8_Shape_cu_49f7391c30CatArrayBatchedCopy_vectorizedINS1_10OpaqueTypeILj8EEEjLi3ELi64ELi64ELi16ELi2EEEvPcNS1_25CatArrInputTensorMetadataIT_T0_XT2_EXT3_EEENS1_16TensorSizeStrideIS8_Lj4EEEiS8_)
        .other          _ZN2at6native40_GLOBAL__N__2351210d_8_Shape_cu_49f7391c30CatArrayBatchedCopy_vectorizedINS1_10OpaqueTypeILj8EEEjLi3ELi64ELi64ELi16ELi2EEEvPcNS1_25CatArrInputTensorMetadataIT_T0_XT2_EXT3_EEENS1_16TensorSizeStrideIS8_Lj4EEEiS8_,@"STO_CUDA_ENTRY STV_DEFAULT"
_ZN2at6native40_GLOBAL__N__2351210d_8_Shape_cu_49f7391c30CatArrayBatchedCopy_vectorizedINS1_10OpaqueTypeILj8EEEjLi3ELi64ELi64ELi16ELi2EEEvPcNS1_25CatArrInputTensorMetadataIT_T0_XT2_EXT3_EEENS1_16TensorSizeStrideIS8_Lj4EEEiS8_:
        /* <DEDUP_REMOVED lines=18> */
[----:B------:R-:W4:Y:S01]  /*0120*/  LDCU UR5, c[0x0][0x10e0] ;  /* 0x00021c00ff0577ac */ /* 0x000f220008000800 */
[----:B------:R-:W0:Y:S05]  /*0130*/  LDCU.64 UR8, c[0x0][0x10d8] ;  /* 0x00021b00ff0877ac */ /* 0x000e2a0008000a00 */
[----:B------:R-:W5:Y:S01]  /*0140*/  LDC R9, c[0x0][0x10d0] ;  /* 0x00043400ff097b82 */ /* 0x000f620000000800 */
[----:B------:R-:W0:Y:S01]  /*0150*/  LDCU.64 UR10, c[0x0][0x380] ;  /* 0x00007000ff0a77ac */ /* 0x000e220008000a00 */
[----:B-1----:R-:W-:Y:S01]  /*0160*/  IMAD R12, R12, UR4, RZ ;  /* 0x000000040c0c7c24 */ /* 0x002fe2000f8e02ff */
[----:B0-----:R-:W-:-:S02]  /*0170*/  ISETP.NE.AND P1, PT, R6, 0x1, PT ;  /* 0x000000010600780c */ /* 0x001fc40003f25270 */
[----:B------:R-:W-:Y:S01]  /*0180*/  ISETP.NE.AND P0, PT, R6, 0x2, PT ;  /* 0x000000020600780c */ /* 0x000fe20003f05270 */
[----:B---3--:R-:W-:-:S05]  /*0190*/  IMAD R4, R4, R7, RZ ;  /* 0x0000000704047224 */ /* 0x008fca00078e02ff */
[----:B------:R-:W-:Y:S02]  /*01a0*/  SHF.R.U32.HI R8, RZ, 0x1, R4 ;  /* 0x00000001ff087819 */ /* 0x000fe40000011604 */
[----:B------:R0:W1:Y:S02]  /*01b0*/  LDC R4, c[0x0][R2+0x588] ;  /* 0x0001620002047b82 */ /* 0x0000640000000800 */
[----:B-----5:R-:W-:-:S04]  /*01c0*/  SEL R9, R8, R9, !P0 ;  /* 0x0000000908097207 */ /* 0x020fc80004000000 */
[----:B------:R-:W3:Y:S01]  /*01d0*/  I2F.U32.RP R6, R9 ;  /* 0x0000000900067306 */ /* 0x000ee20000209000 */
[----:B------:R-:W-:Y:S01]  /*01e0*/  IADD3 R15, PT, PT, RZ, -R9, RZ ;  /* 0x80000009ff0f7210 */ /* 0x000fe20007ffe0ff */
[----:B------:R-:W5:Y:S01]  /*01f0*/  @P1 LDC R8, c[0x0][0x10cc] ;  /* 0x00043300ff081b82 */ /* 0x000f620000000800 */
[----:B------:R-:W-:-:S07]  /*0200*/  ISETP.NE.U32.AND P0, PT, R9, RZ, PT ;  /* 0x000000ff0900720c */ /* 0x000fce0003f05070 */
[----:B0-----:R-:W0:Y:S01]  /*0210*/  LDC.64 R2, c[0x0][R3+0x380] ;  /* 0x0000e00003027b82 */ /* 0x001e220000000a00 */
[----:B---3--:R-:W3:Y:S01]  /*0220*/  MUFU.RCP R6, R6 ;  /* 0x0000000600067308 */ /* 0x008ee20000001000 */
[----:B-1----:R-:W-:Y:S01]  /*0230*/  IMAD R16, R4, R7, RZ ;  /* 0x0000000704107224 */ /* 0x002fe200078e02ff */
[----:B------:R-:W-:-:S04]  /*0240*/  MOV R4, RZ ;  /* 0x000000ff00047202 */ /* 0x000fc80000000f00 */
[----:B------:R-:W-:Y:S02]  /*0250*/  SHF.R.U32.HI R16, RZ, 0x1, R16 ;  /* 0x00000001ff107819 */ /* 0x000fe40000011610 */
[----:B-----5:R-:W1:Y:S01]  /*0260*/  I2F.U32.RP R14, R8 ;  /* 0x00000008000e7306 */ /* 0x020e620000209000 */
[----:B------:R-:W-:Y:S02]  /*0270*/  ISETP.NE.U32.AND P1, PT, R8, RZ, PT ;  /* 0x000000ff0800720c */ /* 0x000fe40003f25070 */
[----:B---3--:R-:W-:-:S05]  /*0280*/  IADD3 R10, PT, PT, R6, 0xffffffe, RZ ;  /* 0x0ffffffe060a7810 */ /* 0x008fca0007ffe0ff */
[----:B------:R3:W5:Y:S08]  /*0290*/  F2I.FTZ.U32.TRUNC.NTZ R11, R10 ;  /* 0x0000000a000b7305 */ /* 0x000770000021f000 */
[----:B-1----:R-:W1:Y:S01]  /*02a0*/  MUFU.RCP R14, R14 ;  /* 0x0000000e000e7308 */ /* 0x002e620000001000 */
[----:B---3--:R-:W-:Y:S02]  /*02b0*/  HFMA2 R10, -RZ, RZ, 0, 0 ;  /* 0x00000000ff0a7431 */ /* 0x008fe400000001ff */
[----:B-----5:R-:W-:-:S04]  /*02c0*/  IMAD R7, R15, R11, RZ ;  /* 0x0000000b0f077224 */ /* 0x020fc800078e02ff */
[----:B------:R-:W-:-:S04]  /*02d0*/  IMAD.HI.U32 R10, R11, R7, R10 ;  /* 0x000000070b0a7227 */ /* 0x000fc800078e000a */
[----:B-1----:R-:W-:Y:S01]  /*02e0*/  VIADD R5, R14, 0xffffffe ;  /* 0x0ffffffe0e057836 */ /* 0x002fe20000000000 */
[----:B------:R-:W-:-:S05]  /*02f0*/  LOP3.LUT R14, RZ, R8, RZ, 0x33, !PT ;  /* 0x00000008ff0e7212 */ /* 0x000fca00078e33ff */
[----:B------:R-:W1:Y:S02]  /*0300*/  F2I.FTZ.U32.TRUNC.NTZ R5, R5 ;  /* 0x0000000500057305 */ /* 0x000e64000021f000 */
[----:B-1----:R-:W-:-:S04]  /*0310*/  IMAD R6, R8, R5, RZ ;  /* 0x0000000508067224 */ /* 0x002fc800078e02ff */
[----:B------:R-:W-:-:S04]  /*0320*/  IMAD.MOV R15, RZ, RZ, -R6 ;  /* 0x000000ffff0f7224 */ /* 0x000fc800078e0a06 */
[----:B------:R-:W-:Y:S01]  /*0330*/  IMAD.HI.U32 R11, R5, R15, R4 ;  /* 0x0000000f050b7227 */ /* 0x000fe200078e0004 */
[----:B0-2-4-:R-:W-:-:S07]  /*0340*/  LOP3.LUT R15, RZ, R9, RZ, 0x33, !PT ;  /* 0x00000009ff0f7212 */ /* 0x015fce00078e33ff */
.L_x_121:
        /* <DEDUP_REMOVED lines=12> */
[----:B------:R-:W-:Y:S02]  /*0410*/  IMAD.MOV R21, RZ, RZ, -R19 ;  /* 0x000000ffff157224 */ /* 0x000fe400078e0a13 */
[--C-:B------:R-:W-:Y:S02]  /*0420*/  IMAD.MOV R18, RZ, RZ, -R17.reuse ;  /* 0x000000ffff127224 */ /* 0x100fe400078e0a11 */
[----:B------:R-:W-:Y:S02]  /*0430*/  IMAD R21, R8, R21, R17 ;  /* 0x0000001508157224 */ /* 0x000fe400078e0211 */
[----:B------:R-:W-:Y:S01]  /*0440*/  IMAD R18, R9, R18, R13 ;  /* 0x0000001209127224 */ /* 0x000fe200078e020d */
[----:B------:R-:W-:Y:S02]  /*0450*/  IADD3 R13, PT, PT, R12, R13, RZ ;  /* 0x0000000d0c0d7210 */ /* 0x000fe40007ffe0ff */
[----:B------:R-:W-:Y:S01]  /*0460*/  ISETP.GE.U32.AND P2, PT, R21, R8, PT ;  /* 0x000000081500720c */ /* 0x000fe20003f46070 */
[----:B------:R-:W-:-:S12]  /*0470*/  IMAD R18, R18, UR5, RZ ;  /* 0x0000000512127c24 */ /* 0x000fd8000f8e02ff */
        /* <DEDUP_REMOVED lines=17> */
.L_x_122:
        /* <DEDUP_REMOVED lines=15> */
.L_x_917:


//--------------------- .text._ZN2at6native40_GLOBAL__N__2351210d_8_Shape_cu_49f7391c19CatArrayBatchedCopyINS1_10OpaqueTypeILj8EEEjLi2ELi64ELi64EEEvPT_NS1_25CatArrInputTensorMetadataIS5_T0_XT2_EXT3_EEENS1_16TensorSizeStrideIS8_Lj4EEEiS8_ --------------------------
	.section	.text._ZN2at6native40_GLOBAL__N__2351210d_8_Shape_cu_49f7391c19CatArrayBatchedCopyINS1_10OpaqueTypeILj8EEEjLi2ELi64ELi64EEEvPT_NS1_25CatArrInputTensorMetadataIS5_T0_XT2_EXT3_EEENS1_16TensorSizeStrideIS8_Lj4EEEiS8_,"ax",@progbits
	.align	128
.text._ZN2at6native40_GLOBAL__N__2351210d_8_Shape_cu_49f7391c19CatArrayBatchedCopyINS1_10OpaqueTypeILj8EEEjLi2ELi64ELi64EEEvPT_NS1_25CatArrInputTensorMetadataIS5_T0_XT2_EXT3_EEENS1_16TensorSizeStrideIS8_Lj4EEEiS8_:
        .type           _ZN2at6native40_GLOBAL__N__2351210d_8_Shape_cu_49f7391c19CatArrayBatchedCopyINS1_10OpaqueTypeILj8EEEjLi2ELi64ELi64EEEvPT_NS1_25CatArrInputTensorMetadataIS5_T0_XT2_EXT3_EEENS1_16TensorSizeStrideIS8_Lj4EEEiS8_,@function
        .size           _ZN2at6native40_GLOBAL__N__2351210d_8_Shape_cu_49f7391c19CatArrayBatchedCopyINS1_10OpaqueTypeILj8EEEjLi2ELi64ELi64EEEvPT_NS1_25CatArrInputTensorMetadataIS5_T0_XT2_EXT3_EEENS1_16TensorSizeStrideIS8_Lj4EEEiS8_,(.L_x_918 - _ZN2at6native40_GLOBAL__N__2351210d_8_Shape_cu_49f7391c19CatArrayBatchedCopyINS1_10OpaqueTypeILj8EEEjLi2ELi64ELi64EEEvPT_NS1_25CatArrInputTensorMetadataIS5_T0_XT2_EXT3_EEENS1_16TensorSizeStrideIS8_Lj4EEEiS8_)
        .other          _ZN2at6native40_GLOBAL__N__2351210d_8_Shape_cu_49f7391c19CatArrayBatchedCopyINS1_10OpaqueTypeILj8EEEjLi2ELi64ELi64EEEvPT_NS1_25CatArrInputTensorMetadataIS5_T0_XT2_EXT3_EEENS1_16TensorSizeStrideIS8_Lj4EEEiS8_,@"STO_CUDA_ENTRY STV_DEFAULT"
_ZN2at6native40_GLOBAL__N__2351210d_8_Shape_cu_49f7391c19CatArrayBatchedCopyINS1_10OpaqueTypeILj8EEEjLi2ELi64ELi64EEEvPT_NS1_25CatArrInputTensorMetadataIS5_T0_XT2_EXT3_EEENS1_16TensorSizeStrideIS8_Lj4EEEiS8_:
        /* <DEDUP_REMOVED lines=24> */
[----:B------:R-:W0:Y:S08]  /*0180*/  LDC.U8 R9, c[0x0][R20+0x880] ;  /* 0x0002200014097b82 */ /* 0x000e300000000000 */
[----:B------:R-:W1:Y:S01]  /*0190*/  LDC.64 R4, c[0x0][0x380] ;  /* 0x0000e000ff047b82 */ /* 0x000e620000000a00 */
[----:B---3--:R-:W-:-:S07]  /*01a0*/  SEL R11, R10, R11, !P0 ;  /* 0x0000000b0a0b7207 */ /* 0x008fce0004000000 */
[----:B------:R-:W3:Y:S01]  /*01b0*/  LDC.64 R2, c[0x0][R2+0x380] ;  /* 0x0000e00002027b82 */ /* 0x000ee20000000a00 */
[----:B------:R-:W5:Y:S01]  /*01c0*/  I2F.U32.RP R8, R11 ;  /* 0x0000000b00087306 */ /* 0x000f620000209000 */
[----:B------:R-:W-:Y:S02]  /*01d0*/  IADD3 R15, PT, PT, RZ, -R11, RZ ;  /* 0x8000000bff0f7210 */ /* 0x000fe40007ffe0ff */
[----:B------:R-:W-:-:S04]  /*01e0*/  ISETP.NE.U32.AND P1, PT, R11, RZ, PT ;  /* 0x000000ff0b00720c */ /* 0x000fc80003f25070 */
[----:B------:R-:W1:Y:S08]  /*01f0*/  LDC R14, c[0x0][R14+0x580] ;  /* 0x000160000e0e7b82 */ /* 0x000e700000000800 */
[----:B------:R2:W1:Y:S01]  /*0200*/  LDC R12, c[0x0][R18+0x8d0] ;  /* 0x00023400120c7b82 */ /* 0x0004620000000800 */
[----:B-----5:R-:W5:Y:S07]  /*0210*/  MUFU.RCP R8, R8 ;  /* 0x0000000800087308 */ /* 0x020f6e0000001000 */
[----:B------:R2:W1:Y:S01]  /*0220*/  @P0 LDC R10, c[0x0][R18+0x8c4] ;  /* 0x00023100120a0b82 */ /* 0x0004620000000800 */
[----:B0-----:R-:W-:-:S07]  /*0230*/  ISETP.NE.AND P0, PT, R9, RZ, PT ;  /* 0x000000ff0900720c */ /* 0x001fce0003f05270 */
[----:B------:R2:W0:Y:S01]  /*0240*/  LDC R13, c[0x0][R18+0x8d4] ;  /* 0x00023500120d7b82 */ /* 0x0004220000000800 */
[----:B-----5:R-:W-:-:S04]  /*0250*/  IADD3 R6, PT, PT, R8, 0xffffffe, RZ ;  /* 0x0ffffffe08067810 */ /* 0x020fc80007ffe0ff */
[----:B------:R5:W4:Y:S01]  /*0260*/  F2I.FTZ.U32.TRUNC.NTZ R7, R6 ;  /* 0x0000000600077305 */ /* 0x000b22000021f000 */
[----:B--2---:R-:W-:Y:S02]  /*0270*/  LOP3.LUT R18, RZ, R11, RZ, 0x33, !PT ;  /* 0x0000000bff127212 */ /* 0x004fe400078e33ff */
[----:B-----5:R-:W-:Y:S01]  /*0280*/  MOV R6, RZ ;  /* 0x000000ff00067202 */ /* 0x020fe20000000f00 */
[----:B----4-:R-:W-:-:S04]  /*0290*/  IMAD R15, R15, R7, RZ ;  /* 0x000000070f0f7224 */ /* 0x010fc800078e02ff */
[----:B---3--:R-:W-:-:S07]  /*02a0*/  IMAD.HI.U32 R15, R7, R15, R6 ;  /* 0x0000000f070f7227 */ /* 0x008fce00078e0006 */
.L_x_124:
[----:B-12---:R-:W-:Y:S01]  /*02b0*/  @P0 IMAD.WIDE.U32 R6, R17, 0x8, R2 ;  /* 0x0000000811060825 */ /* 0x006fe200078e0002 */
[----:B------:R-:W1:Y:S05]  /*02c0*/  @P0 LDC R21, c[0x0][0x10ec] ;  /* 0x00043b00ff150b82 */ /* 0x000e6a0000000800 */
[----:B------:R-:W2:Y:S01]  /*02d0*/  @P0 LDG.E.64 R6, desc[UR6][R6.64] ;  /* 0x0000000606060981 */ /* 0x000ea2000c1e1b00 */
[----:B------:R-:W-:-:S05]  /*02e0*/  IMAD.HI.U32 R19, R15, R17, RZ ;  /* 0x000000110f137227 */ /* 0x000fca00078e00ff */
[----:B------:R-:W-:-:S05]  /*02f0*/  IADD3 R8, PT, PT, -R19, RZ, RZ ;  /* 0x000000ff13087210 */ /* 0x000fca0007ffe1ff */
[----:B------:R-:W-:-:S05]  /*0300*/  IMAD R8, R11, R8, R17 ;  /* 0x000000080b087224 */ /* 0x000fca00078e0211 */
[----:B------:R-:W-:-:S13]  /*0310*/  ISETP.GE.U32.AND P2, PT, R8, R11, PT ;  /* 0x0000000b0800720c */ /* 0x000fda0003f46070 */
[----:B------:R-:W-:Y:S02]  /*0320*/  @P2 IADD3 R8, PT, PT, -R11, R8, RZ ;  /* 0x000000080b082210 */ /* 0x000fe40007ffe1ff */
[----:B------:R-:W-:Y:S02]  /*0330*/  @P2 IADD3 R19, PT, PT, R19, 0x1, RZ ;  /* 0x0000000113132810 */ /* 0x000fe40007ffe0ff */
[----:B------:R-:W-:Y:S02]  /*0340*/  ISETP.GE.U32.AND P3, PT, R8, R11, PT ;  /* 0x0000000b0800720c */ /* 0x000fe40003f66070 */
[----:B------:R-:W3:Y:S11]  /*0350*/  @P0 LDC.64 R8, c[0x0][0x380] ;  /* 0x0000e000ff080b82 */ /* 0x000ef60000000a00 */
[----:B------:R-:W-:-:S04]  /*0360*/  @P3 IADD3 R19, PT, PT, R19, 0x1, RZ ;  /* 0x0000000113133810 */ /* 0x000fc80007ffe0ff */
[----:B------:R-:W-:-:S05]  /*0370*/  SEL R19, R18, R19, !P1 ;  /* 0x0000001312137207 */ /* 0x000fca0004800000 */
[----:B------:R-:W-:Y:S02]  /*0380*/  IMAD.MOV R22, RZ, RZ, -R19 ;  /* 0x000000ffff167224 */ /* 0x000fe400078e0a13 */
[----:B------:R-:W-:Y:S02]  /*0390*/  IMAD R20, R19, UR8, RZ ;  /* 0x0000000813147c24 */ /* 0x000fe4000f8e02ff */
[----:B------:R-:W-:-:S04]  /*03a0*/  IMAD R19, R11, R22, R17 ;  /* 0x000000160b137224 */ /* 0x000fc800078e0211 */
[----:B------:R-:W-:-:S04]  /*03b0*/  IMAD R19, R19, UR9, R20 ;  /* 0x0000000913137c24 */ /* 0x000fc8000f8e0214 */
[----:B-1----:R-:W-:-:S04]  /*03c0*/  @P0 IMAD R21, R14, R21, R19 ;  /* 0x000000150e150224 */ /* 0x002fc800078e0213 */
[----:B---3--:R-:W-:-:S05]  /*03d0*/  @P0 IMAD.WIDE.U32 R8, R21, 0x8, R8 ;  /* 0x0000000815080825 */ /* 0x008fca00078e0008 */
[----:B--2---:R1:W-:Y:S01]  /*03e0*/  @P0 STG.E.64 desc[UR6][R8.64], R6 ;  /* 0x0000000608000986 */ /* 0x0043e2000c101b06 */
[----:B------:R-:W-:Y:S05]  /*03f0*/  @P0 BRA `(.L_x_123) ;  /* 0x00000000006c0947 */ /* 0x000fea0003800000 */
[----:B-1----:R-:W1:Y:S01]  /*0400*/  I2F.U32.RP R8, R10 ;  /* 0x0000000a00087306 */ /* 0x002e620000209000 */
[----:B------:R-:W-:Y:S02]  /*0410*/  IADD3 R9, PT, PT, RZ, -R10, RZ ;  /* 0x8000000aff097210 */ /* 0x000fe40007ffe0ff */
[----:B------:R-:W-:-:S05]  /*0420*/  ISETP.NE.U32.AND P4, PT, R10, RZ, PT ;  /* 0x000000ff0a00720c */ /* 0x000fca0003f85070 */
[----:B-1----:R-:W1:Y:S02]  /*0430*/  MUFU.RCP R8, R8 ;  /* 0x0000000800087308 */ /* 0x002e640000001000 */
[----:B-1----:R-:W-:-:S06]  /*0440*/  IADD3 R6, PT, PT, R8, 0xffffffe, RZ ;  /* 0x0ffffffe08067810 */ /* 0x002fcc0007ffe0ff */
[----:B------:R1:W2:Y:S02]  /*0450*/  F2I.FTZ.U32.TRUNC.NTZ R7, R6 ;  /* 0x0000000600077305 */ /* 0x0002a4000021f000 */
[----:B-1----:R-:W-:Y:S02]  /*0460*/  HFMA2 R6, -RZ, RZ, 0, 0 ;  /* 0x00000000ff067431 */ /* 0x002fe400000001ff */
[----:B--2---:R-:W-:-:S04]  /*0470*/  IMAD R9, R9, R7, RZ ;  /* 0x0000000709097224 */ /* 0x004fc800078e02ff */
        /* <DEDUP_REMOVED lines=13> */
[----:B0-----:R-:W-:-:S04]  /*0550*/  IMAD R7, R13, R6, R7 ;  /* 0x000000060d077224 */ /* 0x001fc800078e0207 */
[----:B------:R-:W-:-:S06]  /*0560*/  IMAD.WIDE.U32 R6, R7, 0x8, R2 ;  /* 0x0000000807067825 */ /* 0x000fcc00078e0002 */
[----:B------:R-:W2:Y:S01]  /*0570*/  LDG.E.64 R6, desc[UR6][R6.64] ;  /* 0x0000000606067981 */ /* 0x000ea2000c1e1b00 */
[----:B------:R-:W-:-:S04]  /*0580*/  IMAD R9, R14, UR5, R19 ;  /* 0x000000050e097c24 */ /* 0x000fc8000f8e0213 */
[----:B------:R-:W-:-:S05]  /*0590*/  IMAD.WIDE.U32 R8, R9, 0x8, R4 ;  /* 0x0000000809087825 */ /* 0x000fca00078e0004 */
[----:B--2---:R2:W-:Y:S02]  /*05a0*/  STG.E.64 desc[UR6][R8.64], R6 ;  /* 0x0000000608007986 */ /* 0x0045e4000c101b06 */
.L_x_123:
[----:B------:R-:W-:-:S04]  /*05b0*/  IADD3 R17, PT, PT, R16, R17, RZ ;  /* 0x0000001110117210 */ /* 0x000fc80007ffe0ff */
[----:B------:R-:W-:-:S13]  /*05c0*/  ISETP.GE.U32.AND P2, PT, R17, R0, PT ;  /* 0x000000001100720c */ /* 0x000fda0003f46070 */
[----:B------:R-:W-:Y:S05]  /*05d0*/  @!P2 BRA `(.L_x_124) ;  /* 0xfffffffc0034a947 */ /* 0x000fea000383ffff */
[----:B------:R-:W-:Y:S05]  /*05e0*/  EXIT ;  /* 0x000000000000794d */ /* 0x000fea0003800000 */
.L_x_125:
        /* <DEDUP_REMOVED lines=9> */
.L_x_918:


//--------------------- .text._ZN2at6native40_GLOBAL__N__2351210d_8_Shape_cu_49f7391c26CatArrayBatchedCopy_contigINS1_10OpaqueTypeILj8EEEjLi2ELi64ELi64EEEvPT_NS1_25CatArrInputTensorMetadataIS5_T0_XT2_EXT3_EEENS1_16TensorSizeStrideIS8_Lj4EEEiS8_ --------------------------
	.section	.text._ZN2at6native40_GLOBAL__N__2351210d_8_Shape_cu_49f7391c26CatArrayBatchedCopy_contigINS1_10OpaqueTypeILj8EEEjLi2ELi64ELi64EEEvPT_NS1_25CatArrInputTensorMetadataIS5_T0_XT2_EXT3_EEENS1_16TensorSizeStrideIS8_Lj4EEEiS8_,"ax",@progbits
	.align	128
.text._ZN2at6native40_GLOBAL__N__2351210d_8_Shape_cu_49f7391c26CatArrayBatchedCopy_contigINS1_10OpaqueTypeILj8EEEjLi2ELi64ELi64EEEvPT_NS1_25CatArrInputTensorMetadataIS5_T0_XT2_EXT3_EEENS1_16TensorSizeStrideIS8_Lj4EEEiS8_:
        .type           _ZN2at6native40_GLOBAL__N__2351210d_8_Shape_cu_49f7391c26CatArrayBatchedCopy_contigINS1_10OpaqueTypeILj8EEEjLi2ELi64ELi64EEEvPT_NS1_25CatArrInputTensorMetadataIS5_T0_XT2_EXT3_EEENS1_16TensorSizeStrideIS8_Lj4EEEiS8_,@function
        .size           _ZN2at6native40_GLOBAL__N__2351210d_8_Shape_cu_49f7391c26CatArrayBatchedCopy_contigINS1_10OpaqueTypeILj8EEEjLi2ELi64ELi64EEEvPT_NS1_25CatArrInputTensorMetadataIS5_T0_XT2_EXT3_EEENS1_16TensorSizeStrideIS8_Lj4EEEiS8_,(.L_x_919 - _ZN2at6native40_GLOBAL__N__2351210d_8_Shape_cu_49f7391c26CatArrayBatchedCopy_contigINS1_10OpaqueTypeILj8EEEjLi2ELi64ELi64EEEvPT_NS1_25CatArrInputTensorMetadataIS5_T0_XT2_EXT3_EEENS1_16TensorSizeStrideIS8_Lj4EEEiS8_)
        .other          _ZN2at6native40_GLOBAL__N__2351210d_8_Shape_cu_49f7391c26CatArrayBatchedCopy_contigINS1_10OpaqueTypeILj8EEEjLi2ELi64ELi64EEEvPT_NS1_25CatArrInputTensorMetadataIS5_T0_XT2_EXT3_EEENS1_16TensorSizeStrideIS8_Lj4EEEiS8_,@"STO_CUDA_ENTRY STV_DEFAULT"
_ZN2at6native40_GLOBAL__N__2351210d_8_Shape_cu_49f7391c26CatArrayBatchedCopy_contigINS1_10OpaqueTypeILj8EEEjLi2ELi64ELi64EEEvPT_NS1_25CatArrInputTensorMetadataIS5_T0_XT2_EXT3_EEENS1_16TensorSizeStrideIS8_Lj4EEEiS8_:
        /* <DEDUP_REMOVED lines=18> */
[----:B------:R-:W3:Y:S01]  /*0120*/  LDC R8, c[0x0][R7+0x588] ;  /* 0x0001620007087b82 */ /* 0x000ee20000000800 */
[----:B0-----:R-:W-:-:S07]  /*0130*/  ISETP.NE.AND P0, PT, R12, 0x1, PT ;  /* 0x000000010c00780c */ /* 0x001fce0003f05270 */
[----:B------:R-:W0:Y:S01]  /*0140*/  LDC.64 R2, c[0x0][0x380] ;  /* 0x0000e000ff027b82 */ /* 0x000e220000000a00 */
[----:B-1----:R-:W-:-:S07]  /*0150*/  IMAD R12, R15, UR4, RZ ;  /* 0x000000040f0c7c24 */ /* 0x002fce000f8e02ff */
[----:B------:R-:W1:Y:S01]  /*0160*/  LDC.64 R4, c[0x0][R4+0x380] ;  /* 0x0000e00004047b82 */ /* 0x000e620000000a00 */
[----:B---3--:R-:W-:-:S07]  /*0170*/  IMAD R7, R8, R13, RZ ;  /* 0x0000000d08077224 */ /* 0x008fce00078e02ff */
[----:B----4-:R-:W3:Y:S01]  /*0180*/  @P0 LDC R0, c[0x0][0x10cc] ;  /* 0x00043300ff000b82 */ /* 0x010ee20000000800 */
[----:B------:R-:W-:Y:S01]  /*0190*/  HFMA2 R8, -RZ, RZ, 0, 0 ;  /* 0x00000000ff087431 */ /* 0x000fe200000001ff */
[----:B------:R-:W-:Y:S01]  /*01a0*/  MOV R13, R11 ;  /* 0x0000000b000d7202 */ /* 0x000fe20000000f00 */
[----:B---3--:R-:W3:Y:S01]  /*01b0*/  I2F.U32.RP R10, R0 ;  /* 0x00000000000a7306 */ /* 0x008ee20000209000 */
[----:B------:R-:W-:Y:S02]  /*01c0*/  ISETP.NE.U32.AND P0, PT, R0, RZ, PT ;  /* 0x000000ff0000720c */ /* 0x000fe40003f05070 */
[----:B------:R-:W-:-:S05]  /*01d0*/  LOP3.LUT R15, RZ, R0, RZ, 0x33, !PT ;  /* 0x00000000ff0f7212 */ /* 0x000fca00078e33ff */
[----:B---3--:R-:W3:Y:S02]  /*01e0*/  MUFU.RCP R10, R10 ;  /* 0x0000000a000a7308 */ /* 0x008ee40000001000 */
[----:B---3--:R-:W-:-:S06]  /*01f0*/  IADD3 R9, PT, PT, R10, 0xffffffe, RZ ;  /* 0x0ffffffe0a097810 */ /* 0x008fcc0007ffe0ff */
[----:B------:R-:W3:Y:S02]  /*0200*/  F2I.FTZ.U32.TRUNC.NTZ R9, R9 ;  /* 0x0000000900097305 */ /* 0x000ee4000021f000 */
[----:B---3--:R-:W-:-:S04]  /*0210*/  IMAD R10, R0, R9, RZ ;  /* 0x00000009000a7224 */ /* 0x008fc800078e02ff */
[----:B------:R-:W-:-:S04]  /*0220*/  IMAD.MOV R17, RZ, RZ, -R10 ;  /* 0x000000ffff117224 */ /* 0x000fc800078e0a0a */
[----:B012---:R-:W-:-:S07]  /*0230*/  IMAD.HI.U32 R14, R9, R17, R8 ;  /* 0x00000011090e7227 */ /* 0x007fce00078e0008 */
.L_x_126:
[----:B0-----:R-:W-:-:S06]  /*0240*/  IMAD.WIDE.U32 R8, R13, 0x8, R4 ;  /* 0x000000080d087825 */ /* 0x001fcc00078e0004 */
[----:B------:R-:W2:Y:S01]  /*0250*/  LDG.E.64 R8, desc[UR6][R8.64] ;  /* 0x0000000608087981 */ /* 0x000ea2000c1e1b00 */
        /* <DEDUP_REMOVED lines=16> */
[----:B--2---:R0:W-:Y:S05]  /*0360*/  STG.E.64 desc[UR6][R10.64], R8 ;  /* 0x000000080a007986 */ /* 0x0041ea000c101b06 */
[----:B------:R-:W-:Y:S05]  /*0370*/  @!P1 BRA `(.L_x_126) ;  /* 0xfffffffc00b09947 */ /* 0x000fea000383ffff */
[----:B------:R-:W-:Y:S05]  /*0380*/  EXIT ;  /* 0x000000000000794d */ /* 0x000fea0003800000 */
.L_x_127:
        /* <DEDUP_REMOVED lines=15> */
.L_x_919:


//--------------------- .text._ZN2at6native40_GLOBAL__N__2351210d_8_Shape_cu_49f7391c35CatArrayBatchedCopy_alignedK_contigINS1_10OpaqueTypeILj8EEEjLi2ELi64ELi64ELi8EEEvPT_NS1_25CatArrInputTensorMetadataIS5_T0_XT2_EXT3_EEENS1_16TensorSizeStrideIS8_Lj4EEEiS8_ --------------------------
	.section	.text._ZN2at6native40_GLOBAL__N__2351210d_8_Shape_cu_49f7391c35CatArrayBatchedCopy_alignedK_contigINS1_10OpaqueTypeILj8EEEjLi2ELi64ELi64ELi8EEEvPT_NS1_25CatArrInputTensorMetadataIS5_T0_XT2_EXT3_EEENS1_16TensorSizeStrideIS8_Lj4EEEiS8_,"ax",@progbits
	.align	128
.text._ZN2at6native40_GLOBAL__N__2351210d_8_Shape_cu_49f7391c35CatArrayBatchedCopy_alignedK_contigINS1_10OpaqueTypeILj8EEEjLi2ELi64ELi64ELi8EEEvPT_NS1_25CatArrInputTensorMetadataIS5_T0_XT2_EXT3_EEENS1_16TensorSizeStrideIS8_Lj4EEEiS8_:
        .type           _ZN2at6native40_GLOBAL__N__2351210d_8_Shape_cu_49f7391c35CatArrayBatchedCopy_alignedK_contigINS1_10OpaqueTypeILj8EEEjLi2ELi64ELi64ELi8EEEvPT_NS1_25CatArrInputTensorMetadataIS5_T0_XT2_EXT3_EEENS1_16TensorSizeStrideIS8_Lj4EEEiS8_,@function
        .size           _ZN2at6native40_GLOBAL__N__2351210d_8_Shape_cu_49f7391c35CatArrayBatchedCopy_alignedK_contigINS1_10OpaqueTypeILj8EEEjLi2ELi64ELi64ELi8EEEvPT_NS1_25CatArrInputTensorMetadataIS5_T0_XT2_EXT3_EEENS1_16TensorSizeStrideIS8_Lj4EEEiS8_,(.L_x_920 - _ZN2at6native40_GLOBAL__N__2351210d_8_Shape_cu_49f7391c35CatArrayBatchedCopy_alignedK_contigINS1_10OpaqueTypeILj8EEEjLi2ELi64ELi64ELi8EEEvPT_NS1_25CatArrInputTensorMetadataIS5_T0_XT2_EXT3_EEENS1_16TensorSizeStrideIS8_Lj4EEEiS8_)
        .other          _ZN2at6native40_GLOBAL__N__2351210d_8_Shape_cu_49f7391c35CatArrayBatchedCopy_alignedK_contigINS1_10OpaqueTypeILj8EEEjLi2ELi64ELi64ELi8EEEvPT_NS1_25CatArrInputTensorMetadataIS5_T0_XT2_EXT3_EEENS1_16TensorSizeStrideIS8_Lj4EEEiS8_,@"STO_CUDA_ENTRY STV_DEFAULT"
_ZN2at6native40_GLOBAL__N__2351210d_8_Shape_cu_49f7391c35CatArrayBatchedCopy_alignedK_contigINS1_10OpaqueTypeILj8EEEjLi2ELi64ELi64ELi8EEEvPT_NS1_25CatArrInputTensorMetadataIS5_T0_XT2_EXT3_EEENS1_16TensorSizeStrideIS8_Lj4EEEiS8_:
        /* <DEDUP_REMOVED lines=19> */
[----:B------:R-:W-:Y:S01]  /*0130*/  IADD3 R20, PT, PT, RZ, -R16, RZ ;  /* 0x80000010ff147210 */ /* 0x000fe20007ffe0ff */
[----:B------:R-:W-:Y:S01]  /*0140*/  IMAD R6, R3, 0x4, R2 ;  /* 0x0000000403067824 */ /* 0x000fe200078e0202 */
[----:B------:R-:W3:Y:S01]  /*0150*/  LDC R8, c[0x0][R10+0x588] ;  /* 0x000162000a087b82 */ /* 0x000ee20000000800 */
[----:B------:R-:W4:Y:S01]  /*0160*/  LDCU.64 UR4, c[0x0][0x358] ;  /* 0x00006b00ff0477ac */ /* 0x000f220008000a00 */
[----:B------:R-:W-:Y:S02]  /*0170*/  IADD3 R19, PT, PT, RZ, -R17, RZ ;  /* 0x80000011ff137210 */ /* 0x000fe40007ffe0ff */
[----:B------:R-:W-:Y:S02]  /*0180*/  PRMT R20, R20, 0x7710, RZ ;  /* 0x0000771014147816 */ /* 0x000fe400000000ff */
[----:B------:R-:W-:Y:S02]  /*0190*/  PRMT R19, R19, 0x7710, RZ ;  /* 0x0000771013137816 */ /* 0x000fe400000000ff */
[----:B0-----:R-:W-:Y:S01]  /*01a0*/  ISETP.NE.AND P0, PT, R12, 0x1, PT ;  /* 0x000000010c00780c */ /* 0x001fe20003f05270 */
[----:B------:R-:W0:Y:S01]  /*01b0*/  LDC.64 R4, c[0x0][0x380] ;  /* 0x0000e000ff047b82 */ /* 0x000e220000000a00 */
[----:B------:R-:W-:-:S07]  /*01c0*/  IADD3 R20, PT, PT, R15, R20, RZ ;  /* 0x000000140f147210 */ /* 0x000fce0007ffe0ff */
[----:B------:R-:W0:Y:S01]  /*01d0*/  LDC.64 R2, c[0x0][0x10d8] ;  /* 0x00043600ff027b82 */ /* 0x000e220000000a00 */
[----:B---3--:R-:W-:-:S07]  /*01e0*/  IMAD R13, R8, R13, RZ ;  /* 0x0000000d080d7224 */ /* 0x008fce00078e02ff */
[----:B--2---:R-:W2:Y:S01]  /*01f0*/  @P0 LDC R0, c[0x0][0x10cc] ;  /* 0x00043300ff000b82 */ /* 0x004ea20000000800 */
[----:B------:R-:W-:Y:S01]  /*0200*/  IMAD.MOV.U32 R8, RZ, RZ, RZ ;  /* 0x000000ffff087224 */ /* 0x000fe200078e00ff */
[----:B--2---:R-:W2:Y:S01]  /*0210*/  I2F.U32.RP R7, R0 ;  /* 0x0000000000077306 */ /* 0x004ea20000209000 */
[----:B------:R-:W-:Y:S02]  /*0220*/  ISETP.NE.U32.AND P0, PT, R0, RZ, PT ;  /* 0x000000ff0000720c */ /* 0x000fe40003f05070 */
[----:B------:R-:W-:-:S05]  /*0230*/  LOP3.LUT R14, RZ, R0, RZ, 0x33, !PT ;  /* 0x00000000ff0e7212 */ /* 0x000fca00078e33ff */
[----:B--2---:R-:W2:Y:S02]  /*0240*/  MUFU.RCP R7, R7 ;  /* 0x0000000700077308 */ /* 0x004ea40000001000 */
[----:B--2---:R-:W-:Y:S02]  /*0250*/  VIADD R9, R7, 0xffffffe ;  /* 0x0ffffffe07097836 */ /* 0x004fe40000000000 */
[----:B------:R-:W2:Y:S04]  /*0260*/  LDC.64 R6, c[0x0][R6+0x380] ;  /* 0x0000e00006067b82 */ /* 0x000ea80000000a00 */
[----:B------:R-:W1:Y:S02]  /*0270*/  F2I.FTZ.U32.TRUNC.NTZ R9, R9 ;  /* 0x0000000900097305 */ /* 0x000e64000021f000 */
[----:B-1----:R-:W-:-:S04]  /*0280*/  IMAD R10, R0, R9, RZ ;  /* 0x00000009000a7224 */ /* 0x002fc800078e02ff */
[----:B------:R-:W-:-:S04]  /*0290*/  IMAD.MOV R11, RZ, RZ, -R10 ;  /* 0x000000ffff0b7224 */ /* 0x000fc800078e0a0a */
[----:B0---4-:R-:W-:-:S07]  /*02a0*/  IMAD.HI.U32 R12, R9, R11, R8 ;  /* 0x0000000b090c7227 */ /* 0x011fce00078e0008 */
.L_x_129:
[----:B0-2---:R-:W-:-:S06]  /*02b0*/  IMAD.WIDE.U32 R8, R18, 0x8, R6 ;  /* 0x0000000812087825 */ /* 0x005fcc00078e0006 */
[----:B------:R-:W2:Y:S01]  /*02c0*/  LDG.E.64 R8, desc[UR4][R8.64] ;  /* 0x0000000408087981 */ /* 0x000ea2000c1e1b00 */
[----:B------:R-:W-:Y:S01]  /*02d0*/  IMAD.HI.U32 R11, R12, R18, RZ ;  /* 0x000000120c0b7227 */ /* 0x000fe200078e00ff */
[----:B------:R-:W-:-:S03]  /*02e0*/  MOV R23, R16 ;  /* 0x0000001000177202 */ /* 0x000fc60000000f00 */
[----:B------:R-:W-:Y:S02]  /*02f0*/  IMAD.MOV R21, RZ, RZ, -R11 ;  /* 0x000000ffff157224 */ /* 0x000fe400078e0a0b */
[----:B------:R-:W-:Y:S02]  /*0300*/  IMAD.IADD R16, R17, 0x1, R16 ;  /* 0x0000000111107824 */ /* 0x000fe400078e0210 */
[----:B------:R-:W-:-:S05]  /*0310*/  IMAD R21, R0, R21, R18 ;  /* 0x0000001500157224 */ /* 0x000fca00078e0212 */
[----:B------:R-:W-:-:S13]  /*0320*/  ISETP.GE.U32.AND P1, PT, R21, R0, PT ;  /* 0x000000001500720c */ /* 0x000fda0003f26070 */
[----:B------:R-:W-:Y:S01]  /*0330*/  @P1 IADD3 R21, PT, PT, -R0, R21, RZ ;  /* 0x0000001500151210 */ /* 0x000fe20007ffe1ff */
[----:B------:R-:W-:-:S03]  /*0340*/  @P1 VIADD R11, R11, 0x1 ;  /* 0x000000010b0b1836 */ /* 0x000fc60000000000 */
[----:B------:R-:W-:-:S13]  /*0350*/  ISETP.GE.U32.AND P2, PT, R21, R0, PT ;  /* 0x000000001500720c */ /* 0x000fda0003f46070 */
[----:B------:R-:W-:-:S04]  /*0360*/  @P2 IADD3 R11, PT, PT, R11, 0x1, RZ ;  /* 0x000000010b0b2810 */ /* 0x000fc80007ffe0ff */
[----:B------:R-:W-:-:S05]  /*0370*/  SEL R11, R14, R11, !P0 ;  /* 0x0000000b0e0b7207 */ /* 0x000fca0004000000 */
[----:B------:R-:W-:Y:S02]  /*0380*/  IMAD.MOV R21, RZ, RZ, -R11 ;  /* 0x000000ffff157224 */ /* 0x000fe400078e0a0b */
[----:B------:R-:W-:Y:S02]  /*0390*/  IMAD R11, R11, R2, RZ ;  /* 0x000000020b0b7224 */ /* 0x000fe400078e02ff */
[--C-:B------:R-:W-:Y:S02]  /*03a0*/  IMAD R10, R0, R21, R18.reuse ;  /* 0x00000015000a7224 */ /* 0x100fe400078e0212 */
[----:B------:R-:W-:Y:S02]  /*03b0*/  IMAD.IADD R18, R17, 0x1, R18 ;  /* 0x0000000111127824 */ /* 0x000fe400078e0212 */
[----:B------:R-:W-:Y:S02]  /*03c0*/  IMAD R10, R10, R3, R11 ;  /* 0x000000030a0a7224 */ /* 0x000fe400078e020b */
[----:B------:R-:W-:Y:S01]  /*03d0*/  IMAD.IADD R21, R19, 0x1, R20 ;  /* 0x0000000113157824 */ /* 0x000fe200078e0214 */
[----:B------:R-:W-:-:S02]  /*03e0*/  IADD3 R22, PT, PT, R18, 0x1, RZ ;  /* 0x0000000112167810 */ /* 0x000fc40007ffe0ff */
[----:B------:R-:W-:Y:S02]  /*03f0*/  IADD3 R11, PT, PT, R13, R10, RZ ;  /* 0x0000000a0d0b7210 */ /* 0x000fe40007ffe0ff */
[----:B------:R-:W-:Y:S02]  /*0400*/  ISETP.GT.U32.AND P1, PT, R22, R15, PT ;  /* 0x0000000f1600720c */ /* 0x000fe40003f24070 */
[----:B------:R-:W-:Y:S01]  /*0410*/  PRMT R22, R20, 0x7610, R22 ;  /* 0x0000761014167816 */ /* 0x000fe20000000016 */
[----:B------:R-:W-:Y:S01]  /*0420*/  IMAD.WIDE.U32 R10, R11, 0x8, R4 ;  /* 0x000000080b0a7825 */ /* 0x000fe200078e0004 */
[----:B------:R-:W-:-:S04]  /*0430*/  PRMT R20, R21, 0x7610, R20 ;  /* 0x0000761015147816 */ /* 0x000fc80000000014 */
[----:B--2---:R0:W-:Y:S05]  /*0440*/  STG.E.64 desc[UR4][R10.64], R8 ;  /* 0x000000080a007986 */ /* 0x0041ea000c101b04 */
[----:B------:R-:W-:Y:S05]  /*0450*/  @!P1 BRA `(.L_x_129) ;  /* 0xfffffffc00949947 */ /* 0x000fea000383ffff */
[----:B------:R-:W-:Y:S05]  /*0460*/  BSYNC.RECONVERGENT B0 ;  /* 0x0000000000007941 */ /* 0x000fea0003800200 */
.L_x_128:
[----:B------:R-:W-:-:S13]  /*0470*/  ISETP.GE.U32.AND P1, PT, R18, R15, PT ;  /* 0x0000000f1200720c */ /* 0x000fda0003f26070 */
[----:B------:R-:W-:Y:S05]  /*0480*/  @P1 EXIT ;  /* 0x000000000000194d */ /* 0x000fea0003800000 */
[-C--:B0-----:R-:W-:Y:S01]  /*0490*/  IADD3 R8, PT, PT, R15, -R18.reuse, RZ ;  /* 0x800000120f087210 */ /* 0x081fe20007ffe0ff */
[----:B------:R-:W-:Y:S01]  /*04a0*/  IMAD.IADD R9, R18, 0x1, -R15 ;  /* 0x0000000112097824 */ /* 0x000fe200078e0a0f */
        /* <DEDUP_REMOVED lines=9> */
[----:B------:R-:W-:-:S07]  /*0540*/  IMAD.MOV R20, RZ, RZ, -R10 ;  /* 0x000000ffff147224 */ /* 0x000fce00078e0a0a */
.L_x_132:
[----:B------:R-:W-:-:S05]  /*0550*/  MOV R16, R8 ;  /* 0x0000000800107202 */ /* 0x000fca0000000f00 */
[----:B0-----:R0:W2:Y:S01]  /*0560*/  LDG.E.64 R10, desc[UR4][R16.64] ;  /* 0x00000004100a7981 */ /* 0x0010a2000c1e1b00 */
        /* <DEDUP_REMOVED lines=12> */
[----:B0-----:R-:W-:Y:S02]  /*0630*/  IMAD.X R17, RZ, RZ, R17, P3 ;  /* 0x000000ffff117224 */ /* 0x001fe400018e0611 */
[----:B------:R-:W-:Y:S02]  /*0640*/  IMAD.MOV R18, RZ, RZ, -R19 ;  /* 0x000000ffff127224 */ /* 0x000fe400078e0a13 */
[----:B------:R-:W-:Y:S02]  /*0650*/  IMAD R19, R19, R2, R13 ;  /* 0x0000000213137224 */ /* 0x000fe400078e020d */
[----:B------:R-:W-:Y:S01]  /*0660*/  IMAD R16, R0, R18, R9 ;  /* 0x0000001200107224 */ /* 0x000fe200078e0209 */
[----:B------:R-:W-:-:S03]  /*0670*/  IADD3 R9, PT, PT, R9, 0x1, RZ ;  /* 0x0000000109097810 */ /* 0x000fc60007ffe0ff */
[----:B------:R-:W-:-:S04]  /*0680*/  IMAD R19, R16, R3, R19 ;  /* 0x0000000310137224 */ /* 0x000fc800078e0213 */
[----:B------:R-:W-:-:S05]  /*0690*/  IMAD.WIDE.U32 R18, R19, 0x8, R4 ;  /* 0x0000000813127825 */ /* 0x000fca00078e0004 */
[----:B--2---:R0:W-:Y:S01]  /*06a0*/  STG.E.64 desc[UR4][R18.64], R10 ;  /* 0x0000000a12007986 */ /* 0x0041e2000c101b04 */
[----:B------:R-:W-:Y:S05]  /*06b0*/  @P2 BRA `(.L_x_132) ;  /* 0xfffffffc00a42947 */ /* 0x000fea000383ffff */
.L_x_131:
[----:B------:R-:W-:Y:S05]  /*06c0*/  BSYNC.RECONVERGENT B0 ;  /* 0x0000000000007941 */ /* 0x000fea0003800200 */
.L_x_130:
[----:B------:R-:W-:Y:S05]  /*06d0*/  @P1 EXIT ;  /* 0x000000000000194d */ /* 0x000fea0003800000 */
[----:B------:R-:W-:Y:S01]  /*06e0*/  IADD3 R8, PT, PT, -R15, R9, RZ ;  /* 0x000000090f087210 */ /* 0x000fe20007ffe1ff */
[----:B------:R-:W-:-:S07]  /*06f0*/  VIADD R15, R9, 0x1 ;  /* 0x00000001090f7836 */ /* 0x000fce0000000000 */
.L_x_133:
[----:B0-----:R-:W-:-:S05]  /*0700*/  IADD3 R19, PT, PT, R15, -0x1, RZ ;  /* 0xffffffff0f137810 */ /* 0x001fca0007ffe0ff */
[----:B-1----:R-:W-:-:S05]  /*0710*/  IMAD.WIDE.U32 R10, R19, 0x8, R6 ;  /* 0x00000008130a7825 */ /* 0x002fca00078e0006 */
        /* <DEDUP_REMOVED lines=16> */
[----:B--2---:R0:W-:Y:S04]  /*0820*/  STG.E.64 desc[UR4][R20.64], R16 ;  /* 0x0000001014007986 */ /* 0x0041e8000c101b04 */
[----:B------:R-:W2:Y:S01]  /*0830*/  LDG.E.64 R18, desc[UR4][R10.64+0x8] ;  /* 0x000008040a127981 */ /* 0x000ea2000c1e1b00 */
        /* <DEDUP_REMOVED lines=16> */
[----:B--2---:R0:W-:Y:S04]  /*0940*/  STG.E.64 desc[UR4][R20.64], R18 ;  /* 0x0000001214007986 */ /* 0x0041e8000c101b04 */
[----:B------:R-:W2:Y:S01]  /*0950*/  LDG.E.64 R16, desc[UR4][R10.64+0x10] ;  /* 0x000010040a107981 */ /* 0x000ea2000c1e1b00 */
        /* <DEDUP_REMOVED lines=16> */
[----:B--2---:R0:W-:Y:S04]  /*0a60*/  STG.E.64 desc[UR4][R18.64], R16 ;  /* 0x0000001012007986 */ /* 0x0041e8000c101b04 */
[----:B------:R-:W2:Y:S01]  /*0a70*/  LDG.E.64 R10, desc[UR4][R10.64+0x18] ;  /* 0x000018040a0a7981 */ /* 0x000ea2000c1e1b00 */
        /* <DEDUP_REMOVED lines=18> */
[----:B--2---:R1:W-:Y:S01]  /*0ba0*/  STG.E.64 desc[UR4][R16.64], R10 ;  /* 0x0000000a10007986 */ /* 0x0043e2000c101b04 */
[----:B------:R-:W-:Y:S05]  /*0bb0*/  @P1 BRA `(.L_x_133) ;  /* 0xfffffff800d01947 */ /* 0x000fea000383ffff */
[----:B------:R-:W-:Y:S05]  /*0bc0*/  EXIT ;  /* 0x000000000000794d */ /* 0x000fea0003800000 */
.L_x_134:
        /* <DEDUP_REMOVED lines=11> */
.L_x_920:


//--------------------- .text._ZN2at6native40_GLOBAL__N__2351210d_8_Shape_cu_49f7391c35CatArrayBatchedCopy_alignedK_contigINS1_10OpaqueTypeILj8EEEjLi2ELi64ELi64ELi16EEEvPT_NS1_25CatArrInputTensorMetadataIS5_T0_XT2_EXT3_EEENS1_16TensorSizeStrideIS8_Lj4EEEiS8_ --------------------------
	.section	.text._ZN2at6native40_GLOBAL__N__2351210d_8_Shape_cu_49f7391c35CatArrayBatchedCopy_alignedK_contigINS1_10OpaqueTypeILj8EEEjLi2ELi64ELi64ELi16EEEvPT_NS1_25CatArrInputTensorMetadataIS5_T0_XT2_EXT3_EEENS1_16TensorSizeStrideIS8_Lj4EEEiS8_,"ax",@progbits
	.align	128
.text._ZN2at6native40_GLOBAL__N__2351210d_8_Shape_cu_49f7391c35CatArrayBatchedCopy_alignedK_contigINS1_10OpaqueTypeILj8EEEjLi2ELi64ELi64ELi16EEEvPT_NS1_25CatArrInputTensorMetadataIS5_T0_XT2_EXT3_EEENS1_16TensorSizeStrideIS8_Lj4EEEiS8_:
        .type           _ZN2at6native40_GLOBAL__N__2351210d_8_Shape_cu_49f7391c35CatArrayBatchedCopy_alignedK_contigINS1_10OpaqueTypeILj8EEEjLi2ELi64ELi64ELi16EEEvPT_NS1_25CatArrInputTensorMetadataIS5_T0_XT2_EXT3_EEENS1_16TensorSizeStrideIS8_Lj4EEEiS8_,@function
        .size           _ZN2at6native40_GLOBAL__N__2351210d_8_Shape_cu_49f7391c35CatArrayBatchedCopy_alignedK_contigINS1_10OpaqueTypeILj8EEEjLi2ELi64ELi64ELi16EEEvPT_NS1_25CatArrInputTensorMetadataIS5_T0_XT2_EXT3_EEENS1_16TensorSizeStrideIS8_Lj4EEEiS8_,(.L_x_921 - _ZN2at6native40_GLOBAL__N__2351210d_8_Shape_cu_49f7391c35CatArrayBatchedCopy_alignedK_contigINS1_10OpaqueTypeILj8EEEjLi2ELi64ELi64ELi16EEEvPT_NS1_25CatArrInputTensorMetadataIS5_T0_XT2_EXT3_EEENS1_16TensorSizeStrideIS8_Lj4EEEiS8_)
        .other          _ZN2at6native40_GLOBAL__N__2351210d_8_Shape_cu_49f7391c35CatArrayBatchedCopy_alignedK_contigINS1_10OpaqueTypeILj8EEEjLi2ELi64ELi64ELi16EEEvPT_NS1_25CatArrInputTensorMetadataIS5_T0_XT2_EXT3_EEENS1_16TensorSizeStrideIS8_Lj4EEEiS8_,@"STO_CUDA_ENTRY STV_DEFAULT"
_ZN2at6native40_GLOBAL__N__2351210d_8_Shape_cu_49f7391c35CatArrayBatchedCopy_alignedK_contigINS1_10OpaqueTypeILj8EEEjLi2ELi64ELi64ELi16EEEvPT_NS1_25CatArrInputTensorMetadataIS5_T0_XT2_EXT3_EEENS1_16TensorSizeStrideIS8_Lj4EEEiS8_:
        /* <DEDUP_REMOVED lines=20> */
[----:B------:R-:W-:-:S02]  /*0140*/  LEA R2, R5, R0, 0x2 ;  /* 0x0000000005027211 */ /* 0x000fc400078e10ff */
[----:B------:R0:W0:Y:S08]  /*0150*/  LDC R0, c[0x0][R4+0x588] ;  /* 0x0001620004007b82 */ /* 0x0000300000000800 */
[----:B------:R-:W0:Y:S01]  /*0160*/  LDC.64 R2, c[0x0][R2+0x380] ;  /* 0x0000e00002027b82 */ /* 0x000e220000000a00 */
[----:B--2---:R-:W-:Y:S05]  /*0170*/  @P0 BRA `(.L_x_136) ;  /* 0x0000000000e00947 */ /* 0x004fea0003800000 */
[----:B0-----:R-:W0:Y:S01]  /*0180*/  LDC R4, c[0x0][0x10e8] ;  /* 0x00043a00ff047b82 */ /* 0x001e220000000800 */
[----:B------:R-:W1:Y:S01]  /*0190*/  LDCU UR4, c[0x0][0x10cc] ;  /* 0x00021980ff0477ac */ /* 0x000e620008000800 */
[----:B------:R-:W-:-:S06]  /*01a0*/  IMAD.MOV.U32 R18, RZ, RZ, RZ ;  /* 0x000000ffff127224 */ /* 0x000fcc00078e00ff */
[----:B------:R-:W2:Y:S01]  /*01b0*/  LDC.64 R12, c[0x0][0x380] ;  /* 0x0000e000ff0c7b82 */ /* 0x000ea20000000a00 */
[----:B0-----:R-:W-:-:S04]  /*01c0*/  ISETP.NE.AND P0, PT, R4, 0x1, PT ;  /* 0x000000010400780c */ /* 0x001fc80003f05270 */
[----:B-1----:R-:W-:Y:S01]  /*01d0*/  SEL R14, R8, UR4, !P0 ;  /* 0x00000004080e7c07 */ /* 0x002fe2000c000000 */
[----:B------:R-:W0:Y:S03]  /*01e0*/  LDCU UR4, c[0x0][0x370] ;  /* 0x00006e00ff0477ac */ /* 0x000e260008000800 */
[----:B------:R-:W1:Y:S01]  /*01f0*/  I2F.U32.RP R4, R14 ;  /* 0x0000000e00047306 */ /* 0x000e620000209000 */
[-C--:B------:R-:W-:Y:S02]  /*0200*/  IADD3 R5, PT, PT, RZ, -R14.reuse, RZ ;  /* 0x8000000eff057210 */ /* 0x080fe40007ffe0ff */
[----:B------:R-:W-:Y:S02]  /*0210*/  ISETP.NE.U32.AND P0, PT, R14, RZ, PT ;  /* 0x000000ff0e00720c */ /* 0x000fe40003f05070 */
[----:B------:R-:W-:-:S03]  /*0220*/  LOP3.LUT R9, RZ, R14, RZ, 0x33, !PT ;  /* 0x0000000eff097212 */ /* 0x000fc600078e33ff */
[----:B-1----:R-:W1:Y:S01]  /*0230*/  MUFU.RCP R4, R4 ;  /* 0x0000000400047308 */ /* 0x002e620000001000 */
[----:B0-----:R-:W-:Y:S02]  /*0240*/  IMAD R16, R16, UR4, RZ ;  /* 0x0000000410107c24 */ /* 0x001fe4000f8e02ff */
[----:B-1----:R-:W-:-:S06]  /*0250*/  VIADD R19, R4, 0xffffffe ;  /* 0x0ffffffe04137836 */ /* 0x002fcc0000000000 */
[----:B------:R-:W0:Y:S02]  /*0260*/  F2I.FTZ.U32.TRUNC.NTZ R19, R19 ;  /* 0x0000001300137305 */ /* 0x000e24000021f000 */
[----:B0-----:R-:W-:-:S04]  /*0270*/  IMAD R5, R5, R19, RZ ;  /* 0x0000001305057224 */ /* 0x001fc800078e02ff */
[----:B--2---:R-:W-:-:S07]  /*0280*/  IMAD.HI.U32 R18, R19, R5, R18 ;  /* 0x0000000513127227 */ /* 0x004fce00078e0012 */
.L_x_137:
[----:B--2---:R-:W-:-:S06]  /*0290*/  IMAD.WIDE.U32 R4, R11, 0x8, R2 ;  /* 0x000000080b047825 */ /* 0x004fcc00078e0002 */
[----:B------:R-:W2:Y:S01]  /*02a0*/  LDG.E.128 R4, desc[UR6][R4.64] ;  /* 0x0000000604047981 */ /* 0x000ea2000c1e1d00 */
[----:B------:R-:W-:Y:S01]  /*02b0*/  IADD3 R17, PT, PT, R11, 0x1, RZ ;  /* 0x000000010b117810 */ /* 0x000fe20007ffe0ff */
[----:B------:R-:W-:-:S04]  /*02c0*/  IMAD.HI.U32 R20, R18, R11, RZ ;  /* 0x0000000b12147227 */ /* 0x000fc800078e00ff */
[----:B------:R-:W-:-:S04]  /*02d0*/  IMAD.HI.U32 R22, R18, R17, RZ ;  /* 0x0000001112167227 */ /* 0x000fc800078e00ff */
[----:B------:R-:W-:Y:S01]  /*02e0*/  IMAD.MOV R15, RZ, RZ, -R20 ;  /* 0x000000ffff0f7224 */ /* 0x000fe200078e0a14 */
[----:B------:R-:W-:-:S03]  /*02f0*/  IADD3 R19, PT, PT, -R22, RZ, RZ ;  /* 0x000000ff16137210 */ /* 0x000fc60007ffe1ff */
[C---:B------:R-:W-:Y:S02]  /*0300*/  IMAD R15, R14.reuse, R15, R11 ;  /* 0x0000000f0e0f7224 */ /* 0x040fe400078e020b */
[----:B------:R-:W-:-:S03]  /*0310*/  IMAD R19, R14, R19, R17 ;  /* 0x000000130e137224 */ /* 0x000fc600078e0211 */
[-C--:B------:R-:W-:Y:S02]  /*0320*/  ISETP.GE.U32.AND P1, PT, R15, R14.reuse, PT ;  /* 0x0000000e0f00720c */ /* 0x080fe40003f26070 */
[----:B------:R-:W-:-:S11]  /*0330*/  ISETP.GE.U32.AND P3, PT, R19, R14, PT ;  /* 0x0000000e1300720c */ /* 0x000fd60003f66070 */
[C---:B------:R-:W-:Y:S02]  /*0340*/  @P1 IADD3 R15, PT, PT, -R14.reuse, R15, RZ ;  /* 0x0000000f0e0f1210 */ /* 0x040fe40007ffe1ff */
[----:B------:R-:W-:Y:S01]  /*0350*/  @P3 IADD3 R19, PT, PT, -R14, R19, RZ ;  /* 0x000000130e133210 */ /* 0x000fe20007ffe1ff */
[----:B------:R-:W-:Y:S01]  /*0360*/  @P3 VIADD R22, R22, 0x1 ;  /* 0x0000000116163836 */ /* 0x000fe20000000000 */
[-C--:B------:R-:W-:Y:S02]  /*0370*/  ISETP.GE.U32.AND P2, PT, R15, R14.reuse, PT ;  /* 0x0000000e0f00720c */ /* 0x080fe40003f46070 */
[----:B------:R-:W-:Y:S02]  /*0380*/  ISETP.GE.U32.AND P4, PT, R19, R14, PT ;  /* 0x0000000e1300720c */ /* 0x000fe40003f86070 */
[----:B------:R-:W-:-:S09]  /*0390*/  @P1 IADD3 R20, PT, PT, R20, 0x1, RZ ;  /* 0x0000000114141810 */ /* 0x000fd20007ffe0ff */
[----:B------:R-:W-:Y:S02]  /*03a0*/  @P2 VIADD R20, R20, 0x1 ;  /* 0x0000000114142836 */ /* 0x000fe40000000000 */
[----:B------:R-:W-:-:S03]  /*03b0*/  @P4 IADD3 R22, PT, PT, R22, 0x1, RZ ;  /* 0x0000000116164810 */ /* 0x000fc60007ffe0ff */
[C---:B------:R-:W-:Y:S02]  /*03c0*/  SEL R20, R9.reuse, R20, !P0 ;  /* 0x0000001409147207 */ /* 0x040fe40004000000 */
[----:B------:R-:W-:Y:S02]  /*03d0*/  SEL R22, R9, R22, !P0 ;  /* 0x0000001609167207 */ /* 0x000fe40004000000 */
[C---:B------:R-:W-:Y:S01]  /*03e0*/  IADD3 R15, PT, PT, -R20.reuse, RZ, RZ ;  /* 0x000000ff140f7210 */ /* 0x040fe20007ffe1ff */
[----:B----4-:R-:W-:Y:S01]  /*03f0*/  IMAD R20, R20, UR8, RZ ;  /* 0x0000000814147c24 */ /* 0x010fe2000f8e02ff */
[C---:B------:R-:W-:Y:S01]  /*0400*/  IADD3 R19, PT, PT, -R22.reuse, RZ, RZ ;  /* 0x000000ff16137210 */ /* 0x040fe20007ffe1ff */
[----:B------:R-:W-:Y:S02]  /*0410*/  IMAD R22, R22, UR8, RZ ;  /* 0x0000000816167c24 */ /* 0x000fe4000f8e02ff */
[C---:B------:R-:W-:Y:S02]  /*0420*/  IMAD R15, R14.reuse, R15, R11 ;  /* 0x0000000f0e0f7224 */ /* 0x040fe400078e020b */
[----:B------:R-:W-:-:S02]  /*0430*/  IMAD R17, R14, R19, R17 ;  /* 0x000000130e117224 */ /* 0x000fc400078e0211 */
[----:B------:R-:W-:Y:S02]  /*0440*/  IMAD R15, R15, UR9, R20 ;  /* 0x000000090f0f7c24 */ /* 0x000fe4000f8e0214 */
[----:B------:R-:W-:Y:S02]  /*0450*/  IMAD R17, R17, UR9, R22 ;  /* 0x0000000911117c24 */ /* 0x000fe4000f8e0216 */
[C---:B---3--:R-:W-:Y:S02]  /*0460*/  IMAD R15, R0.reuse, UR5, R15 ;  /* 0x00000005000f7c24 */ /* 0x048fe4000f8e020f */
[----:B------:R-:W-:Y:S02]  /*0470*/  IMAD R17, R0, UR5, R17 ;  /* 0x0000000500117c24 */ /* 0x000fe4000f8e0211 */
[----:B------:R-:W-:-:S04]  /*0480*/  IMAD.WIDE.U32 R20, R15, 0x8, R12 ;  /* 0x000000080f147825 */ /* 0x000fc800078e000c */
[----:B------:R-:W-:-:S04]  /*0490*/  IMAD.WIDE.U32 R22, R17, 0x8, R12 ;  /* 0x0000000811167825 */ /* 0x000fc800078e000c */
[----:B------:R-:W-:-:S05]  /*04a0*/  IMAD R11, R16, 0x2, R11 ;  /* 0x00000002100b7824 */ /* 0x000fca00078e020b */
[----:B------:R-:W-:-:S04]  /*04b0*/  IADD3 R15, PT, PT, R11, 0x2, RZ ;  /* 0x000000020b0f7810 */ /* 0x000fc80007ffe0ff */
[----:B------:R-:W-:Y:S01]  /*04c0*/  ISETP.GT.U32.AND P1, PT, R15, R10, PT ;  /* 0x0000000a0f00720c */ /* 0x000fe20003f24070 */
[----:B--2---:R2:W-:Y:S04]  /*04d0*/  STG.E.64 desc[UR6][R20.64], R4 ;  /* 0x0000000414007986 */ /* 0x0045e8000c101b06 */
[----:B------:R2:W-:Y:S08]  /*04e0*/  STG.E.64 desc[UR6][R22.64], R6 ;  /* 0x0000000616007986 */ /* 0x0005f0000c101b06 */
[----:B------:R-:W-:Y:S05]  /*04f0*/  @!P1 BRA `(.L_x_137) ;  /* 0xfffffffc00649947 */ /* 0x000fea000383ffff */
.L_x_136:
[----:B---34-:R-:W-:Y:S05]  /*0500*/  BSYNC.RECONVERGENT B0 ;  /* 0x0000000000007941 */ /* 0x018fea0003800200 */
.L_x_135:
[----:B------:R-:W-:-:S13]  /*0510*/  ISETP.GE.U32.AND P0, PT, R11, R10, PT ;  /* 0x0000000a0b00720c */ /* 0x000fda0003f06070 */
[----:B------:R-:W-:Y:S05]  /*0520*/  @P0 EXIT ;  /* 0x000000000000094d */ /* 0x000fea0003800000 */
[----:B0-2---:R-:W0:Y:S01]  /*0530*/  LDC R4, c[0x0][0x10e8] ;  /* 0x00043a00ff047b82 */ /* 0x005e220000000800 */
[----:B------:R-:W2:Y:S01]  /*0540*/  LDCU UR8, c[0x0][0x10ec] ;  /* 0x00021d80ff0877ac */ /* 0x000ea20008000800 */
[----:B------:R-:W-:Y:S01]  /*0550*/  BSSY.RECONVERGENT B0, `(.L_x_138) ;  /* 0x000002d000007945 */ /* 0x000fe20003800200 */
[----:B------:R-:W-:Y:S01]  /*0560*/  IMAD.MOV.U32 R9, RZ, RZ, R11 ;  /* 0x000000ffff097224 */ /* 0x000fe200078e000b */
[----:B------:R-:W3:Y:S01]  /*0570*/  LDCU.64 UR4, c[0x0][0x10d8] ;  /* 0x00021b00ff0477ac */ /* 0x000ee20008000a00 */
[----:B0-----:R-:W-:Y:S02]  /*0580*/  ISETP.NE.AND P1, PT, R4, 0x1, PT ;  /* 0x000000010400780c */ /* 0x001fe40003f25270 */
[----:B------:R-:W-:-:S04]  /*0590*/  IADD3 R4, PT, PT, R10, -R11, RZ ;  /* 0x8000000b0a047210 */ /* 0x000fc80007ffe0ff */
[----:B------:R-:W-:-:S07]  /*05a0*/  LOP3.LUT P0, R6, R4, 0x3, RZ, 0xc0, !PT ;  /* 0x0000000304067812 */ /* 0x000fce000780c0ff */
[----:B-1----:R-:W0:Y:S06]  /*05b0*/  @P1 LDC R8, c[0x0][0x10cc] ;  /* 0x00043300ff081b82 */ /* 0x002e2c0000000800 */
[----:B--23--:R-:W-:Y:S05]  /*05c0*/  @!P0 BRA `(.L_x_139) ;  /* 0x0000000000948947 */ /* 0x00cfea0003800000 */
[----:B0-----:R-:W0:Y:S01]  /*05d0*/  I2F.U32.RP R7, R8 ;  /* 0x0000000800077306 */ /* 0x001e220000209000 */
[----:B------:R-:W1:Y:S01]  /*05e0*/  LDC.64 R4, c[0x0][0x380] ;  /* 0x0000e000ff047b82 */ /* 0x000e620000000a00 */
[-C--:B------:R-:W-:Y:S01]  /*05f0*/  IADD3 R9, PT, PT, RZ, -R8.reuse, RZ ;  /* 0x80000008ff097210 */ /* 0x080fe20007ffe0ff */
[----:B------:R-:W-:Y:S01]  /*0600*/  IMAD.MOV.U32 R14, RZ, RZ, RZ ;  /* 0x000000ffff0e7224 */ /* 0x000fe200078e00ff */
[----:B------:R-:W-:Y:S01]  /*0610*/  ISETP.NE.U32.AND P2, PT, R8, RZ, PT ;  /* 0x000000ff0800720c */ /* 0x000fe20003f45070 */
[----:B------:R-:W-:Y:S01]  /*0620*/  IMAD.WIDE.U32 R12, R11, 0x8, R2 ;  /* 0x000000080b0c7825 */ /* 0x000fe200078e0002 */
[----:B------:R-:W-:Y:S02]  /*0630*/  LOP3.LUT R19, RZ, R8, RZ, 0x33, !PT ;  /* 0x00000008ff137212 */ /* 0x000fe400078e33ff */
[----:B0-----:R-:W0:Y:S02]  /*0640*/  MUFU.RCP R7, R7 ;  /* 0x0000000700077308 */ /* 0x001e240000001000 */
[----:B0-----:R-:W-:-:S06]  /*0650*/  IADD3 R15, PT, PT, R7, 0xffffffe, RZ ;  /* 0x0ffffffe070f7810 */ /* 0x001fcc0007ffe0ff */
[----:B------:R-:W0:Y:S02]  /*0660*/  F2I.FTZ.U32.TRUNC.NTZ R15, R15 ;  /* 0x0000000f000f7305 */ /* 0x000e24000021f000 */
[----:B0-----:R-:W-:-:S04]  /*0670*/  IMAD R9, R9, R15, RZ ;  /* 0x0000000f09097224 */ /* 0x001fc800078e02ff */
[----:B------:R-:W-:Y:S01]  /*0680*/  IMAD.HI.U32 R14, R15, R9, R14 ;  /* 0x000000090f0e7227 */ /* 0x000fe200078e000e */
[----:B------:R-:W-:Y:S02]  /*0690*/  IADD3 R15, PT, PT, -R6, RZ, RZ ;  /* 0x000000ff060f7210 */ /* 0x000fe40007ffe1ff */
[----:B-1----:R-:W-:-:S07]  /*06a0*/  MOV R9, R11 ;  /* 0x0000000b00097202 */ /* 0x002fce0000000f00 */
.L_x_140:
[----:B-1----:R0:W2:Y:S01]  /*06b0*/  LDG.E.64 R6, desc[UR6][R12.64] ;  /* 0x000000060c067981 */ /* 0x0020a2000c1e1b00 */
[----:B------:R-:W-:Y:S01]  /*06c0*/  IMAD.HI.U32 R16, R14, R9, RZ ;  /* 0x000000090e107227 */ /* 0x000fe200078e00ff */
[----:B------:R-:W-:-:S03]  /*06d0*/  IADD3 R15, PT, PT, R15, 0x1, RZ ;  /* 0x000000010f0f7810 */ /* 0x000fc60007ffe0ff */
[----:B------:R-:W-:-:S04]  /*06e0*/  IMAD.MOV R17, RZ, RZ, -R16 ;  /* 0x000000ffff117224 */ /* 0x000fc800078e0a10 */
[----:B------:R-:W-:-:S05]  /*06f0*/  IMAD R17, R8, R17, R9 ;  /* 0x0000001108117224 */ /* 0x000fca00078e0209 */
[----:B------:R-:W-:-:S13]  /*0700*/  ISETP.GE.U32.AND P0, PT, R17, R8, PT ;  /* 0x000000081100720c */ /* 0x000fda0003f06070 */
[----:B------:R-:W-:Y:S02]  /*0710*/  @P0 IADD3 R17, PT, PT, -R8, R17, RZ ;  /* 0x0000001108110210 */ /* 0x000fe40007ffe1ff */
[----:B------:R-:W-:Y:S02]  /*0720*/  @P0 IADD3 R16, PT, PT, R16, 0x1, RZ ;  /* 0x0000000110100810 */ /* 0x000fe40007ffe0ff */
[----:B------:R-:W-:Y:S02]  /*0730*/  ISETP.GE.U32.AND P1, PT, R17, R8, PT ;  /* 0x000000081100720c */ /* 0x000fe40003f26070 */
[----:B------:R-:W-:-:S11]  /*0740*/  ISETP.NE.AND P0, PT, R15, RZ, PT ;  /* 0x000000ff0f00720c */ /* 0x000fd60003f05270 */
[----:B------:R-:W-:Y:S01]  /*0750*/  @P1 VIADD R16, R16, 0x1 ;  /* 0x0000000110101836 */ /* 0x000fe20000000000 */
[----:B0-----:R-:W-:-:S04]  /*0760*/  IADD3 R12, P1, PT, R12, 0x8, RZ ;  /* 0x000000080c0c7810 */ /* 0x001fc80007f3e0ff */
[----:B------:R-:W-:Y:S01]  /*0770*/  SEL R16, R19, R16, !P2 ;  /* 0x0000001013107207 */ /* 0x000fe20005000000 */
[----:B------:R-:W-:-:S03]  /*0780*/  IMAD.X R13, RZ, RZ, R13, P1 ;  /* 0x000000ffff0d7224 */ /* 0x000fc600008e060d */
[C---:B------:R-:W-:Y:S01]  /*0790*/  IADD3 R18, PT, PT, -R16.reuse, RZ, RZ ;  /* 0x000000ff10127210 */ /* 0x040fe20007ffe1ff */
[----:B------:R-:W-:-:S04]  /*07a0*/  IMAD R17, R16, UR4, RZ ;  /* 0x0000000410117c24 */ /* 0x000fc8000f8e02ff */
[----:B------:R-:W-:Y:S01]  /*07b0*/  IMAD R16, R8, R18, R9 ;  /* 0x0000001208107224 */ /* 0x000fe200078e0209 */
[----:B------:R-:W-:-:S03]  /*07c0*/  IADD3 R9, PT, PT, R9, 0x1, RZ ;  /* 0x0000000109097810 */ /* 0x000fc60007ffe0ff */
[----:B------:R-:W-:-:S04]  /*07d0*/  IMAD R17, R16, UR5, R17 ;  /* 0x0000000510117c24 */ /* 0x000fc8000f8e0211 */
[----:B------:R-:W-:-:S04]  /*07e0*/  IMAD R17, R0, UR8, R17 ;  /* 0x0000000800117c24 */ /* 0x000fc8000f8e0211 */
[----:B------:R-:W-:-:S05]  /*07f0*/  IMAD.WIDE.U32 R16, R17, 0x8, R4 ;  /* 0x0000000811107825 */ /* 0x000fca00078e0004 */
[----:B--2---:R1:W-:Y:S01]  /*0800*/  STG.E.64 desc[UR6][R16.64], R6 ;  /* 0x0000000610007986 */ /* 0x0043e2000c101b06 */
[----:B------:R-:W-:Y:S05]  /*0810*/  @P0 BRA `(.L_x_140) ;  /* 0xfffffffc00a40947 */ /* 0x000fea000383ffff */
.L_x_139:
[----:B------:R-:W-:Y:S05]  /*0820*/  BSYNC.RECONVERGENT B0 ;  /* 0x0000000000007941 */ /* 0x000fea0003800200 */
.L_x_138:
[----:B------:R-:W-:-:S04]  /*0830*/  IADD3 R4, PT, PT, -R10, R11, RZ ;  /* 0x0000000b0a047210 */ /* 0x000fc80007ffe1ff */
[----:B------:R-:W-:-:S13]  /*0840*/  ISETP.GT.U32.AND P0, PT, R4, -0x4, PT ;  /* 0xfffffffc0400780c */ /* 0x000fda0003f04070 */
[----:B------:R-:W-:Y:S05]  /*0850*/  @P0 EXIT ;  /* 0x000000000000094d */ /* 0x000fea0003800000 */
[----:B0-----:R-:W0:Y:S01]  /*0860*/  I2F.U32.RP R11, R8 ;  /* 0x00000008000b7306 */ /* 0x001e220000209000 */
[----:B------:R-:W2:Y:S01]  /*0870*/  LDC.64 R4, c[0x0][0x380] ;  /* 0x0000e000ff047b82 */ /* 0x000ea20000000a00 */
[----:B------:R-:W-:Y:S01]  /*0880*/  HFMA2 R12, -RZ, RZ, 0, 0 ;  /* 0x00000000ff0c7431 */ /* 0x000fe200000001ff */
[----:B------:R-:W-:Y:S01]  /*0890*/  IADD3 R15, PT, PT, RZ, -R8, RZ ;  /* 0x80000008ff0f7210 */ /* 0x000fe20007ffe0ff */
[----:B------:R-:W-:Y:S01]  /*08a0*/  IMAD.IADD R14, R9, 0x1, -R10 ;  /* 0x00000001090e7824 */ /* 0x000fe200078e0a0a */
[----:B------:R-:W-:Y:S01]  /*08b0*/  ISETP.NE.U32.AND P0, PT, R8, RZ, PT ;  /* 0x000000ff0800720c */ /* 0x000fe20003f05070 */
[----:B------:R-:W3:Y:S03]  /*08c0*/  LDCU UR4, c[0x0][0x10ec] ;  /* 0x00021d80ff0477ac */ /* 0x000ee60008000800 */
[----:B-1----:R-:W1:Y:S01]  /*08d0*/  LDC.64 R6, c[0x0][0x10d8] ;  /* 0x00043600ff067b82 */ /* 0x002e620000000a00 */
[----:B0-----:R-:W0:Y:S02]  /*08e0*/  MUFU.RCP R11, R11 ;  /* 0x0000000b000b7308 */ /* 0x001e240000001000 */
[----:B0-----:R-:W-:-:S06]  /*08f0*/  VIADD R13, R11, 0xffffffe ;  /* 0x0ffffffe0b0d7836 */ /* 0x001fcc0000000000 */
[----:B------:R-:W0:Y:S02]  /*0900*/  F2I.FTZ.U32.TRUNC.NTZ R13, R13 ;  /* 0x0000000d000d7305 */ /* 0x000e24000021f000 */
[----:B0-----:R-:W-:-:S04]  /*0910*/  IMAD R15, R15, R13, RZ ;  /* 0x0000000d0f0f7224 */ /* 0x001fc800078e02ff */
[----:B------:R-:W-:Y:S01]  /*0920*/  IMAD.HI.U32 R12, R13, R15, R12 ;  /* 0x0000000f0d0c7227 */ /* 0x000fe200078e000c */
[----:B------:R-:W-:Y:S02]  /*0930*/  IADD3 R15, PT, PT, R9, 0x1, RZ ;  /* 0x00000001090f7810 */ /* 0x000fe40007ffe0ff */
[----:B-123--:R-:W-:-:S07]  /*0940*/  LOP3.LUT R13, RZ, R8, RZ, 0x33, !PT ;  /* 0x00000008ff0d7212 */ /* 0x00efce00078e33ff */
.L_x_141:
[----:B------:R-:W-:-:S05]  /*0950*/  IADD3 R19, PT, PT, R15, -0x1, RZ ;  /* 0xffffffff0f137810 */ /* 0x000fca0007ffe0ff */
[----:B0-----:R-:W-:-:S05]  /*0960*/  IMAD.WIDE.U32 R10, R19, 0x8, R2 ;  /* 0x00000008130a7825 */ /* 0x001fca00078e0002 */
        /* <DEDUP_REMOVED lines=11> */
[----:B------:R-:W-:-:S04]  /*0a20*/  IMAD R19, R19, R6, RZ ;  /* 0x0000000613137224 */ /* 0x000fc800078e02ff */
[----:B------:R-:W-:-:S04]  /*0a30*/  IMAD R18, R8, R18, R9 ;  /* 0x0000001208127224 */ /* 0x000fc800078e0209 */
[----:B------:R-:W-:-:S04]  /*0a40*/  IMAD R19, R18, R7, R19 ;  /* 0x0000000712137224 */ /* 0x000fc800078e0213 */
[----:B------:R-:W-:-:S04]  /*0a50*/  IMAD R19, R0, UR4, R19 ;  /* 0x0000000400137c24 */ /* 0x000fc8000f8e0213 */
[----:B------:R-:W-:-:S04]  /*0a60*/  IMAD.WIDE.U32 R20, R19, 0x8, R4 ;  /* 0x0000000813147825 */ /* 0x000fc800078e0004 */
        /* <DEDUP_REMOVED lines=11> */
[----:B0-----:R-:W-:-:S04]  /*0b20*/  IMAD.MOV R16, RZ, RZ, -R23 ;  /* 0x000000ffff107224 */ /* 0x001fc800078e0a17 */
[----:B------:R-:W-:-:S04]  /*0b30*/  IMAD R16, R8, R16, R9 ;  /* 0x0000001008107224 */ /* 0x000fc800078e0209 */
[----:B------:R-:W-:-:S04]  /*0b40*/  IMAD R16, R16, R7, R7 ;  /* 0x0000000710107224 */ /* 0x000fc800078e0207 */
[----:B------:R-:W-:-:S04]  /*0b50*/  IMAD R23, R23, R6, R16 ;  /* 0x0000000617177224 */ /* 0x000fc800078e0210 */
[----:B------:R-:W-:-:S04]  /*0b60*/  IMAD R21, R0, UR4, R23 ;  /* 0x0000000400157c24 */ /* 0x000fc8000f8e0217 */
        /* <DEDUP_REMOVED lines=12> */
[----:B0-----:R-:W-:-:S05]  /*0c30*/  SEL R19, R13, R22, !P0 ;  /* 0x000000160d137207 */ /* 0x001fca0004000000 */
[----:B------:R-:W-:Y:S02]  /*0c40*/  IMAD.MOV R18, RZ, RZ, -R19 ;  /* 0x000000ffff127224 */ /* 0x000fe400078e0a13 */
[----:B------:R-:W-:Y:S02]  /*0c50*/  IMAD R19, R19, R6, RZ ;  /* 0x0000000613137224 */ /* 0x000fe400078e02ff */
[----:B------:R-:W-:-:S05]  /*0c60*/  IMAD R18, R8, R18, R9 ;  /* 0x0000001208127224 */ /* 0x000fca00078e0209 */
[----:B------:R-:W-:-:S05]  /*0c70*/  IADD3 R18, PT, PT, R18, 0x2, RZ ;  /* 0x0000000212127810 */ /* 0x000fca0007ffe0ff */
[----:B------:R-:W-:-:S04]  /*0c80*/  IMAD R19, R18, R7, R19 ;  /* 0x0000000712137224 */ /* 0x000fc800078e0213 */
[----:B------:R-:W-:-:S04]  /*0c90*/  IMAD R19, R0, UR4, R19 ;  /* 0x0000000400137c24 */ /* 0x000fc8000f8e0213 */
        /* <DEDUP_REMOVED lines=15> */
[----:B0-----:R-:W-:-:S04]  /*0d90*/  SEL R17, R13, R20, !P0 ;  /* 0x000000140d117207 */ /* 0x001fc80004000000 */
[C---:B------:R-:W-:Y:S01]  /*0da0*/  IADD3 R16, PT, PT, -R17.reuse, RZ, RZ ;  /* 0x000000ff11107210 */ /* 0x040fe20007ffe1ff */
[----:B------:R-:W-:-:S04]  /*0db0*/  IMAD R17, R17, R6, RZ ;  /* 0x0000000611117224 */ /* 0x000fc800078e02ff */
[----:B------:R-:W-:Y:S01]  /*0dc0*/  IMAD R16, R8, R16, R9 ;  /* 0x0000001008107224 */ /* 0x000fe200078e0209 */
[----:B------:R-:W-:-:S04]  /*0dd0*/  IADD3 R9, PT, PT, R9, 0x4, RZ ;  /* 0x0000000409097810 */ /* 0x000fc80007ffe0ff */
[----:B------:R-:W-:-:S05]  /*0de0*/  IADD3 R16, PT, PT, R16, 0x3, RZ ;  /* 0x0000000310107810 */ /* 0x000fca0007ffe0ff */
[----:B------:R-:W-:-:S04]  /*0df0*/  IMAD R17, R16, R7, R17 ;  /* 0x0000000710117224 */ /* 0x000fc800078e0211 */
[----:B------:R-:W-:-:S04]  /*0e00*/  IMAD R17, R0, UR4, R17 ;  /* 0x0000000400117c24 */ /* 0x000fc8000f8e0211 */
[----:B------:R-:W-:-:S05]  /*0e10*/  IMAD.WIDE.U32 R16, R17, 0x8, R4 ;  /* 0x0000000811107825 */ /* 0x000fca00078e0004 */
[----:B--2---:R0:W-:Y:S01]  /*0e20*/  STG.E.64 desc[UR6][R16.64], R10 ;  /* 0x0000000a10007986 */ /* 0x0041e2000c101b06 */
[----:B------:R-:W-:Y:S05]  /*0e30*/  @P1 BRA `(.L_x_141) ;  /* 0xfffffff800c41947 */ /* 0x000fea000383ffff */
[----:B------:R-:W-:Y:S05]  /*0e40*/  EXIT ;  /* 0x000000000000794d */ /* 0x000fea0003800000 */
.L_x_142:
        /* <DEDUP_REMOVED lines=11> */
.L_x_921:


//--------------------- .text._ZN2at6native40_GLOBAL__N__2351210d_8_Shape_cu_49f7391c30CatArrayBatchedCopy_vectorizedINS1_10OpaqueTypeILj8EEEjLi2ELi64ELi64ELi16ELi2EEEvPcNS1_25CatArrInputTensorMetadataIT_T0_XT2_EXT3_EEENS1_16TensorSizeStrideIS8_Lj4EEEiS8_ --------------------------
	.section	.text._ZN2at6native40_GLOBAL__N__2351210d_8_Shape_cu_49f7391c30CatArrayBatchedCopy_vectorizedINS1_10OpaqueTypeILj8EEEjLi2ELi64ELi64ELi16ELi2EEEvPcNS1_25CatArrInputTensorMetadataIT_T0_XT2_EXT3_EEENS1_16TensorSizeStrideIS8_Lj4EEEiS8_,"ax",@progbits
	.align	128
.text._ZN2at6native40_GLOBAL__N__2351210d_8_Shape_cu_49f7391c30CatArrayBatchedCopy_vectorizedINS1_10OpaqueTypeILj8EEEjLi2ELi64ELi64ELi16ELi2EEEvPcNS1_25CatArrInputTensorMetadataIT_T0_XT2_EXT3_EEENS1_16TensorSizeStrideIS8_Lj4EEEiS8_:
        .type           _ZN2at6native40_GLOBAL__N__2351210d_8_Shape_cu_49f7391c30CatArrayBatchedCopy_vectorizedINS1_10OpaqueTypeILj8EEEjLi2ELi64ELi64ELi16ELi2EEEvPcNS1_25CatArrInputTensorMetadataIT_T0_XT2_EXT3_EEENS1_16TensorSizeStrideIS8_Lj4EEEiS8_,@function
        .size           _ZN2at6native40_GLOBAL__N__2351210d_8_Shape_cu_49f7391c30CatArrayBatchedCopy_vectorizedINS1_10OpaqueTypeILj8EEEjLi2ELi64ELi64ELi16ELi2EEEvPcNS1_25CatArrInputTensorMetadataIT_T0_XT2_EXT3_EEENS1_16TensorSizeStrideIS8_Lj4EEEiS8_,(.L_x_922 - _ZN2at6native40_GLOBAL__N__2351210d_8_Shape_cu_49f7391c30CatArrayBatchedCopy_vectorizedINS1_10OpaqueTypeILj8EEEjLi2ELi64ELi64ELi16ELi2EEEvPcNS1_25CatArrInputTensorMetadataIT_T0_XT2_EXT3_EEENS1_16TensorSizeStrideIS8_Lj4EEEiS8_)
        .other          _ZN2at6native40_GLOBAL__N__2351210d_8_Shape_cu_49f7391c30CatArrayBatchedCopy_vectorizedINS1_10OpaqueTypeILj8EEEjLi2ELi64ELi64ELi16ELi2EEEvPcNS1_25CatArrInputTensorMetadataIT_T0_XT2_EXT3_EEENS1_16TensorSizeStrideIS8_Lj4EEEiS8_,@"STO_CUDA_ENTRY STV_DEFAULT"
_ZN2at6native40_GLOBAL__N__2351210d_8_Shape_cu_49f7391c30CatArrayBatchedCopy_vectorizedINS1_10OpaqueTypeILj8EEEjLi2ELi64ELi64ELi16ELi2EEEvPcNS1_25CatArrInputTensorMetadataIT_T0_XT2_EXT3_EEENS1_16TensorSizeStrideIS8_Lj4EEEiS8_:
        /* <DEDUP_REMOVED lines=12> */
[----:B------:R-:W1:Y:S01]  /*00c0*/  LDCU UR4, c[0x0][0x370] ;  /* 0x00006e00ff0477ac */ /* 0x000e620008000800 */
[----:B------:R-:W2:Y:S06]  /*00d0*/  LDCU.64 UR6, c[0x0][0x358] ;  /* 0x00006b00ff0677ac */ /* 0x000eac0008000a00 */
[----:B------:R-:W3:Y:S01]  /*00e0*/  LDC R2, c[0x0][R6+0x688] ;  /* 0x0001a20006027b82 */ /* 0x000ee20000000800 */
[----:B------:R-:W4:Y:S01]  /*00f0*/  LDCU.64 UR8, c[0x0][0x10d8] ;  /* 0x00021b00ff0877ac */ /* 0x000f220008000a00 */
[----:B------:R-:W0:Y:S06]  /*0100*/  LDCU.64 UR10, c[0x0][0x380] ;  /* 0x00007000ff0a77ac */ /* 0x000e2c0008000a00 */
[----:B------:R-:W5:Y:S01]  /*0110*/  LDC R4, c[0x0][R6+0x588] ;  /* 0x0001620006047b82 */ /* 0x000f620000000800 */
[----:B-1----:R-:W-:Y:S01]  /*0120*/  IMAD R10, R10, UR4, RZ ;  /* 0x000000040a0a7c24 */ /* 0x002fe2000f8e02ff */
[----:B0-----:R-:W-:Y:S01]  /*0130*/  ISETP.NE.AND P0, PT, R8, 0x1, PT ;  /* 0x000000010800780c */ /* 0x001fe20003f05270 */
[----:B---3--:R-:W-:-:S05]  /*0140*/  IMAD R2, R2, R9, RZ ;  /* 0x0000000902027224 */ /* 0x008fca00078e02ff */
[----:B------:R-:W-:Y:S01]  /*0150*/  SHF.R.U32.HI R8, RZ, 0x1, R2 ;  /* 0x00000001ff087819 */ /* 0x000fe20000011602 */
[----:B------:R-:W-:Y:S02]  /*0160*/  HFMA2 R2, -RZ, RZ, 0, 4.76837158203125e-07 ;  /* 0x00000008ff027431 */ /* 0x000fe400000001ff */
[----:B-----5:R-:W-:Y:S02]  /*0170*/  IMAD R6, R4, R9, RZ ;  /* 0x0000000904067224 */ /* 0x020fe400078e02ff */
[----:B------:R-:W-:Y:S02]  /*0180*/  IMAD.MOV.U32 R4, RZ, RZ, RZ ;  /* 0x000000ffff047224 */ /* 0x000fe400078e00ff */
[----:B------:R-:W0:Y:S01]  /*0190*/  @P0 LDC R8, c[0x0][0x10cc] ;  /* 0x00043300ff080b82 */ /* 0x000e220000000800 */
[----:B------:R-:W-:Y:S01]  /*01a0*/  SHF.R.U32.HI R15, RZ, 0x1, R6 ;  /* 0x00000001ff0f7819 */ /* 0x000fe20000011606 */
[----:B------:R-:W-:-:S04]  /*01b0*/  IMAD R2, R3, 0x4, R2 ;  /* 0x0000000403027824 */ /* 0x000fc800078e0202 */
[----:B------:R-:W-:-:S06]  /*01c0*/  IMAD R2, R3, 0x4, R2 ;  /* 0x0000000403027824 */ /* 0x000fcc00078e0202 */
[----:B------:R-:W1:Y:S01]  /*01d0*/  LDC.64 R2, c[0x0][R2+0x380] ;  /* 0x0000e00002027b82 */ /* 0x000e620000000a00 */
[----:B0-----:R-:W0:Y:S01]  /*01e0*/  I2F.U32.RP R7, R8 ;  /* 0x0000000800077306 */ /* 0x001e220000209000 */
[----:B------:R-:W-:Y:S02]  /*01f0*/  ISETP.NE.U32.AND P0, PT, R8, RZ, PT ;  /* 0x000000ff0800720c */ /* 0x000fe40003f05070 */
[----:B------:R-:W-:-:S05]  /*0200*/  LOP3.LUT R17, RZ, R8, RZ, 0x33, !PT ;  /* 0x00000008ff117212 */ /* 0x000fca00078e33ff */
[----:B0-----:R-:W0:Y:S02]  /*0210*/  MUFU.RCP R7, R7 ;  /* 0x0000000700077308 */ /* 0x001e240000001000 */
[----:B0-----:R-:W-:-:S06]  /*0220*/  VIADD R5, R7, 0xffffffe ;  /* 0x0ffffffe07057836 */ /* 0x001fcc0000000000 */
[----:B------:R-:W0:Y:S02]  /*0230*/  F2I.FTZ.U32.TRUNC.NTZ R5, R5 ;  /* 0x0000000500057305 */ /* 0x000e24000021f000 */
[----:B0-----:R-:W-:-:S05]  /*0240*/  IMAD R7, R8, R5, RZ ;  /* 0x0000000508077224 */ /* 0x001fca00078e02ff */
[----:B------:R-:W-:-:S05]  /*0250*/  IADD3 R7, PT, PT, -R7, RZ, RZ ;  /* 0x000000ff07077210 */ /* 0x000fca0007ffe1ff */
[----:B-12-4-:R-:W-:-:S07]  /*0260*/  IMAD.HI.U32 R9, R5, R7, R4 ;  /* 0x0000000705097227 */ /* 0x016fce00078e0004 */
.L_x_143:
        /* <DEDUP_REMOVED lines=24> */
.L_x_144:
        /* <DEDUP_REMOVED lines=9> */
.L_x_922:


//--------------------- .text._ZN2at6native40_GLOBAL__N__2351210d_8_Shape_cu_49f7391c19CatArrayBatchedCopyINS1_10OpaqueTypeILj8EEEjLi1ELi64ELi64EEEvPT_NS1_25CatArrInputTensorMetadataIS5_T0_XT2_EXT3_EEENS1_16TensorSizeStrideIS8_Lj4EEEiS8_ --------------------------
	.section	.text._ZN2at6native40_GLOBAL__N__2351210d_8_Shape_cu_49f7391c19CatArrayBatchedCopyINS1_10OpaqueTypeILj8EEEjLi1ELi64ELi64EEEvPT_NS1_25CatArrInputTensorMetadataIS5_T0_XT2_EXT3_EEENS1_16TensorSizeStrideIS8_Lj4EEEiS8_,"ax",@progbits
	.align	128
.text._ZN2at6native40_GLOBAL__N__2351210d_8_Shape_cu_49f7391c19CatArrayBatchedCopyINS1_10OpaqueTypeILj8EEEjLi1ELi64ELi64EEEvPT_NS1_25CatArrInputTensorMetadataIS5_T0_XT2_EXT3_EEENS1_16TensorSizeStrideIS8_Lj4EEEiS8_:
        .type           _ZN2at6native40_GLOBAL__N__2351210d_8_Shape_cu_49f7391c19CatArrayBatchedCopyINS1_10OpaqueTypeILj8EEEjLi1ELi64ELi64EEEvPT_NS1_25CatArrInputTensorMetadataIS5_T0_XT2_EXT3_EEENS1_16TensorSizeStrideIS8_Lj4EEEiS8_,@function
        .size           _ZN2at6native40_GLOBAL__N__2351210d_8_Shape_cu_49f7391c19CatArrayBatchedCopyINS1_10OpaqueTypeILj8EEEjLi1ELi64ELi64EEEvPT_NS1_25CatArrInputTensorMetadataIS5_T0_XT2_EXT3_EEENS1_16TensorSizeStrideIS8_Lj4EEEiS8_,(.L_x_923 - _ZN2at6native40_GLOBAL__N__2351210d_8_Shape_cu_49f7391c19CatArrayBatchedCopyINS1_10OpaqueTypeILj8EEEjLi1ELi64ELi64EEEvPT_NS1_25CatArrInputTensorMetadataIS5_T0_XT2_EXT3_EEENS1_16TensorSizeStrideIS8_Lj4EEEiS8_)
        .other          _ZN2at6native40_GLOBAL__N__2351210d_8_Shape_cu_49f7391c19CatArrayBatchedCopyINS1_10OpaqueTypeILj8EEEjLi1ELi64ELi64EEEvPT_NS1_25CatArrInputTensorMetadataIS5_T0_XT2_EXT3_EEENS1_16TensorSizeStrideIS8_Lj4EEEiS8_,@"STO_CUDA_ENTRY STV_DEFAULT"
_ZN2at6native40_GLOBAL__N__2351210d_8_Shape_cu_49f7391c19CatArrayBatchedCopyINS1_10OpaqueTypeILj8EEEjLi1ELi64ELi64EEEvPT_NS1_25CatArrInputTensorMetadataIS5_T0_XT2_EXT3_EEENS1_16TensorSizeStrideIS8_Lj4EEEiS8_:
        /* <DEDUP_REMOVED lines=15> */
[----:B------:R1:W2:Y:S01]  /*00f0*/  LDC R12, c[0x0][R6+0x8d0] ;  /* 0x00023400060c7b82 */ /* 0x0002a20000000800 */
[----:B------:R-:W3:Y:S02]  /*0100*/  LDCU UR4, c[0x0][0x370] ;  /* 0x00006e00ff0477ac */ /* 0x000ee40008000800 */
[C---:B------:R-:W-:Y:S01]  /*0110*/  IMAD R4, R3.reuse, 0x7, R10 ;  /* 0x0000000703047824 */ /* 0x040fe200078e020a */
[----:B------:R-:W4:Y:S03]  /*0120*/  LDCU.64 UR6, c[0x0][0x358] ;  /* 0x00006b00ff0677ac */ /* 0x000f260008000a00 */
[----:B------:R-:W-:Y:S01]  /*0130*/  IMAD R8, R3, -0x4, R4 ;  /* 0xfffffffc03087824 */ /* 0x000fe200078e0204 */
[----:B------:R-:W5:Y:S01]  /*0140*/  LDC.U8 R9, c[0x0][R10+0x880] ;  /* 0x000220000a097b82 */ /* 0x000f620000000000 */
[----:B------:R-:W0:Y:S07]  /*0150*/  LDCU UR8, c[0x0][0x10d8] ;  /* 0x00021b00ff0877ac */ /* 0x000e2e0008000800 */
[----:B------:R-:W0:Y:S01]  /*0160*/  LDC R8, c[0x0][R8+0x580] ;  /* 0x0001600008087b82 */ /* 0x000e220000000800 */
[----:B---3--:R-:W-:-:S07]  /*0170*/  IMAD R16, R16, UR4, RZ ;  /* 0x0000000410107c24 */ /* 0x008fce000f8e02ff */
[----:B------:R-:W3:Y:S08]  /*0180*/  LDC.64 R2, c[0x0][0x380] ;  /* 0x0000e000ff027b82 */ /* 0x000ef00000000a00 */
[----:B------:R-:W1:Y:S01]  /*0190*/  LDC.64 R4, c[0x0][R4+0x380] ;  /* 0x0000e00004047b82 */ /* 0x000e620000000a00 */
[----:B-----5:R-:W-:Y:S01]  /*01a0*/  ISETP.NE.AND P1, PT, R9, RZ, PT ;  /* 0x000000ff0900720c */ /* 0x020fe20003f25270 */
[----:B0-2-4-:R-:W-:-:S12]  /*01b0*/  IMAD R14, R8, UR5, RZ ;  /* 0x00000005080e7c24 */ /* 0x015fd8000f8e02ff */
.L_x_145:
[----:B01----:R-:W-:-:S06]  /*01c0*/  @P1 IMAD.WIDE.U32 R8, R13, 0x8, R4 ;  /* 0x000000080d081825 */ /* 0x003fcc00078e0004 */
[----:B------:R-:W2:Y:S01]  /*01d0*/  @P1 LDG.E.64 R8, desc[UR6][R8.64] ;  /* 0x0000000608081981 */ /* 0x000ea2000c1e1b00 */
[----:B------:R-:W-:Y:S02]  /*01e0*/  IMAD R7, R13, UR8, R14 ;  /* 0x000000080d077c24 */ /* 0x000fe4000f8e020e */
[----:B------:R-:W-:Y:S02]  /*01f0*/  @!P1 IMAD R11, R12, R13, RZ ;  /* 0x0000000d0c0b9224 */ /* 0x000fe400078e02ff */
[----:B---3--:R-:W-:-:S04]  /*0200*/  IMAD.WIDE.U32 R6, R7, 0x8, R2 ;  /* 0x0000000807067825 */ /* 0x008fc800078e0002 */
[----:B------:R-:W-:Y:S01]  /*0210*/  @!P1 IMAD.WIDE.U32 R10, R11, 0x8, R4 ;  /* 0x000000080b0a9825 */ /* 0x000fe200078e0004 */
[----:B--2---:R0:W-:Y:S05]  /*0220*/  @P1 STG.E.64 desc[UR6][R6.64], R8 ;  /* 0x0000000806001986 */ /* 0x0041ea000c101b06 */
[----:B------:R-:W2:Y:S01]  /*0230*/  @!P1 LDG.E.64 R10, desc[UR6][R10.64] ;  /* 0x000000060a0a9981 */ /* 0x000ea2000c1e1b00 */
[----:B------:R-:W-:-:S04]  /*0240*/  IADD3 R13, PT, PT, R16, R13, RZ ;  /* 0x0000000d100d7210 */ /* 0x000fc80007ffe0ff */
[----:B------:R-:W-:Y:S01]  /*0250*/  ISETP.GE.U32.AND P0, PT, R13, R0, PT ;  /* 0x000000000d00720c */ /* 0x000fe20003f06070 */
[----:B--2---:R0:W-:-:S12]  /*0260*/  @!P1 STG.E.64 desc[UR6][R6.64], R10 ;  /* 0x0000000a06009986 */ /* 0x0041d8000c101b06 */
[----:B------:R-:W-:Y:S05]  /*0270*/  @!P0 BRA `(.L_x_145) ;  /* 0xfffffffc00d08947 */ /* 0x000fea000383ffff */
[----:B------:R-:W-:Y:S05]  /*0280*/  EXIT ;  /* 0x000000000000794d */ /* 0x000fea0003800000 */
.L_x_146:
        /* <DEDUP_REMOVED lines=15> */
.L_x_923:


//--------------------- .text._ZN2at6native40_GLOBAL__N__2351210d_8_Shape_cu_49f7391c26CatArrayBatchedCopy_contigINS1_10OpaqueTypeILj8EEEjLi1ELi64ELi64EEEvPT_NS1_25CatArrInputTensorMetadataIS5_T0_XT2_EXT3_EEENS1_16TensorSizeStrideIS8_Lj4EEEiS8_ --------------------------
	.section	.text._ZN2at6native40_GLOBAL__N__2351210d_8_Shape_cu_49f7391c26CatArrayBatchedCopy_contigINS1_10OpaqueTypeILj8EEEjLi1ELi64ELi64EEEvPT_NS1_25CatArrInputTensorMetadataIS5_T0_XT2_EXT3_EEENS1_16TensorSizeStrideIS8_Lj4EEEiS8_,"ax",@progbits
	.align	128
.text._ZN2at6native40_GLOBAL__N__2351210d_8_Shape_cu_49f7391c26CatArrayBatchedCopy_contigINS1_10OpaqueTypeILj8EEEjLi1ELi64ELi64EEEvPT_NS1_25CatArrInputTensorMetadataIS5_T0_XT2_EXT3_EEENS1_16TensorSizeStrideIS8_Lj4EEEiS8_:
        .type           _ZN2at6native40_GLOBAL__N__2351210d_8_Shape_cu_49f7391c26CatArrayBatchedCopy_contigINS1_10OpaqueTypeILj8EEEjLi1ELi64ELi64EEEvPT_NS1_25CatArrInputTensorMetadataIS5_T0_XT2_EXT3_EEENS1_16TensorSizeStrideIS8_Lj4EEEiS8_,@function
        .size           _ZN2at6native40_GLOBAL__N__2351210d_8_Shape_cu_49f7391c26CatArrayBatchedCopy_contigINS1_10OpaqueTypeILj8EEEjLi1ELi64ELi64EEEvPT_NS1_25CatArrInputTensorMetadataIS5_T0_XT2_EXT3_EEENS1_16TensorSizeStrideIS8_Lj4EEEiS8_,(.L_x_924 - _ZN2at6native40_GLOBAL__N__2351210d_8_Shape_cu_49f7391c26CatArrayBatchedCopy_contigINS1_10OpaqueTypeILj8EEEjLi1ELi64ELi64EEEvPT_NS1_25CatArrInputTensorMetadataIS5_T0_XT2_EXT3_EEENS1_16TensorSizeStrideIS8_Lj4EEEiS8_)
        .other          _ZN2at6native40_GLOBAL__N__2351210d_8_Shape_cu_49f7391c26CatArrayBatchedCopy_contigINS1_10OpaqueTypeILj8EEEjLi1ELi64ELi64EEEvPT_NS1_25CatArrInputTensorMetadataIS5_T0_XT2_EXT3_EEENS1_16TensorSizeStrideIS8_Lj4EEEiS8_,@"STO_CUDA_ENTRY STV_DEFAULT"
_ZN2at6native40_GLOBAL__N__2351210d_8_Shape_cu_49f7391c26CatArrayBatchedCopy_contigINS1_10OpaqueTypeILj8EEEjLi1ELi64ELi64EEEvPT_NS1_25CatArrInputTensorMetadataIS5_T0_XT2_EXT3_EEENS1_16TensorSizeStrideIS8_Lj4EEEiS8_:
        /* <DEDUP_REMOVED lines=13> */
[----:B------:R-:W1:Y:S06]  /*00d0*/  LDCU UR4, c[0x0][0x370] ;  /* 0x00006e00ff0477ac */ /* 0x000e6c0008000800 */
[----:B------:R-:W2:Y:S01]  /*00e0*/  LDC.64 R8, c[0x0][0x380] ;  /* 0x0000e000ff087b82 */ /* 0x000ea20000000a00 */
[C---:B------:R-:W-:Y:S01]  /*00f0*/  IMAD R2, R3.reuse, 0x4, R2 ;  /* 0x0000000403027824 */ /* 0x040fe200078e0202 */
[----:B------:R-:W3:Y:S04]  /*0100*/  LDCU.64 UR6, c[0x0][0x358] ;  /* 0x00006b00ff0677ac */ /* 0x000ee80008000a00 */
[----:B------:R-:W-:Y:S01]  /*0110*/  LEA R2, R3, R2, 0x2 ;  /* 0x0000000203027211 */ /* 0x000fe200078e10ff */
[----:B------:R-:W4:Y:S05]  /*0120*/  LDCU UR8, c[0x0][0x10d8] ;  /* 0x00021b00ff0877ac */ /* 0x000f2a0008000800 */
[----:B------:R-:W2:Y:S01]  /*0130*/  LDC.64 R2, c[0x0][R2+0x380] ;  /* 0x0000e00002027b82 */ /* 0x000ea20000000a00 */
[----:B-1----:R-:W-:-:S02]  /*0140*/  IMAD R15, R15, UR4, RZ ;  /* 0x000000040f0f7c24 */ /* 0x002fc4000f8e02ff */
[----:B0--34-:R-:W-:-:S07]  /*0150*/  IMAD R13, R4, UR5, RZ ;  /* 0x00000005040d7c24 */ /* 0x019fce000f8e02ff */
.L_x_147:
[----:B0-2---:R-:W-:-:S06]  /*0160*/  IMAD.WIDE.U32 R6, R0, 0x8, R2 ;  /* 0x0000000800067825 */ /* 0x005fcc00078e0002 */
[----:B------:R-:W2:Y:S01]  /*0170*/  LDG.E.64 R6, desc[UR6][R6.64] ;  /* 0x0000000606067981 */ /* 0x000ea2000c1e1b00 */
[----:B------:R-:W-:Y:S01]  /*0180*/  IMAD R5, R0, UR8, R13 ;  /* 0x0000000800057c24 */ /* 0x000fe2000f8e020d */
[----:B------:R-:W-:-:S03]  /*0190*/  IADD3 R0, PT, PT, R15, R0, RZ ;  /* 0x000000000f007210 */ /* 0x000fc60007ffe0ff */
[----:B------:R-:W-:Y:S01]  /*01a0*/  IMAD.WIDE.U32 R4, R5, 0x8, R8 ;  /* 0x0000000805047825 */ /* 0x000fe200078e0008 */
[----:B------:R-:W-:-:S04]  /*01b0*/  ISETP.GE.U32.AND P0, PT, R0, R11, PT ;  /* 0x0000000b0000720c */ /* 0x000fc80003f06070 */
[----:B--2---:R0:W-:Y:S09]  /*01c0*/  STG.E.64 desc[UR6][R4.64], R6 ;  /* 0x0000000604007986 */ /* 0x0041f2000c101b06 */
[----:B------:R-:W-:Y:S05]  /*01d0*/  @!P0 BRA `(.L_x_147) ;  /* 0xfffffffc00e08947 */ /* 0x000fea000383ffff */
[----:B------:R-:W-:Y:S05]  /*01e0*/  EXIT ;  /* 0x000000000000794d */ /* 0x000fea0003800000 */
.L_x_148:
        /* <DEDUP_REMOVED lines=9> */
.L_x_924:


//--------------------- .text._ZN2at6native40_GLOBAL__N__2351210d_8_Shape_cu_49f7391c35CatArrayBatchedCopy_alignedK_contigINS1_10OpaqueTypeILj8EEEjLi1ELi64ELi64ELi8EEEvPT_NS1_25CatArrInputTensorMetadataIS5_T0_XT2_EXT3_EEENS1_16TensorSizeStrideIS8_Lj4EEEiS8_ --------------------------
	.section	.text._ZN2at6native40_GLOBAL__N__2351210d_8_Shape_cu_49f7391c35CatArrayBatchedCopy_alignedK_contigINS1_10OpaqueTypeILj8EEEjLi1ELi64ELi64ELi8EEEvPT_NS1_25CatArrInputTensorMetadataIS5_T0_XT2_EXT3_EEENS1_16TensorSizeStrideIS8_Lj4EEEiS8_,"ax",@progbits
	.align	128
.text._ZN2at6native40_GLOBAL__N__2351210d_8_Shape_cu_49f7391c35CatArrayBatchedCopy_alignedK_contigINS1_10OpaqueTypeILj8EEEjLi1ELi64ELi64ELi8EEEvPT_NS1_25CatArrInputTensorMetadataIS5_T0_XT2_EXT3_EEENS1_16TensorSizeStrideIS8_Lj4EEEiS8_:
        .type           _ZN2at6native40_GLOBAL__N__2351210d_8_Shape_cu_49f7391c35CatArrayBatchedCopy_alignedK_contigINS1_10OpaqueTypeILj8EEEjLi1ELi64ELi64ELi8EEEvPT_NS1_25CatArrInputTensorMetadataIS5_T0_XT2_EXT3_EEENS1_16TensorSizeStrideIS8_Lj4EEEiS8_,@function
        .size           _ZN2at6native40_GLOBAL__N__2351210d_8_Shape_cu_49f7391c35CatArrayBatchedCopy_alignedK_contigINS1_10OpaqueTypeILj8EEEjLi1ELi64ELi64ELi8EEEvPT_NS1_25CatArrInputTensorMetadataIS5_T0_XT2_EXT3_EEENS1_16TensorSizeStrideIS8_Lj4EEEiS8_,(.L_x_925 - _ZN2at6native40_GLOBAL__N__2351210d_8_Shape_cu_49f7391c35CatArrayBatchedCopy_alignedK_contigINS1_10OpaqueTypeILj8EEEjLi1ELi64ELi64ELi8EEEvPT_NS1_25CatArrInputTensorMetadataIS5_T0_XT2_EXT3_EEENS1_16TensorSizeStrideIS8_Lj4EEEiS8_)
        .other          _ZN2at6native40_GLOBAL__N__2351210d_8_Shape_cu_49f7391c35CatArrayBatchedCopy_alignedK_contigINS1_10OpaqueTypeILj8EEEjLi1ELi64ELi64ELi8EEEvPT_NS1_25CatArrInputTensorMetadataIS5_T0_XT2_EXT3_EEENS1_16TensorSizeStrideIS8_Lj4EEEiS8_,@"STO_CUDA_ENTRY STV_DEFAULT"
_ZN2at6native40_GLOBAL__N__2351210d_8_Shape_cu_49f7391c35CatArrayBatchedCopy_alignedK_contigINS1_10OpaqueTypeILj8EEEjLi1ELi64ELi64ELi8EEEvPT_NS1_25CatArrInputTensorMetadataIS5_T0_XT2_EXT3_EEENS1_16TensorSizeStrideIS8_Lj4EEEiS8_:
        /* <DEDUP_REMOVED lines=12> */
[----:B------:R0:W1:Y:S01]  /*00c0*/  LDC R11, c[0x0][R2+0x588] ;  /* 0x00016200020b7b82 */ /* 0x0000620000000800 */
[----:B------:R-:W-:Y:S02]  /*00d0*/  UIADD3 UR4, UPT, UPT, UR4, UR6, URZ ;  /* 0x0000000604047290 */ /* 0x000fe4000fffe0ff */
[C---:B------:R-:W-:Y:S01]  /*00e0*/  IMAD R13, R9.reuse, UR6, RZ ;  /* 0x00000006090d7c24 */ /* 0x040fe2000f8e02ff */
[----:B------:R-:W1:Y:S01]  /*00f0*/  LDCU UR7, c[0x0][0x10ec] ;  /* 0x00021d80ff0777ac */ /* 0x000e620008000800 */
[C---:B------:R-:W-:Y:S02]  /*0100*/  IMAD R3, R4.reuse, 0x4, R3 ;  /* 0x0000000404037824 */ /* 0x040fe400078e0203 */
[----:B------:R-:W-:Y:S02]  /*0110*/  HFMA2 R14, -RZ, RZ, 0, 0 ;  /* 0x00000000ff0e7431 */ /* 0x000fe400000001ff */
[----:B------:R-:W-:Y:S01]  /*0120*/  IMAD.MOV R16, RZ, RZ, -R13 ;  /* 0x000000ffff107224 */ /* 0x000fe200078e0a0d */
[----:B------:R-:W-:Y:S01]  /*0130*/  BSSY.RECONVERGENT B0, `(.L_x_149) ;  /* 0x0000023000007945 */ /* 0x000fe20003800200 */
[----:B------:R-:W2:Y:S01]  /*0140*/  LDC R0, c[0x0][0x10d8] ;  /* 0x00043600ff007b82 */ /* 0x000ea20000000800 */
[----:B------:R-:W-:Y:S01]  /*0150*/  LEA R3, R4, R3, 0x2 ;  /* 0x0000000304037211 */ /* 0x000fe200078e10ff */
[----:B------:R-:W-:Y:S01]  /*0160*/  IMAD R12, R9, UR4, R12 ;  /* 0x00000004090c7c24 */ /* 0x000fe2000f8e020c */
[----:B------:R-:W-:Y:S01]  /*0170*/  PRMT R16, R16, 0x7710, RZ ;  /* 0x0000771010107816 */ /* 0x000fe200000000ff */
[----:B------:R-:W3:Y:S02]  /*0180*/  LDCU.64 UR4, c[0x0][0x358] ;  /* 0x00006b00ff0477ac */ /* 0x000ee40008000a00 */
[----:B------:R-:W-:-:S02]  /*0190*/  IMAD.MOV R7, RZ, RZ, -R12 ;  /* 0x000000ffff077224 */ /* 0x000fc400078e0a0c */
[----:B------:R4:W3:Y:S01]  /*01a0*/  LDC.64 R4, c[0x0][R3+0x380] ;  /* 0x0000e00003047b82 */ /* 0x0008e20000000a00 */
[----:B------:R-:W-:Y:S02]  /*01b0*/  IMAD.MOV.U32 R18, RZ, RZ, R12 ;  /* 0x000000ffff127224 */ /* 0x000fe400078e000c */
[----:B------:R-:W-:-:S04]  /*01c0*/  PRMT R7, R7, 0x7710, RZ ;  /* 0x0000771007077816 */ /* 0x000fc800000000ff */
[----:B0-----:R-:W-:Y:S01]  /*01d0*/  IADD3 R2, PT, PT, R10, R7, RZ ;  /* 0x000000070a027210 */ /* 0x001fe20007ffe0ff */
[----:B-1----:R-:W-:-:S03]  /*01e0*/  IMAD R11, R11, UR7, RZ ;  /* 0x000000070b0b7c24 */ /* 0x002fc6000f8e02ff */
[----:B------:R-:W-:Y:S01]  /*01f0*/  PRMT R21, R2, 0x7610, R21 ;  /* 0x0000761002157816 */ /* 0x000fe20000000015 */
[-C--:B--2---:R-:W-:Y:S02]  /*0200*/  IMAD R20, R9, R0.reuse, RZ ;  /* 0x0000000009147224 */ /* 0x084fe400078e02ff */
[----:B------:R-:W-:Y:S02]  /*0210*/  IMAD R17, R12, R0, R11 ;  /* 0x000000000c117224 */ /* 0x000fe400078e020b */
[----:B----4-:R-:W-:-:S07]  /*0220*/  IMAD R20, R20, UR6, RZ ;  /* 0x0000000614147c24 */ /* 0x010fce000f8e02ff */
.L_x_150:
[C---:B0--3--:R-:W-:Y:S01]  /*0230*/  IMAD.WIDE.U32 R6, R15.reuse, 0x8, R4 ;  /* 0x000000080f067825 */ /* 0x049fe200078e0004 */
[----:B------:R-:W0:Y:S05]  /*0240*/  LDC.64 R2, c[0x0][0x380] ;  /* 0x0000e000ff027b82 */ /* 0x000e2a0000000a00 */
[----:B------:R-:W2:Y:S01]  /*0250*/  LDG.E.64 R6, desc[UR4][R6.64] ;  /* 0x0000000406067981 */ /* 0x000ea2000c1e1b00 */
        /* <DEDUP_REMOVED lines=14> */
[----:B--2---:R0:W-:Y:S03]  /*0340*/  STG.E.64 desc[UR4][R8.64], R6 ;  /* 0x0000000608007986 */ /* 0x0041e6000c101b04 */
[----:B------:R-:W-:Y:S05]  /*0350*/  @!P0 BRA `(.L_x_150) ;  /* 0xfffffffc00b48947 */ /* 0x000fea000383ffff */
[----:B------:R-:W-:Y:S05]  /*0360*/  BSYNC.RECONVERGENT B0 ;  /* 0x0000000000007941 */ /* 0x000fea0003800200 */
.L_x_149:
        /* <DEDUP_REMOVED lines=16> */
.L_x_153:
[----:B0-----:R-:W-:Y:S01]  /*0470*/  IMAD.MOV.U32 R12, RZ, RZ, R14 ;  /* 0x000000ffff0c7224 */ /* 0x001fe200078e000e */
[----:B------:R-:W-:-:S06]  /*0480*/  MOV R13, R15 ;  /* 0x0000000f000d7202 */ /* 0x000fcc0000000f00 */
[----:B------:R-:W2:Y:S01]  /*0490*/  LDG.E.64 R12, desc[UR4][R12.64] ;  /* 0x000000040c0c7981 */ /* 0x000ea2000c1e1b00 */
[C---:B------:R-:W-:Y:S01]  /*04a0*/  IMAD.WIDE.U32 R8, R19.reuse, 0x8, R2 ;  /* 0x0000000813087825 */ /* 0x040fe200078e0002 */
[----:B------:R-:W-:Y:S02]  /*04b0*/  IADD3 R6, PT, PT, R6, 0x1, RZ ;  /* 0x0000000106067810 */ /* 0x000fe40007ffe0ff */
[----:B------:R-:W-:Y:S01]  /*04c0*/  IADD3 R14, P2, PT, R14, 0x8, RZ ;  /* 0x000000080e0e7810 */ /* 0x000fe20007f5e0ff */
[----:B------:R-:W-:Y:S01]  /*04d0*/  IMAD.IADD R19, R19, 0x1, R0 ;  /* 0x0000000113137824 */ /* 0x000fe200078e0200 */
[----:B------:R-:W-:Y:S02]  /*04e0*/  ISETP.NE.AND P1, PT, R6, RZ, PT ;  /* 0x000000ff0600720c */ /* 0x000fe40003f25270 */
[----:B------:R-:W-:Y:S01]  /*04f0*/  IADD3.X R15, PT, PT, RZ, R15, RZ, P2, !PT ;  /* 0x0000000fff0f7210 */ /* 0x000fe200017fe4ff */
[----:B--2---:R0:W-:Y:S10]  /*0500*/  STG.E.64 desc[UR4][R8.64], R12 ;  /* 0x0000000c08007986 */ /* 0x0041f4000c101b04 */
[----:B------:R-:W-:Y:S05]  /*0510*/  @P1 BRA `(.L_x_153) ;  /* 0xfffffffc00d41947 */ /* 0x000fea000383ffff */
.L_x_152:
[----:B------:R-:W-:Y:S05]  /*0520*/  BSYNC.RECONVERGENT B0 ;  /* 0x0000000000007941 */ /* 0x000fea0003800200 */
.L_x_151:
[----:B------:R-:W-:Y:S05]  /*0530*/  @P0 EXIT ;  /* 0x000000000000094d */ /* 0x000fea0003800000 */
[C---:B------:R-:W-:Y:S01]  /*0540*/  IADD3 R15, PT, PT, R7.reuse, 0x2, RZ ;  /* 0x00000002070f7810 */ /* 0x040fe20007ffe0ff */
[CCC-:B0-----:R-:W-:Y:S01]  /*0550*/  IMAD R13, R7.reuse, R0.reuse, R11.reuse ;  /* 0x00000000070d7224 */ /* 0x1c1fe200078e020b */
[----:B------:R-:W-:Y:S01]  /*0560*/  IADD3 R10, PT, PT, -R10, R7, RZ ;  /* 0x000000070a0a7210 */ /* 0x000fe20007ffe1ff */
[----:B------:R-:W-:Y:S02]  /*0570*/  VIADD R6, R7, 0x3 ;  /* 0x0000000307067836 */ /* 0x000fe40000000000 */
[-CC-:B------:R-:W-:Y:S01]  /*0580*/  IMAD R15, R15, R0.reuse, R11.reuse ;  /* 0x000000000f0f7224 */ /* 0x180fe200078e020b */
[-C--:B------:R-:W-:Y:S01]  /*0590*/  IADD3 R25, PT, PT, R13, R0.reuse, RZ ;  /* 0x000000000d197210 */ /* 0x080fe20007ffe0ff */
[----:B------:R-:W-:-:S07]  /*05a0*/  IMAD R11, R6, R0, R11 ;  /* 0x00000000060b7224 */ /* 0x000fce00078e020b */
.L_x_154:
[----:B------:R-:W-:-:S05]  /*05b0*/  IMAD.WIDE.U32 R8, R7, 0x8, R4 ;  /* 0x0000000807087825 */ /* 0x000fca00078e0004 */
[----:B------:R-:W2:Y:S01]  /*05c0*/  LDG.E.64 R26, desc[UR4][R8.64] ;  /* 0x00000004081a7981 */ /* 0x000ea2000c1e1b00 */
[----:B0-----:R-:W-:-:S05]  /*05d0*/  IMAD.WIDE.U32 R16, R13, 0x8, R2 ;  /* 0x000000080d107825 */ /* 0x001fca00078e0002 */
[----:B--2---:R0:W-:Y:S04]  /*05e0*/  STG.E.64 desc[UR4][R16.64], R26 ;  /* 0x0000001a10007986 */ /* 0x0041e8000c101b04 */
[----:B------:R-:W2:Y:S01]  /*05f0*/  LDG.E.64 R28, desc[UR4][R8.64+0x8] ;  /* 0x00000804081c7981 */ /* 0x000ea2000c1e1b00 */
[----:B------:R-:W-:-:S05]  /*0600*/  IMAD.WIDE.U32 R18, R25, 0x8, R2 ;  /* 0x0000000819127825 */ /* 0x000fca00078e0002 */
[----:B--2---:R1:W-:Y:S04]  /*0610*/  STG.E.64 desc[UR4][R18.64], R28 ;  /* 0x0000001c12007986 */ /* 0x0043e8000c101b04 */
[----:B0-----:R-:W2:Y:S01]  /*0620*/  LDG.E.64 R16, desc[UR4][R8.64+0x10] ;  /* 0x0000100408107981 */ /* 0x001ea2000c1e1b00 */
[----:B------:R-:W-:-:S05]  /*0630*/  IMAD.WIDE.U32 R20, R15, 0x8, R2 ;  /* 0x000000080f147825 */ /* 0x000fca00078e0002 */
[----:B--2---:R0:W-:Y:S04]  /*0640*/  STG.E.64 desc[UR4][R20.64], R16 ;  /* 0x0000001014007986 */ /* 0x0041e8000c101b04 */
[----:B-1----:R-:W2:Y:S01]  /*0650*/  LDG.E.64 R18, desc[UR4][R8.64+0x18] ;  /* 0x0000180408127981 */ /* 0x002ea2000c1e1b00 */
[----:B------:R-:W-:Y:S01]  /*0660*/  IMAD.WIDE.U32 R22, R11, 0x8, R2 ;  /* 0x000000080b167825 */ /* 0x000fe200078e0002 */
[----:B------:R-:W-:Y:S02]  /*0670*/  IADD3 R7, PT, PT, R7, 0x4, RZ ;  /* 0x0000000407077810 */ /* 0x000fe40007ffe0ff */
[----:B------:R-:W-:Y:S01]  /*0680*/  LEA R25, R0, R25, 0x2 ;  /* 0x0000001900197211 */ /* 0x000fe200078e10ff */
[----:B------:R-:W-:Y:S01]  /*0690*/  VIADD R10, R10, 0x4 ;  /* 0x000000040a0a7836 */ /* 0x000fe20000000000 */
[C---:B------:R-:W-:Y:S01]  /*06a0*/  LEA R11, R0.reuse, R11, 0x2 ;  /* 0x0000000b000b7211 */ /* 0x040fe200078e10ff */
[C---:B------:R-:W-:Y:S01]  /*06b0*/  IMAD R15, R0.reuse, 0x4, R15 ;  /* 0x00000004000f7824 */ /* 0x040fe200078e020f */
[----:B------:R-:W-:-:S02]  /*06c0*/  LEA R13, R0, R13, 0x2 ;  /* 0x0000000d000d7211 */ /* 0x000fc400078e10ff */
[----:B------:R-:W-:Y:S01]  /*06d0*/  ISETP.NE.AND P0, PT, R10, RZ, PT ;  /* 0x000000ff0a00720c */ /* 0x000fe20003f05270 */
[----:B--2---:R0:W-:-:S12]  /*06e0*/  STG.E.64 desc[UR4][R22.64], R18 ;  /* 0x0000001216007986 */ /* 0x0041d8000c101b04 */
[----:B------:R-:W-:Y:S05]  /*06f0*/  @P0 BRA `(.L_x_154) ;  /* 0xfffffffc00ac0947 */ /* 0x000fea000383ffff */
[----:B------:R-:W-:Y:S05]  /*0700*/  EXIT ;  /* 0x000000000000794d */ /* 0x000fea0003800000 */
.L_x_155:
        /* <DEDUP_REMOVED lines=15> */
.L_x_925:


//--------------------- .text._ZN2at6native40_GLOBAL__N__2351210d_8_Shape_cu_49f7391c35CatArrayBatchedCopy_alignedK_contigINS1_10OpaqueTypeILj8EEEjLi1ELi64ELi64ELi16EEEvPT_NS1_25CatArrInputTensorMetadataIS5_T0_XT2_EXT3_EEENS1_16TensorSizeStrideIS8_Lj4EEEiS8_ --------------------------
	.section	.text._ZN2at6native40_GLOBAL__N__2351210d_8_Shape_cu_49f7391c35CatArrayBatchedCopy_alignedK_contigINS1_10OpaqueTypeILj8EEEjLi1ELi64ELi64ELi16EEEvPT_NS1_25CatArrInputTensorMetadataIS5_T0_XT2_EXT3_EEENS1_16TensorSizeStrideIS8_Lj4EEEiS8_,"ax",@progbits
	.align	128
.text._ZN2at6native40_GLOBAL__N__2351210d_8_Shape_cu_49f7391c35CatArrayBatchedCopy_alignedK_contigINS1_10OpaqueTypeILj8EEEjLi1ELi64ELi64ELi16EEEvPT_NS1_25CatArrInputTensorMetadataIS5_T0_XT2_EXT3_EEENS1_16TensorSizeStrideIS8_Lj4EEEiS8_:
        .type           _ZN2at6native40_GLOBAL__N__2351210d_8_Shape_cu_49f7391c35CatArrayBatchedCopy_alignedK_contigINS1_10OpaqueTypeILj8EEEjLi1ELi64ELi64ELi16EEEvPT_NS1_25CatArrInputTensorMetadataIS5_T0_XT2_EXT3_EEENS1_16TensorSizeStrideIS8_Lj4EEEiS8_,@function
        .size           _ZN2at6native40_GLOBAL__N__2351210d_8_Shape_cu_49f7391c35CatArrayBatchedCopy_alignedK_contigINS1_10OpaqueTypeILj8EEEjLi1ELi64ELi64ELi16EEEvPT_NS1_25CatArrInputTensorMetadataIS5_T0_XT2_EXT3_EEENS1_16TensorSizeStrideIS8_Lj4EEEiS8_,(.L_x_926 - _ZN2at6native40_GLOBAL__N__2351210d_8_Shape_cu_49f7391c35CatArrayBatchedCopy_alignedK_contigINS1_10OpaqueTypeILj8EEEjLi1ELi64ELi64ELi16EEEvPT_NS1_25CatArrInputTensorMetadataIS5_T0_XT2_EXT3_EEENS1_16TensorSizeStrideIS8_Lj4EEEiS8_)
        .other          _ZN2at6native40_GLOBAL__N__2351210d_8_Shape_cu_49f7391c35CatArrayBatchedCopy_alignedK_contigINS1_10OpaqueTypeILj8EEEjLi1ELi64ELi64ELi16EEEvPT_NS1_25CatArrInputTensorMetadataIS5_T0_XT2_EXT3_EEENS1_16TensorSizeStrideIS8_Lj4EEEiS8_,@"STO_CUDA_ENTRY STV_DEFAULT"
_ZN2at6native40_GLOBAL__N__2351210d_8_Shape_cu_49f7391c35CatArrayBatchedCopy_alignedK_contigINS1_10OpaqueTypeILj8EEEjLi1ELi64ELi64ELi16EEEvPT_NS1_25CatArrInputTensorMetadataIS5_T0_XT2_EXT3_EEENS1_16TensorSizeStrideIS8_Lj4EEEiS8_:
        /* <DEDUP_REMOVED lines=8> */
[----:B------:R-:W-:-:S04]  /*0080*/  SHF.L.U32 R9, R2, 0x1, RZ ;  /* 0x0000000102097819 */ /* 0x000fc800000006ff */
[----:B0-----:R-:W-:-:S13]  /*0090*/  ISETP.GE.U32.AND P0, PT, R9, R0, PT ;  /* 0x000000000900720c */ /* 0x001fda0003f06070 */
[----:B------:R-:W-:Y:S05]  /*00a0*/  @P0 EXIT ;  /* 0x000000000000094d */ /* 0x000fea0003800000 */
[----:B------:R-:W-:Y:S01]  /*00b0*/  IMAD.MOV.U32 R2, RZ, RZ, 0x8 ;  /* 0x00000008ff027424 */ /* 0x000fe200078e00ff */
[----:B------:R0:W1:Y:S01]  /*00c0*/  LDC R8, c[0x0][R3+0x588] ;  /* 0x0001620003087b82 */ /* 0x0000620000000800 */
[----:B------:R-:W1:Y:S01]  /*00d0*/  LDCU UR6, c[0x0][0x10ec] ;  /* 0x00021d80ff0677ac */ /* 0x000e620008000800 */
[----:B------:R-:W-:Y:S01]  /*00e0*/  IADD3 R5, PT, PT, R9, 0x2, RZ ;  /* 0x0000000209057810 */ /* 0x000fe20007ffe0ff */
[----:B------:R-:W-:Y:S01]  /*00f0*/  IMAD R2, R7, 0x4, R2 ;  /* 0x0000000407027824 */ /* 0x000fe200078e0202 */
[----:B------:R-:W-:Y:S01]  /*0100*/  BSSY.RECONVERGENT B0, `(.L_x_156) ;  /* 0x0000017000007945 */ /* 0x000fe20003800200 */
[----:B------:R-:W2:Y:S01]  /*0110*/  LDCU.64 UR4, c[0x0][0x358] ;  /* 0x00006b00ff0477ac */ /* 0x000ea20008000a00 */
[----:B------:R-:W-:Y:S01]  /*0120*/  ISETP.GT.U32.AND P0, PT, R5, R0, PT ;  /* 0x000000000500720c */ /* 0x000fe20003f04070 */
[----:B------:R-:W-:Y:S01]  /*0130*/  IMAD R2, R7, 0x4, R2 ;  /* 0x0000000407027824 */ /* 0x000fe200078e0202 */
[----:B------:R-:W3:Y:S05]  /*0140*/  LDCU UR7, c[0x0][0x10d8] ;  /* 0x00021b00ff0777ac */ /* 0x000eea0008000800 */
[----:B0-----:R-:W0:Y:S01]  /*0150*/  LDC.64 R2, c[0x0][R2+0x380] ;  /* 0x0000e00002027b82 */ /* 0x001e220000000a00 */
[----:B-1----:R-:W-:-:S05]  /*0160*/  IMAD R8, R8, UR6, RZ ;  /* 0x0000000608087c24 */ /* 0x002fca000f8e02ff */
[----:B--23--:R-:W-:Y:S05]  /*0170*/  @P0 BRA `(.L_x_157) ;  /* 0x00000000003c0947 */ /* 0x00cfea0003800000 */
[----:B------:R-:W1:Y:S01]  /*0180*/  LDC.64 R10, c[0x0][0x380] ;  /* 0x0000e000ff0a7b82 */ /* 0x000e620000000a00 */
[----:B------:R-:W2:Y:S02]  /*0190*/  LDCU UR6, c[0x0][0x370] ;  /* 0x00006e00ff0677ac */ /* 0x000ea40008000800 */
[----:B--2---:R-:W-:-:S07]  /*01a0*/  IMAD R16, R16, UR6, RZ ;  /* 0x0000000610107c24 */ /* 0x004fce000f8e02ff */
.L_x_158:
[----:B0-2---:R-:W-:-:S06]  /*01b0*/  IMAD.WIDE.U32 R4, R9, 0x8, R2 ;  /* 0x0000000809047825 */ /* 0x005fcc00078e0002 */
[----:B------:R-:W2:Y:S01]  /*01c0*/  LDG.E.128 R4, desc[UR4][R4.64] ;  /* 0x0000000404047981 */ /* 0x000ea2000c1e1d00 */
[----:B------:R-:W-:Y:S02]  /*01d0*/  IMAD R13, R9, UR7, R8 ;  /* 0x00000007090d7c24 */ /* 0x000fe4000f8e0208 */
[----:B------:R-:W-:-:S03]  /*01e0*/  IMAD R9, R16, 0x2, R9 ;  /* 0x0000000210097824 */ /* 0x000fc600078e0209 */
[C---:B------:R-:W-:Y:S01]  /*01f0*/  IADD3 R15, PT, PT, R13.reuse, UR7, RZ ;  /* 0x000000070d0f7c10 */ /* 0x040fe2000fffe0ff */
[----:B-1----:R-:W-:Y:S01]  /*0200*/  IMAD.WIDE.U32 R12, R13, 0x8, R10 ;  /* 0x000000080d0c7825 */ /* 0x002fe200078e000a */
[----:B------:R-:W-:-:S03]  /*0210*/  IADD3 R17, PT, PT, R9, 0x2, RZ ;  /* 0x0000000209117810 */ /* 0x000fc60007ffe0ff */
[----:B------:R-:W-:Y:S01]  /*0220*/  IMAD.WIDE.U32 R14, R15, 0x8, R10 ;  /* 0x000000080f0e7825 */ /* 0x000fe200078e000a */
[----:B------:R-:W-:Y:S01]  /*0230*/  ISETP.GT.U32.AND P0, PT, R17, R0, PT ;  /* 0x000000001100720c */ /* 0x000fe20003f04070 */
[----:B--2---:R2:W-:Y:S04]  /*0240*/  STG.E.64 desc[UR4][R12.64], R4 ;  /* 0x000000040c007986 */ /* 0x0045e8000c101b04 */
[----:B------:R2:W-:Y:S08]  /*0250*/  STG.E.64 desc[UR4][R14.64], R6 ;  /* 0x000000060e007986 */ /* 0x0005f0000c101b04 */
[----:B------:R-:W-:Y:S05]  /*0260*/  @!P0 BRA `(.L_x_158) ;  /* 0xfffffffc00d08947 */ /* 0x000fea000383ffff */
.L_x_157:
[----:B------:R-:W-:Y:S05]  /*0270*/  BSYNC.RECONVERGENT B0 ;  /* 0x0000000000007941 */ /* 0x000fea0003800200 */
.L_x_156:
[----:B------:R-:W-:-:S13]  /*0280*/  ISETP.GE.U32.AND P0, PT, R9, R0, PT ;  /* 0x000000000900720c */ /* 0x000fda0003f06070 */
[----:B------:R-:W-:Y:S05]  /*0290*/  @P0 EXIT ;  /* 0x000000000000094d */ /* 0x000fea0003800000 */
[----:B--2---:R-:W-:Y:S01]  /*02a0*/  IADD3 R4, PT, PT, R0, -R9, RZ ;  /* 0x8000000900047210 */ /* 0x004fe20007ffe0ff */
[----:B------:R-:W-:Y:S01]  /*02b0*/  BSSY.RECONVERGENT B0, `(.L_x_159) ;  /* 0x0000017000007945 */ /* 0x000fe20003800200 */
[----:B------:R-:W-:Y:S02]  /*02c0*/  IMAD.MOV.U32 R5, RZ, RZ, R9 ;  /* 0x000000ffff057224 */ /* 0x000fe400078e0009 */
[----:B------:R-:W-:-:S13]  /*02d0*/  LOP3.LUT P0, R10, R4, 0x3, RZ, 0xc0, !PT ;  /* 0x00000003040a7812 */ /* 0x000fda000780c0ff */
[----:B------:R-:W-:Y:S05]  /*02e0*/  @!P0 BRA `(.L_x_160) ;  /* 0x00000000004c8947 */ /* 0x000fea0003800000 */
[----:B------:R-:W1:Y:S01]  /*02f0*/  LDC R16, c[0x0][0x10d8] ;  /* 0x00043600ff107b82 */ /* 0x000e620000000800 */
[----:B0-----:R-:W-:-:S03]  /*0300*/  IMAD.WIDE.U32 R4, R9, 0x8, R2 ;  /* 0x0000000809047825 */ /* 0x001fc600078e0002 */
[----:B------:R-:W-:-:S04]  /*0310*/  MOV R14, R4 ;  /* 0x00000004000e7202 */ /* 0x000fc80000000f00 */
[----:B------:R-:W0:Y:S01]  /*0320*/  LDC.64 R6, c[0x0][0x380] ;  /* 0x0000e000ff067b82 */ /* 0x000e220000000a00 */
[----:B------:R-:W-:Y:S01]  /*0330*/  MOV R17, R5 ;  /* 0x0000000500117202 */ /* 0x000fe20000000f00 */
[C---:B------:R-:W-:Y:S01]  /*0340*/  IMAD.IADD R5, R10.reuse, 0x1, R9 ;  /* 0x000000010a057824 */ /* 0x040fe200078e0209 */
[----:B------:R-:W-:Y:S01]  /*0350*/  IADD3 R4, PT, PT, -R10, RZ, RZ ;  /* 0x000000ff0a047210 */ /* 0x000fe20007ffe1ff */
[----:B-1----:R-:W-:-:S07]  /*0360*/  IMAD R15, R9, R16, R8 ;  /* 0x00000010090f7224 */ /* 0x002fce00078e0208 */
.L_x_161:
[----:B-1----:R-:W-:Y:S01]  /*0370*/  MOV R12, R14 ;  /* 0x0000000e000c7202 */ /* 0x002fe20000000f00 */
[----:B------:R-:W-:-:S06]  /*0380*/  IMAD.MOV.U32 R13, RZ, RZ, R17 ;  /* 0x000000ffff0d7224 */ /* 0x000fcc00078e0011 */
[----:B------:R-:W2:Y:S01]  /*0390*/  LDG.E.64 R12, desc[UR4][R12.64] ;  /* 0x000000040c0c7981 */ /* 0x000ea2000c1e1b00 */
[C---:B0-----:R-:W-:Y:S01]  /*03a0*/  IMAD.WIDE.U32 R10, R15.reuse, 0x8, R6 ;  /* 0x000000080f0a7825 */ /* 0x041fe200078e0006 */
[----:B------:R-:W-:Y:S02]  /*03b0*/  IADD3 R4, PT, PT, R4, 0x1, RZ ;  /* 0x0000000104047810 */ /* 0x000fe40007ffe0ff */
[----:B------:R-:W-:Y:S02]  /*03c0*/  IADD3 R14, P1, PT, R14, 0x8, RZ ;  /* 0x000000080e0e7810 */ /* 0x000fe40007f3e0ff */
[----:B------:R-:W-:Y:S02]  /*03d0*/  ISETP.NE.AND P0, PT, R4, RZ, PT ;  /* 0x000000ff0400720c */ /* 0x000fe40003f05270 */
[----:B------:R-:W-:Y:S01]  /*03e0*/  IADD3 R15, PT, PT, R15, R16, RZ ;  /* 0x000000100f0f7210 */ /* 0x000fe20007ffe0ff */
[----:B------:R-:W-:Y:S01]  /*03f0*/  IMAD.X R17, RZ, RZ, R17, P1 ;  /* 0x000000ffff117224 */ /* 0x000fe200008e0611 */
[----:B--2---:R1:W-:Y:S09]  /*0400*/  STG.E.64 desc[UR4][R10.64], R12 ;  /* 0x0000000c0a007986 */ /* 0x0043f2000c101b04 */
[----:B------:R-:W-:Y:S05]  /*0410*/  @P0 BRA `(.L_x_161) ;  /* 0xfffffffc00d40947 */ /* 0x000fea000383ffff */
.L_x_160:
[----:B------:R-:W-:Y:S05]  /*0420*/  BSYNC.RECONVERGENT B0 ;  /* 0x0000000000007941 */ /* 0x000fea0003800200 */
.L_x_159:
[----:B------:R-:W-:-:S04]  /*0430*/  IADD3 R4, PT, PT, -R0, R9, RZ ;  /* 0x0000000900047210 */ /* 0x000fc80007ffe1ff */
[----:B------:R-:W-:-:S13]  /*0440*/  ISETP.GT.U32.AND P0, PT, R4, -0x4, PT ;  /* 0xfffffffc0400780c */ /* 0x000fda0003f04070 */
[----:B------:R-:W-:Y:S05]  /*0450*/  @P0 EXIT ;  /* 0x000000000000094d */ /* 0x000fea0003800000 */
[----:B-1----:R-:W1:Y:S01]  /*0460*/  LDC R11, c[0x0][0x10d8] ;  /* 0x00043600ff0b7b82 */ /* 0x002e620000000800 */
[C---:B------:R-:W-:Y:S01]  /*0470*/  IADD3 R10, PT, PT, R5.reuse, 0x2, RZ ;  /* 0x00000002050a7810 */ /* 0x040fe20007ffe0ff */
[----:B------:R-:W-:Y:S01]  /*0480*/  VIADD R12, R5, 0x3 ;  /* 0x00000003050c7836 */ /* 0x000fe20000000000 */
[----:B------:R-:W-:-:S05]  /*0490*/  IADD3 R0, PT, PT, -R0, R5, RZ ;  /* 0x0000000500007210 */ /* 0x000fca0007ffe1ff */
[----:B------:R-:W2:Y:S01]  /*04a0*/  LDC.64 R6, c[0x0][0x380] ;  /* 0x0000e000ff067b82 */ /* 0x000ea20000000a00 */
[-CC-:B-1----:R-:W-:Y:S02]  /*04b0*/  IMAD R4, R5, R11.reuse, R8.reuse ;  /* 0x0000000b05047224 */ /* 0x182fe400078e0208 */
[-CC-:B------:R-:W-:Y:S02]  /*04c0*/  IMAD R10, R10, R11.reuse, R8.reuse ;  /* 0x0000000b0a0a7224 */ /* 0x180fe400078e0208 */
[-C--:B------:R-:W-:Y:S01]  /*04d0*/  IMAD R12, R12, R11.reuse, R8 ;  /* 0x0000000b0c0c7224 */ /* 0x080fe200078e0208 */
[----:B------:R-:W-:-:S07]  /*04e0*/  IADD3 R13, PT, PT, R4, R11, RZ ;  /* 0x0000000b040d7210 */ /* 0x000fce0007ffe0ff */
.L_x_162:
[----:B0-----:R-:W-:-:S05]  /*04f0*/  IMAD.WIDE.U32 R8, R5, 0x8, R2 ;  /* 0x0000000805087825 */ /* 0x001fca00078e0002 */
[----:B-1----:R-:W3:Y:S01]  /*0500*/  LDG.E.64 R22, desc[UR4][R8.64] ;  /* 0x0000000408167981 */ /* 0x002ee2000c1e1b00 */
[----:B--2---:R-:W-:-:S05]  /*0510*/  IMAD.WIDE.U32 R14, R4, 0x8, R6 ;  /* 0x00000008040e7825 */ /* 0x004fca00078e0006 */
[----:B---3--:R1:W-:Y:S04]  /*0520*/  STG.E.64 desc[UR4][R14.64], R22 ;  /* 0x000000160e007986 */ /* 0x0083e8000c101b04 */
[----:B------:R-:W2:Y:S01]  /*0530*/  LDG.E.64 R24, desc[UR4][R8.64+0x8] ;  /* 0x0000080408187981 */ /* 0x000ea2000c1e1b00 */
[----:B------:R-:W-:-:S05]  /*0540*/  IMAD.WIDE.U32 R16, R13, 0x8, R6 ;  /* 0x000000080d107825 */ /* 0x000fca00078e0006 */
[----:B--2---:R1:W-:Y:S04]  /*0550*/  STG.E.64 desc[UR4][R16.64], R24 ;  /* 0x0000001810007986 */ /* 0x0043e8000c101b04 */
[----:B------:R-:W2:Y:S01]  /*0560*/  LDG.E.64 R26, desc[UR4][R8.64+0x10] ;  /* 0x00001004081a7981 */ /* 0x000ea2000c1e1b00 */
[----:B------:R-:W-:-:S05]  /*0570*/  IMAD.WIDE.U32 R18, R10, 0x8, R6 ;  /* 0x000000080a127825 */ /* 0x000fca00078e0006 */
[----:B--2---:R1:W-:Y:S04]  /*0580*/  STG.E.64 desc[UR4][R18.64], R26 ;  /* 0x0000001a12007986 */ /* 0x0043e8000c101b04 */
[----:B------:R-:W2:Y:S01]  /*0590*/  LDG.E.64 R28, desc[UR4][R8.64+0x18] ;  /* 0x00001804081c7981 */ /* 0x000ea2000c1e1b00 */
[----:B------:R-:W-:Y:S01]  /*05a0*/  IMAD.WIDE.U32 R20, R12, 0x8, R6 ;  /* 0x000000080c147825 */ /* 0x000fe200078e0006 */
[----:B------:R-:W-:Y:S02]  /*05b0*/  IADD3 R5, PT, PT, R5, 0x4, RZ ;  /* 0x0000000405057810 */ /* 0x000fe40007ffe0ff */
[C---:B------:R-:W-:Y:S01]  /*05c0*/  LEA R13, R11.reuse, R13, 0x2 ;  /* 0x0000000d0b0d7211 */ /* 0x040fe200078e10ff */
        /* <DEDUP_REMOVED lines=8> */
.L_x_163:
        /* <DEDUP_REMOVED lines=11> */
.L_x_926:


//--------------------- .text._ZN2at6native40_GLOBAL__N__2351210d_8_Shape_cu_49f7391c30CatArrayBatchedCopy_vectorizedINS1_10OpaqueTypeILj8EEEjLi1ELi64ELi64ELi16ELi2EEEvPcNS1_25CatArrInputTensorMetadataIT_T0_XT2_EXT3_EEENS1_16TensorSizeStrideIS8_Lj4EEEiS8_ --------------------------
	.section	.text._ZN2at6native40_GLOBAL__N__2351210d_8_Shape_cu_49f7391c30CatArrayBatchedCopy_vectorizedINS1_10OpaqueTypeILj8EEEjLi1ELi64ELi64ELi16ELi2EEEvPcNS1_25CatArrInputTensorMetadataIT_T0_XT2_EXT3_EEENS1_16TensorSizeStrideIS8_Lj4EEEiS8_,"ax",@progbits
	.align	128
.text._ZN2at6native40_GLOBAL__N__2351210d_8_Shape_cu_49f7391c30CatArrayBatchedCopy_vectorizedINS1_10OpaqueTypeILj8EEEjLi1ELi64ELi64ELi16ELi2EEEvPcNS1_25CatArrInputTensorMetadataIT_T0_XT2_EXT3_EEENS1_16TensorSizeStrideIS8_Lj4EEEiS8_:
        .type           _ZN2at6native40_GLOBAL__N__2351210d_8_Shape_cu_49f7391c30CatArrayBatchedCopy_vectorizedINS1_10OpaqueTypeILj8EEEjLi1ELi64ELi64ELi16ELi2EEEvPcNS1_25CatArrInputTensorMetadataIT_T0_XT2_EXT3_EEENS1_16TensorSizeStrideIS8_Lj4EEEiS8_,@function
        .size           _ZN2at6native40_GLOBAL__N__2351210d_8_Shape_cu_49f7391c30CatArrayBatchedCopy_vectorizedINS1_10OpaqueTypeILj8EEEjLi1ELi64ELi64ELi16ELi2EEEvPcNS1_25CatArrInputTensorMetadataIT_T0_XT2_EXT3_EEENS1_16TensorSizeStrideIS8_Lj4EEEiS8_,(.L_x_927 - _ZN2at6native40_GLOBAL__N__2351210d_8_Shape_cu_49f7391c30CatArrayBatchedCopy_vectorizedINS1_10OpaqueTypeILj8EEEjLi1ELi64ELi64ELi16ELi2EEEvPcNS1_25CatArrInputTensorMetadataIT_T0_XT2_EXT3_EEENS1_16TensorSizeStrideIS8_Lj4EEEiS8_)
        .other          _ZN2at6native40_GLOBAL__N__2351210d_8_Shape_cu_49f7391c30CatArrayBatchedCopy_vectorizedINS1_10OpaqueTypeILj8EEEjLi1ELi64ELi64ELi16ELi2EEEvPcNS1_25CatArrInputTensorMetadataIT_T0_XT2_EXT3_EEENS1_16TensorSizeStrideIS8_Lj4EEEiS8_,@"STO_CUDA_ENTRY STV_DEFAULT"
_ZN2at6native40_GLOBAL__N__2351210d_8_Shape_cu_49f7391c30CatArrayBatchedCopy_vectorizedINS1_10OpaqueTypeILj8EEEjLi1ELi64ELi64ELi16ELi2EEEvPcNS1_25CatArrInputTensorMetadataIT_T0_XT2_EXT3_EEENS1_16TensorSizeStrideIS8_Lj4EEEiS8_:
        /* <DEDUP_REMOVED lines=19> */
[----:B------:R-:W4:Y:S04]  /*0130*/  LDCU.64 UR10, c[0x0][0x380] ;  /* 0x00007000ff0a77ac */ /* 0x000f280008000a00 */
[----:B------:R-:W2:Y:S01]  /*0140*/  LDC.64 R2, c[0x0][R2+0x380] ;  /* 0x0000e00002027b82 */ /* 0x000ea20000000a00 */
[----:B-1----:R-:W-:-:S02]  /*0150*/  IMAD R15, R15, UR4, RZ ;  /* 0x000000040f0f7c24 */ /* 0x002fc4000f8e02ff */
[----:B0-----:R-:W-:-:S05]  /*0160*/  IMAD R5, R4, UR5, RZ ;  /* 0x0000000504057c24 */ /* 0x001fca000f8e02ff */
[----:B---34-:R-:W-:-:S07]  /*0170*/  SHF.R.U32.HI R13, RZ, 0x1, R5 ;  /* 0x00000001ff0d7819 */ /* 0x018fce0000011605 */
.L_x_164:
[----:B0-2---:R-:W-:-:S06]  /*0180*/  IMAD.WIDE.U32 R4, R0, 0x10, R2 ;  /* 0x0000001000047825 */ /* 0x005fcc00078e0002 */
        /* <DEDUP_REMOVED lines=11> */
.L_x_165:
        /* <DEDUP_REMOVED lines=12> */
.L_x_927:


//--------------------- .text._ZN2at6native40_GLOBAL__N__2351210d_8_Shape_cu_49f7391c19CatArrayBatchedCopyINS1_10OpaqueTypeILj4EEEjLi4ELi64ELi64EEEvPT_NS1_25CatArrInputTensorMetadataIS5_T0_XT2_EXT3_EEENS1_16TensorSizeStrideIS8_Lj4EEEiS8_ --------------------------
	.section	.text._ZN2at6native40_GLOBAL__N__2351210d_8_Shape_cu_49f7391c19CatArrayBatchedCopyINS1_10OpaqueTypeILj4EEEjLi4ELi64ELi64EEEvPT_NS1_25CatArrInputTensorMetadataIS5_T0_XT2_EXT3_EEENS1_16TensorSizeStrideIS8_Lj4EEEiS8_,"ax",@progbits
	.align	128
.text._ZN2at6native40_GLOBAL__N__2351210d_8_Shape_cu_49f7391c19CatArrayBatchedCopyINS1_10OpaqueTypeILj4EEEjLi4ELi64ELi64EEEvPT_NS1_25CatArrInputTensorMetadataIS5_T0_XT2_EXT3_EEENS1_16TensorSizeStrideIS8_Lj4EEEiS8_:
        .type           _ZN2at6native40_GLOBAL__N__2351210d_8_Shape_cu_49f7391c19CatArrayBatchedCopyINS1_10OpaqueTypeILj4EEEjLi4ELi64ELi64EEEvPT_NS1_25CatArrInputTensorMetadataIS5_T0_XT2_EXT3_EEENS1_16TensorSizeStrideIS8_Lj4EEEiS8_,@function
        .size           _ZN2at6native40_GLOBAL__N__2351210d_8_Shape_cu_49f7391c19CatArrayBatchedCopyINS1_10OpaqueTypeILj4EEEjLi4ELi64ELi64EEEvPT_NS1_25CatArrInputTensorMetadataIS5_T0_XT2_EXT3_EEENS1_16TensorSizeStrideIS8_Lj4EEEiS8_,(.L_x_928 - _ZN2at6native40_GLOBAL__N__2351210d_8_Shape_cu_49f7391c19CatArrayBatchedCopyINS1_10OpaqueTypeILj4EEEjLi4ELi64ELi64EEEvPT_NS1_25CatArrInputTensorMetadataIS5_T0_XT2_EXT3_EEENS1_16TensorSizeStrideIS8_Lj4EEEiS8_)
        .other          _ZN2at6native40_GLOBAL__N__2351210d_8_Shape_cu_49f7391c19CatArrayBatchedCopyINS1_10OpaqueTypeILj4EEEjLi4ELi64ELi64EEEvPT_NS1_25CatArrInputTensorMetadataIS5_T0_XT2_EXT3_EEENS1_16TensorSizeStrideIS8_Lj4EEEiS8_,@"STO_CUDA_ENTRY STV_DEFAULT"
_ZN2at6native40_GLOBAL__N__2351210d_8_Shape_cu_49f7391c19CatArrayBatchedCopyINS1_10OpaqueTypeILj4EEEjLi4ELi64ELi64EEEvPT_NS1_25CatArrInputTensorMetadataIS5_T0_XT2_EXT3_EEENS1_16TensorSizeStrideIS8_Lj4EEEiS8_:
        /* <DEDUP_REMOVED lines=77> */
.L_x_168:
[----:B0-----:R-:W-:Y:S01]  /*04d0*/  MOV R12, 0x4 ;  /* 0x00000004000c7802 */ /* 0x001fe20000000f00 */
[----:B-1----:R-:W-:Y:S01]  /*04e0*/  IMAD.HI.U32 R15, R0, R7, RZ ;  /* 0x00000007000f7227 */ /* 0x002fe200078e00ff */
[----:B------:R-:W0:Y:S03]  /*04f0*/  @P0 LDC R21, c[0x0][0x10ec] ;  /* 0x00043b00ff150b82 */ /* 0x000e260000000800 */
[----:B------:R-:W-:-:S05]  /*0500*/  @P0 IMAD.WIDE.U32 R12, R7, R12, UR4 ;  /* 0x00000004070c0e25 */ /* 0x000fca000f8e000c */
[----:B------:R1:W3:Y:S01]  /*0510*/  @P0 LDG.E R11, desc[UR22][R12.64] ;  /* 0x000000160c0b0981 */ /* 0x0002e2000c1e1900 */
        /* <DEDUP_REMOVED lines=9> */
[----:B-1----:R-:W-:-:S05]  /*05b0*/  IADD3 R12, PT, PT, -R14, RZ, RZ ;  /* 0x000000ff0e0c7210 */ /* 0x002fca0007ffe1ff */
[----:B------:R-:W-:-:S05]  /*05c0*/  IMAD R12, R12, UR10, R15 ;  /* 0x0000000a0c0c7c24 */ /* 0x000fca000f8e020f */
[----:B------:R-:W-:-:S13]  /*05d0*/  ISETP.GE.U32.AND P4, PT, R12, UR10, PT ;  /* 0x0000000a0c007c0c */ /* 0x000fda000bf86070 */
[----:B------:R-:W-:Y:S01]  /*05e0*/  @P4 IADD3 R12, PT, PT, R12, -UR10, RZ ;  /* 0x8000000a0c0c4c10 */ /* 0x000fe2000fffe0ff */
[----:B------:R-:W-:-:S03]  /*05f0*/  @P4 VIADD R14, R14, 0x1 ;  /* 0x000000010e0e4836 */ /* 0x000fc60000000000 */
[----:B------:R-:W-:-:S13]  /*0600*/  ISETP.GE.U32.AND P5, PT, R12, UR10, PT ;  /* 0x0000000a0c007c0c */ /* 0x000fda000bfa6070 */
[----:B------:R-:W-:-:S04]  /*0610*/  @P5 IADD3 R14, PT, PT, R14, 0x1, RZ ;  /* 0x000000010e0e5810 */ /* 0x000fc80007ffe0ff */
[----:B------:R-:W-:Y:S02]  /*0620*/  SEL R16, R9, R14, !P2 ;  /* 0x0000000e09107207 */ /* 0x000fe40005000000 */
[----:B------:R-:W-:Y:S02]  /*0630*/  IADD3 R14, PT, PT, -R15, RZ, RZ ;  /* 0x000000ff0f0e7210 */ /* 0x000fe40007ffe1ff */
[----:B------:R-:W-:Y:S01]  /*0640*/  IADD3 R18, PT, PT, -R16, RZ, RZ ;  /* 0x000000ff10127210 */ /* 0x000fe20007ffe1ff */
[----:B------:R-:W-:-:S04]  /*0650*/  IMAD.HI.U32 R13, R5, R16, RZ ;  /* 0x00000010050d7227 */ /* 0x000fc800078e00ff */
[----:B------:R-:W-:Y:S01]  /*0660*/  IMAD R14, R14, UR9, R7 ;  /* 0x000000090e0e7c24 */ /* 0x000fe2000f8e0207 */
[----:B------:R-:W-:Y:S01]  /*0670*/  IADD3 R17, PT, PT, -R13, RZ, RZ ;  /* 0x000000ff0d117210 */ /* 0x000fe20007ffe1ff */
[----:B------:R-:W-:Y:S02]  /*0680*/  IMAD R15, R18, UR10, R15 ;  /* 0x0000000a120f7c24 */ /* 0x000fe4000f8e020f */
[----:B------:R-:W-:Y:S02]  /*0690*/  IMAD R14, R14, UR25, RZ ;  /* 0x000000190e0e7c24 */ /* 0x000fe4000f8e02ff */
[----:B------:R-:W-:Y:S02]  /*06a0*/  IMAD R12, R17, UR11, R16 ;  /* 0x0000000b110c7c24 */ /* 0x000fe4000f8e0210 */
[----:B------:R-:W-:-:S03]  /*06b0*/  IMAD R14, R15, UR24, R14 ;  /* 0x000000180f0e7c24 */ /* 0x000fc6000f8e020e */
        /* <DEDUP_REMOVED lines=13> */
[----:B---3--:R0:W-:Y:S01]  /*0790*/  @P0 STG.E desc[UR22][R12.64], R11 ;  /* 0x0000000b0c000986 */ /* 0x0081e2000c101916 */
[----:B------:R-:W-:Y:S05]  /*07a0*/  @P0 BRA `(.L_x_167) ;  /* 0x00000004001c0947 */ /* 0x000fea0003800000 */
[----:B------:R-:W1:Y:S01]  /*07b0*/  I2F.U32.RP R15, UR7 ;  /* 0x00000007000f7d06 */ /* 0x000e620008209000 */
[----:B0-----:R-:W-:Y:S02]  /*07c0*/  IADD3 R11, PT, PT, RZ, -UR7, RZ ;  /* 0x80000007ff0b7c10 */ /* 0x001fe4000fffe0ff */
[----:B------:R-:W-:-:S05]  /*07d0*/  ISETP.NE.U32.AND P6, PT, RZ, UR7, PT ;  /* 0x00000007ff007c0c */ /* 0x000fca000bfc5070 */
[----:B------:R-:W0:Y:S08]  /*07e0*/  I2F.U32.RP R17, UR6 ;  /* 0x0000000600117d06 */ /* 0x000e300008209000 */
[----:B-1----:R-:W1:Y:S08]  /*07f0*/  MUFU.RCP R15, R15 ;  /* 0x0000000f000f7308 */ /* 0x002e700000001000 */
[----:B0-----:R-:W-:Y:S01]  /*0800*/  MUFU.RCP R17, R17 ;  /* 0x0000001100117308 */ /* 0x001fe20000001000 */
[----:B-1----:R-:W-:-:S07]  /*0810*/  VIADD R12, R15, 0xffffffe ;  /* 0x0ffffffe0f0c7836 */ /* 0x002fce0000000000 */
[----:B------:R0:W1:Y:S02]  /*0820*/  F2I.FTZ.U32.TRUNC.NTZ R13, R12 ;  /* 0x0000000c000d7305 */ /* 0x000064000021f000 */
[----:B0-----:R-:W-:Y:S01]  /*0830*/  MOV R12, RZ ;  /* 0x000000ff000c7202 */ /* 0x001fe20000000f00 */
[----:B-1----:R-:W-:-:S04]  /*0840*/  IMAD R11, R11, R13, RZ ;  /* 0x0000000d0b0b7224 */ /* 0x002fc800078e02ff */
[----:B------:R-:W-:Y:S01]  /*0850*/  IMAD.HI.U32 R16, R13, R11, R12 ;  /* 0x0000000b0d107227 */ /* 0x000fe200078e000c */
[----:B------:R-:W-:Y:S02]  /*0860*/  IADD3 R12, PT, PT, R17, 0xffffffe, RZ ;  /* 0x0ffffffe110c7810 */ /* 0x000fe40007ffe0ff */
[----:B------:R-:W0:Y:S03]  /*0870*/  I2F.U32.RP R17, UR19 ;  /* 0x0000001300117d06 */ /* 0x000e260008209000 */
[----:B------:R-:W-:-:S04]  /*0880*/  IMAD.HI.U32 R11, R16, R7, RZ ;  /* 0x00000007100b7227 */ /* 0x000fc800078e00ff */
[----:B------:R-:W-:Y:S01]  /*0890*/  IMAD.MOV R16, RZ, RZ, -R11 ;  /* 0x000000ffff107224 */ /* 0x000fe200078e0a0b */
[----:B------:R1:W3:Y:S03]  /*08a0*/  F2I.FTZ.U32.TRUNC.NTZ R13, R12 ;  /* 0x0000000c000d7305 */ /* 0x0002e6000021f000 */
[----:B------:R-:W-:-:S05]  /*08b0*/  IMAD R15, R16, UR7, R7 ;  /* 0x00000007100f7c24 */ /* 0x000fca000f8e0207 */
[C---:B------:R-:W-:Y:S01]  /*08c0*/  ISETP.GE.U32.AND P4, PT, R15.reuse, UR7, PT ;  /* 0x000000070f007c0c */ /* 0x040fe2000bf86070 */
[----:B-1----:R-:W-:Y:S01]  /*08d0*/  IMAD.MOV.U32 R12, RZ, RZ, RZ ;  /* 0x000000ffff0c7224 */ /* 0x002fe200078e00ff */
[----:B0-----:R-:W0:Y:S11]  /*08e0*/  MUFU.RCP R17, R17 ;  /* 0x0000001100117308 */ /* 0x001e360000001000 */
[----:B------:R-:W-:-:S02]  /*08f0*/  @P4 IADD3 R15, PT, PT, R15, -UR7, RZ ;  /* 0x800000070f0f4c10 */ /* 0x000fc4000fffe0ff */
[----:B------:R-:W-:Y:S02]  /*0900*/  @P4 IADD3 R11, PT, PT, R11, 0x1, RZ ;  /* 0x000000010b0b4810 */ /* 0x000fe40007ffe0ff */
[----:B------:R-:W-:Y:S01]  /*0910*/  ISETP.GE.U32.AND P5, PT, R15, UR7, PT ;  /* 0x000000070f007c0c */ /* 0x000fe2000bfa6070 */
[----:B------:R-:W-:-:S04]  /*0920*/  IMAD R15, RZ, RZ, -UR6 ;  /* 0x80000006ff0f7e24 */ /* 0x000fc8000f8e02ff */
[----:B---3--:R-:W-:-:S04]  /*0930*/  IMAD R15, R15, R13, RZ ;  /* 0x0000000d0f0f7224 */ /* 0x008fc800078e02ff */
[----:B------:R-:W-:Y:S01]  /*0940*/  IMAD.HI.U32 R16, R13, R15, R12 ;  /* 0x0000000f0d107227 */ /* 0x000fe200078e000c */
[----:B0-----:R-:W-:-:S03]  /*0950*/  IADD3 R13, PT, PT, R17, 0xffffffe, RZ ;  /* 0x0ffffffe110d7810 */ /* 0x001fc60007ffe0ff */
[----:B------:R-:W-:Y:S02]  /*0960*/  @P5 IADD3 R11, PT, PT, R11, 0x1, RZ ;  /* 0x000000010b0b5810 */ /* 0x000fe40007ffe0ff */
[----:B------:R-:W-:Y:S01]  /*0970*/  @!P6 LOP3.LUT R11, RZ, UR7, RZ, 0x33, !PT ;  /* 0x00000007ff0bec12 */ /* 0x000fe2000f8e33ff */
[----:B------:R-:W0:Y:S01]  /*0980*/  F2I.FTZ.U32.TRUNC.NTZ R13, R13 ;  /* 0x0000000d000d7305 */ /* 0x000e22000021f000 */
[----:B------:R-:W-:-:S03]  /*0990*/  ISETP.NE.U32.AND P6, PT, RZ, UR6, PT ;  /* 0x00000006ff007c0c */ /* 0x000fc6000bfc5070 */
[----:B------:R-:W-:-:S05]  /*09a0*/  IMAD.HI.U32 R15, R16, R11, RZ ;  /* 0x0000000b100f7227 */ /* 0x000fca00078e00ff */
[----:B------:R-:W-:-:S05]  /*09b0*/  IADD3 R12, PT, PT, -R15, RZ, RZ ;  /* 0x000000ff0f0c7210 */ /* 0x000fca0007ffe1ff */
[----:B------:R-:W-:-:S05]  /*09c0*/  IMAD R12, R12, UR6, R11 ;  /* 0x000000060c0c7c24 */ /* 0x000fca000f8e020b */
[----:B------:R-:W-:-:S13]  /*09d0*/  ISETP.GE.U32.AND P4, PT, R12, UR6, PT ;  /* 0x000000060c007c0c */ /* 0x000fda000bf86070 */
[----:B------:R-:W-:Y:S01]  /*09e0*/  @P4 VIADD R12, R12, -UR6 ;  /* 0x800000060c0c4c36 */ /* 0x000fe20008000000 */
[----:B------:R-:W-:-:S04]  /*09f0*/  @P4 IADD3 R15, PT, PT, R15, 0x1, RZ ;  /* 0x000000010f0f4810 */ /* 0x000fc80007ffe0ff */
[----:B------:R-:W-:Y:S02]  /*0a00*/  ISETP.GE.U32.AND P5, PT, R12, UR6, PT ;  /* 0x000000060c007c0c */ /* 0x000fe4000bfa6070 */
[----:B------:R-:W-:-:S05]  /*0a10*/  IADD3 R12, PT, PT, RZ, -UR19, RZ ;  /* 0x80000013ff0c7c10 */ /* 0x000fca000fffe0ff */
[----:B0-----:R-:W-:Y:S02]  /*0a20*/  IMAD R17, R12, R13, RZ ;  /* 0x0000000d0c117224 */ /* 0x001fe400078e02ff */
[----:B------:R-:W-:-:S04]  /*0a30*/  HFMA2 R12, -RZ, RZ, 0, 0 ;  /* 0x00000000ff0c7431 */ /* 0x000fc800000001ff */
[----:B------:R-:W-:Y:S01]  /*0a40*/  @P5 VIADD R15, R15, 0x1 ;  /* 0x000000010f0f5836 */ /* 0x000fe20000000000 */
[----:B------:R-:W-:Y:S02]  /*0a50*/  @!P6 LOP3.LUT R15, RZ, UR6, RZ, 0x33, !PT ;  /* 0x00000006ff0fec12 */ /* 0x000fe4000f8e33ff */
[----:B------:R-:W-:Y:S01]  /*0a60*/  ISETP.NE.U32.AND P6, PT, RZ, UR19, PT ;  /* 0x00000013ff007c0c */ /* 0x000fe2000bfc5070 */
[----:B------:R-:W-:Y:S01]  /*0a70*/  IMAD.HI.U32 R12, R13, R17, R12 ;  /* 0x000000110d0c7227 */ /* 0x000fe200078e000c */
[----:B------:R-:W-:-:S05]  /*0a80*/  IADD3 R16, PT, PT, -R15, RZ, RZ ;  /* 0x000000ff0f107210 */ /* 0x000fca0007ffe1ff */
        /* <DEDUP_REMOVED lines=10> */
[----:B------:R-:W-:Y:S02]  /*0b30*/  IMAD R12, R12, UR18, RZ ;  /* 0x000000120c0c7c24 */ /* 0x000fe4000f8e02ff */
[----:B------:R-:W-:Y:S01]  /*0b40*/  @P5 VIADD R13, R13, 0x1 ;  /* 0x000000010d0d5836 */ /* 0x000fe20000000000 */
[----:B------:R-:W-:Y:S01]  /*0b50*/  @!P6 LOP3.LUT R13, RZ, UR19, RZ, 0x33, !PT ;  /* 0x00000013ff0dec12 */ /* 0x000fe2000f8e33ff */
[----:B------:R-:W-:-:S03]  /*0b60*/  IMAD R11, R11, UR17, R12 ;  /* 0x000000110b0b7c24 */ /* 0x000fc6000f8e020c */
[----:B------:R-:W-:-:S05]  /*0b70*/  IADD3 R16, PT, PT, -R13, RZ, RZ ;  /* 0x000000ff0d107210 */ /* 0x000fca0007ffe1ff */
[----:B------:R-:W-:-:S04]  /*0b80*/  IMAD R12, R16, UR19, R15 ;  /* 0x00000013100c7c24 */ /* 0x000fc8000f8e020f */
[----:B------:R-:W-:Y:S02]  /*0b90*/  IMAD R12, R12, UR16, R11 ;  /* 0x000000100c0c7c24 */ /* 0x000fe4000f8e020b */
[----:B------:R-:W-:Y:S02]  /*0ba0*/  IMAD.MOV.U32 R11, RZ, RZ, 0x4 ;  /* 0x00000004ff0b7424 */ /* 0x000fe400078e00ff */
[----:B------:R-:W-:-:S04]  /*0bb0*/  IMAD R12, R13, UR15, R12 ;  /* 0x0000000f0d0c7c24 */ /* 0x000fc8000f8e020c */
[----:B------:R-:W-:-:S06]  /*0bc0*/  IMAD.WIDE.U32 R12, R12, R11, UR4 ;  /* 0x000000040c0c7e25 */ /* 0x000fcc000f8e000b */
[----:B------:R-:W3:Y:S01]  /*0bd0*/  LDG.E R13, desc[UR22][R12.64] ;  /* 0x000000160c0d7981 */ /* 0x000ee2000c1e1900 */
[----:B------:R-:W-:-:S05]  /*0be0*/  MOV R15, UR21 ;  /* 0x00000015000f7c02 */ /* 0x000fca0008000f00 */
[----:B------:R-:W-:-:S04]  /*0bf0*/  IMAD R15, R15, UR8, R14 ;  /* 0x000000080f0f7c24 */ /* 0x000fc8000f8e020e */
[----:B--2---:R-:W-:-:S05]  /*0c00*/  IMAD.WIDE.U32 R14, R15, 0x4, R2 ;  /* 0x000000040f0e7825 */ /* 0x004fca00078e0002 */
[----:B---3--:R1:W-:Y:S02]  /*0c10*/  STG.E desc[UR22][R14.64], R13 ;  /* 0x0000000d0e007986 */ /* 0x0083e4000c101916 */
.L_x_167:
[----:B------:R-:W-:-:S04]  /*0c20*/  IADD3 R7, PT, PT, R6, R7, RZ ;  /* 0x0000000706077210 */ /* 0x000fc80007ffe0ff */
[----:B------:R-:W-:-:S13]  /*0c30*/  ISETP.GE.U32.AND P4, PT, R7, UR14, PT ;  /* 0x0000000e07007c0c */ /* 0x000fda000bf86070 */
[----:B------:R-:W-:Y:S05]  /*0c40*/  @!P4 BRA `(.L_x_168) ;  /* 0xfffffff80020c947 */ /* 0x000fea000383ffff */
[----:B------:R-:W-:Y:S05]  /*0c50*/  BSYNC.RECONVERGENT B0 ;  /* 0x0000000000007941 */ /* 0x000fea0003800200 */
.L_x_166:
[----:B------:R-:W-:Y:S05]  /*0c60*/  EXIT ;  /* 0x000000000000794d */ /* 0x000fea0003800000 */
.L_x_169:
        /* <DEDUP_REMOVED lines=9> */
.L_x_928:


//--------------------- .text._ZN2at6native40_GLOBAL__N__2351210d_8_Shape_cu_49f7391c26CatArrayBatchedCopy_contigINS1_10OpaqueTypeILj4EEEjLi4ELi64ELi64EEEvPT_NS1_25CatArrInputTensorMetadataIS5_T0_XT2_EXT3_EEENS1_16TensorSizeStrideIS8_Lj4EEEiS8_ --------------------------
	.section	.text._ZN2at6native40_GLOBAL__N__2351210d_8_Shape_cu_49f7391c26CatArrayBatchedCopy_contigINS1_10OpaqueTypeILj4EEEjLi4ELi64ELi64EEEvPT_NS1_25CatArrInputTensorMetadataIS5_T0_XT2_EXT3_EEENS1_16TensorSizeStrideIS8_Lj4EEEiS8_,"ax",@progbits
	.align	128
.text._ZN2at6native40_GLOBAL__N__2351210d_8_Shape_cu_49f7391c26CatArrayBatchedCopy_contigINS1_10OpaqueTypeILj4EEEjLi4ELi64ELi64EEEvPT_NS1_25CatArrInputTensorMetadataIS5_T0_XT2_EXT3_EEENS1_16TensorSizeStrideIS8_Lj4EEEiS8_:
        .type           _ZN2at6native40_GLOBAL__N__2351210d_8_Shape_cu_49f7391c26CatArrayBatchedCopy_contigINS1_10OpaqueTypeILj4EEEjLi4ELi64ELi64EEEvPT_NS1_25CatArrInputTensorMetadataIS5_T0_XT2_EXT3_EEENS1_16TensorSizeStrideIS8_Lj4EEEiS8_,@function
        .size           _ZN2at6native40_GLOBAL__N__2351210d_8_Shape_cu_49f7391c26CatArrayBatchedCopy_contigINS1_10OpaqueTypeILj4EEEjLi4ELi64ELi64EEEvPT_NS1_25CatArrInputTensorMetadataIS5_T0_XT2_EXT3_EEENS1_16TensorSizeStrideIS8_Lj4EEEiS8_,(.L_x_929 - _ZN2at6native40_GLOBAL__N__2351210d_8_Shape_cu_49f7391c26CatArrayBatchedCopy_contigINS1_10OpaqueTypeILj4EEEjLi4ELi64ELi64EEEvPT_NS1_25CatArrInputTensorMetadataIS5_T0_XT2_EXT3_EEENS1_16TensorSizeStrideIS8_Lj4EEEiS8_)
        .other          _ZN2at6native40_GLOBAL__N__2351210d_8_Shape_cu_49f7391c26CatArrayBatchedCopy_contigINS1_10OpaqueTypeILj4EEEjLi4ELi64ELi64EEEvPT_NS1_25CatArrInputTensorMetadataIS5_T0_XT2_EXT3_EEENS1_16TensorSizeStrideIS8_Lj4EEEiS8_,@"STO_CUDA_ENTRY STV_DEFAULT"
_ZN2at6native40_GLOBAL__N__2351210d_8_Shape_cu_49f7391c26CatArrayBatchedCopy_contigINS1_10OpaqueTypeILj4EEEjLi4ELi64ELi64EEEvPT_NS1_25CatArrInputTensorMetadataIS5_T0_XT2_EXT3_EEENS1_16TensorSizeStrideIS8_Lj4EEEiS8_:
        /* <DEDUP_REMOVED lines=29> */
[C---:B------:R-:W-:Y:S01]  /*01d0*/  IMAD R2, R19.reuse, 0x4, R2 ;  /* 0x0000000413027824 */ /* 0x040fe200078e0202 */
[----:B------:R-:W-:Y:S01]  /*01e0*/  ISETP.NE.U32.AND P1, PT, R10, RZ, PT ;  /* 0x000000ff0a00720c */ /* 0x000fe20003f25070 */
[----:B------:R-:W-:Y:S01]  /*01f0*/  IMAD.MOV R21, RZ, RZ, -R10 ;  /* 0x000000ffff157224 */ /* 0x000fe200078e0a0a */
[-C--:B------:R-:W-:Y:S01]  /*0200*/  LOP3.LUT R18, RZ, R9.reuse, RZ, 0x33, !PT ;  /* 0x00000009ff127212 */ /* 0x080fe200078e33ff */
[----:B------:R-:W-:Y:S01]  /*0210*/  IMAD R2, R19, 0x4, R2 ;  /* 0x0000000413027824 */ /* 0x000fe200078e0202 */
[----:B------:R-:W-:Y:S01]  /*0220*/  IADD3 R19, PT, PT, RZ, -R9, RZ ;  /* 0x80000009ff137210 */ /* 0x000fe20007ffe0ff */
[----:B------:R-:W4:Y:S08]  /*0230*/  I2F.U32.RP R4, R10 ;  /* 0x0000000a00047306 */ /* 0x000f300000209000 */
[----:B---3--:R-:W3:Y:S01]  /*0240*/  MUFU.RCP R3, R3 ;  /* 0x0000000300037308 */ /* 0x008ee20000001000 */
[----:B-1----:R-:W-:-:S07]  /*0250*/  ISETP.NE.U32.AND P2, PT, R8, RZ, PT ;  /* 0x000000ff0800720c */ /* 0x002fce0003f45070 */
[----:B------:R-:W1:Y:S01]  /*0260*/  I2F.U32.RP R5, R8 ;  /* 0x0000000800057306 */ /* 0x000e620000209000 */
[----:B------:R-:W-:-:S07]  /*0270*/  LOP3.LUT R16, RZ, R8, RZ, 0x33, !PT ;  /* 0x00000008ff107212 */ /* 0x000fce00078e33ff */
[----:B----4-:R-:W4:Y:S01]  /*0280*/  MUFU.RCP R4, R4 ;  /* 0x0000000400047308 */ /* 0x010f220000001000 */
[----:B---3--:R-:W-:Y:S02]  /*0290*/  VIADD R12, R3, 0xffffffe ;  /* 0x0ffffffe030c7836 */ /* 0x008fe40000000000 */
[----:B------:R-:W3:Y:S05]  /*02a0*/  LDC.64 R2, c[0x0][R2+0x380] ;  /* 0x0000e00002027b82 */ /* 0x000eea0000000a00 */
[----:B-1----:R-:W1:Y:S08]  /*02b0*/  MUFU.RCP R5, R5 ;  /* 0x0000000500057308 */ /* 0x002e700000001000 */
[----:B------:R5:W2:Y:S01]  /*02c0*/  F2I.FTZ.U32.TRUNC.NTZ R13, R12 ;  /* 0x0000000c000d7305 */ /* 0x000aa2000021f000 */
[----:B----4-:R-:W-:-:S07]  /*02d0*/  IADD3 R14, PT, PT, R4, 0xffffffe, RZ ;  /* 0x0ffffffe040e7810 */ /* 0x010fce0007ffe0ff */
[----:B------:R4:W0:Y:S01]  /*02e0*/  F2I.FTZ.U32.TRUNC.NTZ R15, R14 ;  /* 0x0000000e000f7305 */ /* 0x000822000021f000 */
[----:B-1----:R-:W-:Y:S01]  /*02f0*/  IADD3 R6, PT, PT, R5, 0xffffffe, RZ ;  /* 0x0ffffffe05067810 */ /* 0x002fe20007ffe0ff */
[----:B-----5:R-:W-:Y:S01]  /*0300*/  HFMA2 R12, -RZ, RZ, 0, 0 ;  /* 0x00000000ff0c7431 */ /* 0x020fe200000001ff */
[----:B------:R-:W1:Y:S01]  /*0310*/  LDC.64 R4, c[0x0][0x380] ;  /* 0x0000e000ff047b82 */ /* 0x000e620000000a00 */
[----:B--2---:R-:W-:-:S04]  /*0320*/  IMAD R19, R19, R13, RZ ;  /* 0x0000000d13137224 */ /* 0x004fc800078e02ff */
[----:B------:R-:W2:Y:S01]  /*0330*/  F2I.FTZ.U32.TRUNC.NTZ R7, R6 ;  /* 0x0000000600077305 */ /* 0x000ea2000021f000 */
[----:B----4-:R-:W-:Y:S02]  /*0340*/  IMAD.MOV.U32 R14, RZ, RZ, RZ ;  /* 0x000000ffff0e7224 */ /* 0x010fe400078e00ff */
[----:B------:R-:W-:-:S04]  /*0350*/  IMAD.HI.U32 R12, R13, R19, R12 ;  /* 0x000000130d0c7227 */ /* 0x000fc800078e000c */
[----:B0-----:R-:W-:-:S04]  /*0360*/  IMAD R21, R21, R15, RZ ;  /* 0x0000000f15157224 */ /* 0x001fc800078e02ff */
[----:B------:R-:W-:Y:S01]  /*0370*/  IMAD.HI.U32 R14, R15, R21, R14 ;  /* 0x000000150f0e7227 */ /* 0x000fe200078e000e */
[----:B------:R-:W-:Y:S02]  /*0380*/  MOV R15, R17 ;  /* 0x00000011000f7202 */ /* 0x000fe40000000f00 */
[----:B------:R-:W-:Y:S01]  /*0390*/  LOP3.LUT R17, RZ, R10, RZ, 0x33, !PT ;  /* 0x0000000aff117212 */ /* 0x000fe200078e33ff */
[----:B--2---:R-:W-:-:S05]  /*03a0*/  IMAD R6, R8, R7, RZ ;  /* 0x0000000708067224 */ /* 0x004fca00078e02ff */
[----:B------:R-:W-:Y:S01]  /*03b0*/  IADD3 R13, PT, PT, -R6, RZ, RZ ;  /* 0x000000ff060d7210 */ /* 0x000fe20007ffe1ff */
[----:B------:R-:W-:-:S04]  /*03c0*/  IMAD.MOV.U32 R6, RZ, RZ, RZ ;  /* 0x000000ffff067224 */ /* 0x000fc800078e00ff */
[----:B---3--:R-:W-:-:S07]  /*03d0*/  IMAD.HI.U32 R13, R7, R13, R6 ;  /* 0x0000000d070d7227 */ /* 0x008fce00078e0006 */
.L_x_170:
[----:B0-----:R-:W-:-:S05]  /*03e0*/  IMAD.WIDE.U32 R6, R15, 0x4, R2 ;  /* 0x000000040f067825 */ /* 0x001fca00078e0002 */
[----:B------:R0:W2:Y:S01]  /*03f0*/  LDG.E R19, desc[UR6][R6.64] ;  /* 0x0000000606137981 */ /* 0x0000a2000c1e1900 */
        /* <DEDUP_REMOVED lines=10> */
[----:B0-----:R-:W-:-:S04]  /*04a0*/  IMAD.MOV R7, RZ, RZ, -R22 ;  /* 0x000000ffff077224 */ /* 0x001fc800078e0a16 */
        /* <DEDUP_REMOVED lines=8> */
[----:B------:R-:W-:-:S04]  /*0530*/  IMAD.HI.U32 R23, R13, R7, RZ ;  /* 0x000000070d177227 */ /* 0x000fc800078e00ff */
[----:B------:R-:W-:Y:S02]  /*0540*/  IMAD.MOV R25, RZ, RZ, -R23 ;  /* 0x000000ffff197224 */ /* 0x000fe400078e0a17 */
[--C-:B------:R-:W-:Y:S02]  /*0550*/  IMAD.MOV R24, RZ, RZ, -R7.reuse ;  /* 0x000000ffff187224 */ /* 0x100fe400078e0a07 */
[----:B------:R-:W-:Y:S02]  /*0560*/  IMAD R25, R8, R25, R7 ;  /* 0x0000001908197224 */ /* 0x000fe400078e0207 */
[----:B------:R-:W-:Y:S01]  /*0570*/  IMAD R22, R9, R22, R15 ;  /* 0x0000001609167224 */ /* 0x000fe200078e020f */
[----:B------:R-:W-:Y:S01]  /*0580*/  IADD3 R15, PT, PT, R20, R15, RZ ;  /* 0x0000000f140f7210 */ /* 0x000fe20007ffe0ff */
[----:B------:R-:W-:Y:S01]  /*0590*/  IMAD R21, R10, R24, R21 ;  /* 0x000000180a157224 */ /* 0x000fe200078e0215 */
[----:B------:R-:W-:Y:S01]  /*05a0*/  ISETP.GE.U32.AND P3, PT, R25, R8, PT ;  /* 0x000000081900720c */ /* 0x000fe20003f66070 */
[----:B------:R-:W-:-:S04]  /*05b0*/  IMAD R22, R22, UR9, RZ ;  /* 0x0000000916167c24 */ /* 0x000fc8000f8e02ff */
[----:B------:R-:W-:-:S08]  /*05c0*/  IMAD R21, R21, UR8, R22 ;  /* 0x0000000815157c24 */ /* 0x000fd0000f8e0216 */
        /* <DEDUP_REMOVED lines=11> */
[----:B-1----:R-:W-:-:S05]  /*0680*/  IMAD.WIDE.U32 R6, R7, 0x4, R4 ;  /* 0x0000000407067825 */ /* 0x002fca00078e0004 */
[----:B--2---:R0:W-:Y:S01]  /*0690*/  STG.E desc[UR6][R6.64], R19 ;  /* 0x0000001306007986 */ /* 0x0041e2000c101906 */
[----:B------:R-:W-:Y:S05]  /*06a0*/  @!P3 BRA `(.L_x_170) ;  /* 0xfffffffc004cb947 */ /* 0x000fea000383ffff */
[----:B------:R-:W-:Y:S05]  /*06b0*/  EXIT ;  /* 0x000000000000794d */ /* 0x000fea0003800000 */
.L_x_171:
        /* <DEDUP_REMOVED lines=12> */
.L_x_929:


//--------------------- .text._ZN2at6native40_GLOBAL__N__2351210d_8_Shape_cu_49f7391c35CatArrayBatchedCopy_alignedK_contigINS1_10OpaqueTypeILj4EEEjLi4ELi64ELi64ELi8EEEvPT_NS1_25CatArrInputTensorMetadataIS5_T0_XT2_EXT3_EEENS1_16TensorSizeStrideIS8_Lj4EEEiS8_ --------------------------
	.section	.text._ZN2at6native40_GLOBAL__N__2351210d_8_Shape_cu_49f7391c35CatArrayBatchedCopy_alignedK_contigINS1_10OpaqueTypeILj4EEEjLi4ELi64ELi64ELi8EEEvPT_NS1_25CatArrInputTensorMetadataIS5_T0_XT2_EXT3_EEENS1_16TensorSizeStrideIS8_Lj4EEEiS8_,"ax",@progbits
	.align	128
.text._ZN2at6native40_GLOBAL__N__2351210d_8_Shape_cu_49f7391c35CatArrayBatchedCopy_alignedK_contigINS1_10OpaqueTypeILj4EEEjLi4ELi64ELi64ELi8EEEvPT_NS1_25CatArrInputTensorMetadataIS5_T0_XT2_EXT3_EEENS1_16TensorSizeStrideIS8_Lj4EEEiS8_:
        .type           _ZN2at6native40_GLOBAL__N__2351210d_8_Shape_cu_49f7391c35CatArrayBatchedCopy_alignedK_contigINS1_10OpaqueTypeILj4EEEjLi4ELi64ELi64ELi8EEEvPT_NS1_25CatArrInputTensorMetadataIS5_T0_XT2_EXT3_EEENS1_16TensorSizeStrideIS8_Lj4EEEiS8_,@function
        .size           _ZN2at6native40_GLOBAL__N__2351210d_8_Shape_cu_49f7391c35CatArrayBatchedCopy_alignedK_contigINS1_10OpaqueTypeILj4EEEjLi4ELi64ELi64ELi8EEEvPT_NS1_25CatArrInputTensorMetadataIS5_T0_XT2_EXT3_EEENS1_16TensorSizeStrideIS8_Lj4EEEiS8_,(.L_x_930 - _ZN2at6native40_GLOBAL__N__2351210d_8_Shape_cu_49f7391c35CatArrayBatchedCopy_alignedK_contigINS1_10OpaqueTypeILj4EEEjLi4ELi64ELi64ELi8EEEvPT_NS1_25CatArrInputTensorMetadataIS5_T0_XT2_EXT3_EEENS1_16TensorSizeStrideIS8_Lj4EEEiS8_)
        .other          _ZN2at6native40_GLOBAL__N__2351210d_8_Shape_cu_49f7391c35CatArrayBatchedCopy_alignedK_contigINS1_10OpaqueTypeILj4EEEjLi4ELi64ELi64ELi8EEEvPT_NS1_25CatArrInputTensorMetadataIS5_T0_XT2_EXT3_EEENS1_16TensorSizeStrideIS8_Lj4EEEiS8_,@"STO_CUDA_ENTRY STV_DEFAULT"
_ZN2at6native40_GLOBAL__N__2351210d_8_Shape_cu_49f7391c35CatArrayBatchedCopy_alignedK_contigINS1_10OpaqueTypeILj4EEEjLi4ELi64ELi64ELi8EEEvPT_NS1_25CatArrInputTensorMetadataIS5_T0_XT2_EXT3_EEENS1_16TensorSizeStrideIS8_Lj4EEEiS8_:
        /* <DEDUP_REMOVED lines=25> */
[----:B------:R-:W2:Y:S01]  /*0190*/  LDC R8, c[0x0][0x10e8] ;  /* 0x00043a00ff087b82 */ /* 0x000ea20000000800 */
[----:B------:R-:W5:Y:S01]  /*01a0*/  LDCU UR4, c[0x0][0x370] ;  /* 0x00006e00ff0477ac */ /* 0x000f620008000800 */
[----:B------:R-:W1:Y:S06]  /*01b0*/  LDCU.64 UR8, c[0x0][0x10d0] ;  /* 0x00021a00ff0877ac */ /* 0x000e6c0008000a00 */
[----:B0-----:R-:W0:Y:S01]  /*01c0*/  LDC.64 R6, c[0x0][0x380] ;  /* 0x0000e000ff067b82 */ /* 0x001e220000000a00 */
[----:B------:R-:W3:Y:S01]  /*01d0*/  LDCU UR5, c[0x0][0x10cc] ;  /* 0x00021980ff0577ac */ /* 0x000ee20008000800 */
[----:B-----5:R-:W-:Y:S01]  /*01e0*/  IMAD R16, R16, UR4, RZ ;  /* 0x0000000410107c24 */ /* 0x020fe2000f8e02ff */
[----:B--2---:R-:W-:-:S02]  /*01f0*/  ISETP.NE.AND P0, PT, R8, 0x3, PT ;  /* 0x000000030800780c */ /* 0x004fc40003f05270 */
[C---:B------:R-:W-:Y:S02]  /*0200*/  ISETP.NE.AND P1, PT, R8.reuse, 0x2, PT ;  /* 0x000000020800780c */ /* 0x040fe40003f25270 */
[----:B------:R-:W-:Y:S02]  /*0210*/  ISETP.NE.AND P2, PT, R8, 0x1, PT ;  /* 0x000000010800780c */ /* 0x000fe40003f45270 */
[C---:B-1----:R-:W-:Y:S02]  /*0220*/  SEL R18, R14.reuse, UR9, !P0 ;  /* 0x000000090e127c07 */ /* 0x042fe4000c000000 */
[C---:B------:R-:W-:Y:S02]  /*0230*/  SEL R13, R14.reuse, UR8, !P1 ;  /* 0x000000080e0d7c07 */ /* 0x040fe4000c800000 */
[----:B0--3--:R-:W-:-:S07]  /*0240*/  SEL R12, R14, UR5, !P2 ;  /* 0x000000050e0c7c07 */ /* 0x009fce000d000000 */
.L_x_174:
[----:B--2---:R-:W-:-:S06]  /*0250*/  IMAD.WIDE.U32 R8, R5, 0x4, R2 ;  /* 0x0000000405087825 */ /* 0x004fcc00078e0002 */
[----:B------:R-:W2:Y:S01]  /*0260*/  LDG.E.64 R8, desc[UR6][R8.64] ;  /* 0x0000000608087981 */ /* 0x000ea2000c1e1b00 */
        /* <DEDUP_REMOVED lines=13> */
[----:B------:R-:W-:Y:S01]  /*0340*/  IADD3 R19, PT, PT, RZ, -R13, RZ ;  /* 0x8000000dff137210 */ /* 0x000fe20007ffe0ff */
[C---:B------:R-:W-:Y:S02]  /*0350*/  IMAD.HI.U32 R20, R22.reuse, R5, RZ ;  /* 0x0000000516147227 */ /* 0x040fe400078e00ff */
[----:B------:R0:W1:Y:S02]  /*0360*/  F2I.FTZ.U32.TRUNC.NTZ R11, R10 ;  /* 0x0000000a000b7305 */ /* 0x000064000021f000 */
[----:B------:R-:W-:-:S04]  /*0370*/  IMAD.HI.U32 R22, R22, R15, RZ ;  /* 0x0000000f16167227 */ /* 0x000fc800078e00ff */
[----:B------:R-:W-:Y:S01]  /*0380*/  IMAD.MOV R17, RZ, RZ, -R20 ;  /* 0x000000ffff117224 */ /* 0x000fe200078e0a14 */
[----:B------:R-:W-:Y:S01]  /*0390*/  IADD3 R21, PT, PT, -R22, RZ, RZ ;  /* 0x000000ff16157210 */ /* 0x000fe20007ffe1ff */
[----:B0-----:R-:W-:Y:S02]  /*03a0*/  HFMA2 R10, -RZ, RZ, 0, 0 ;  /* 0x00000000ff0a7431 */ /* 0x001fe400000001ff */
[C---:B------:R-:W-:Y:S02]  /*03b0*/  IMAD R17, R18.reuse, R17, R5 ;  /* 0x0000001112117224 */ /* 0x040fe400078e0205 */
[----:B------:R-:W-:-:S03]  /*03c0*/  IMAD R21, R18, R21, R15 ;  /* 0x0000001512157224 */ /* 0x000fc600078e020f */
[-C--:B------:R-:W-:Y:S01]  /*03d0*/  ISETP.GE.U32.AND P0, PT, R17, R18.reuse, PT ;  /* 0x000000121100720c */ /* 0x080fe20003f06070 */
[----:B-1----:R-:W-:Y:S01]  /*03e0*/  IMAD R19, R19, R11, RZ ;  /* 0x0000000b13137224 */ /* 0x002fe200078e02ff */
[----:B------:R-:W-:-:S03]  /*03f0*/  ISETP.GE.U32.AND P3, PT, R21, R18, PT ;  /* 0x000000121500720c */ /* 0x000fc60003f66070 */
[----:B------:R-:W-:-:S08]  /*0400*/  IMAD.HI.U32 R11, R11, R19, R10 ;  /* 0x000000130b0b7227 */ /* 0x000fd000078e000a */
[----:B------:R-:W-:Y:S01]  /*0410*/  @P0 IADD3 R17, PT, PT, -R18, R17, RZ ;  /* 0x0000001112110210 */ /* 0x000fe20007ffe1ff */
[----:B------:R-:W-:Y:S01]  /*0420*/  @P0 VIADD R20, R20, 0x1 ;  /* 0x0000000114140836 */ /* 0x000fe20000000000 */
[----:B------:R-:W-:Y:S01]  /*0430*/  @P3 IADD3 R22, PT, PT, R22, 0x1, RZ ;  /* 0x0000000116163810 */ /* 0x000fe20007ffe0ff */
[----:B------:R-:W-:Y:S01]  /*0440*/  @P3 IMAD.IADD R21, R21, 0x1, -R18 ;  /* 0x0000000115153824 */ /* 0x000fe200078e0a12 */
[-C--:B------:R-:W-:Y:S02]  /*0450*/  ISETP.GE.U32.AND P1, PT, R17, R18.reuse, PT ;  /* 0x000000121100720c */ /* 0x080fe40003f26070 */
[-C--:B------:R-:W-:Y:S02]  /*0460*/  LOP3.LUT R17, RZ, R18.reuse, RZ, 0x33, !PT ;  /* 0x00000012ff117212 */ /* 0x080fe400078e33ff */
[----:B------:R-:W-:Y:S02]  /*0470*/  ISETP.GE.U32.AND P4, PT, R21, R18, PT ;  /* 0x000000121500720c */ /* 0x000fe40003f86070 */
[----:B------:R-:W0:Y:S07]  /*0480*/  I2F.U32.RP R21, R12 ;  /* 0x0000000c00157306 */ /* 0x000e2e0000209000 */
[----:B------:R-:W-:-:S04]  /*0490*/  @P1 VIADD R20, R20, 0x1 ;  /* 0x0000000114141836 */ /* 0x000fc80000000000 */
[----:B------:R-:W-:Y:S01]  /*04a0*/  @P4 VIADD R22, R22, 0x1 ;  /* 0x0000000116164836 */ /* 0x000fe20000000000 */
[C---:B------:R-:W-:Y:S01]  /*04b0*/  SEL R20, R17.reuse, R20, !P2 ;  /* 0x0000001411147207 */ /* 0x040fe20005000000 */
[----:B0-----:R-:W0:Y:S03]  /*04c0*/  MUFU.RCP R21, R21 ;  /* 0x0000001500157308 */ /* 0x001e260000001000 */
[----:B------:R-:W-:Y:S01]  /*04d0*/  SEL R22, R17, R22, !P2 ;  /* 0x0000001611167207 */ /* 0x000fe20005000000 */
[----:B------:R-:W-:Y:S01]  /*04e0*/  IMAD.HI.U32 R19, R11, R20, RZ ;  /* 0x000000140b137227 */ /* 0x000fe200078e00ff */
[----:B------:R-:W-:-:S03]  /*04f0*/  ISETP.NE.U32.AND P2, PT, R13, RZ, PT ;  /* 0x000000ff0d00720c */ /* 0x000fc60003f45070 */
[----:B------:R-:W-:Y:S01]  /*0500*/  IMAD.HI.U32 R17, R11, R22, RZ ;  /* 0x000000160b117227 */ /* 0x000fe200078e00ff */
[----:B------:R-:W-:-:S03]  /*0510*/  IADD3 R10, PT, PT, -R19, RZ, RZ ;  /* 0x000000ff130a7210 */ /* 0x000fc60007ffe1ff */
[----:B------:R-:W-:Y:S02]  /*0520*/  IMAD.MOV R24, RZ, RZ, -R17 ;  /* 0x000000ffff187224 */ /* 0x000fe400078e0a11 */
[C---:B------:R-:W-:Y:S02]  /*0530*/  IMAD R10, R13.reuse, R10, R20 ;  /* 0x0000000a0d0a7224 */ /* 0x040fe400078e0214 */
[----:B------:R-:W-:-:S03]  /*0540*/  IMAD R24, R13, R24, R22 ;  /* 0x000000180d187224 */ /* 0x000fc600078e0216 */
[-C--:B------:R-:W-:Y:S02]  /*0550*/  ISETP.GE.U32.AND P0, PT, R10, R13.reuse, PT ;  /* 0x0000000d0a00720c */ /* 0x080fe40003f06070 */
[----:B------:R-:W-:Y:S02]  /*0560*/  ISETP.GE.U32.AND P3, PT, R24, R13, PT ;  /* 0x0000000d1800720c */ /* 0x000fe40003f66070 */
[----:B0-----:R-:W-:Y:S01]  /*0570*/  IADD3 R11, PT, PT, R21, 0xffffffe, RZ ;  /* 0x0ffffffe150b7810 */ /* 0x001fe20007ffe0ff */
[----:B------:R-:W-:-:S05]  /*0580*/  IMAD.MOV R21, RZ, RZ, -R12 ;  /* 0x000000ffff157224 */ /* 0x000fca00078e0a0c */
[----:B------:R-:W0:Y:S03]  /*0590*/  F2I.FTZ.U32.TRUNC.NTZ R11, R11 ;  /* 0x0000000b000b7305 */ /* 0x000e26000021f000 */
[----:B------:R-:W-:Y:S01]  /*05a0*/  @P0 IMAD.IADD R10, R10, 0x1, -R13 ;  /* 0x000000010a0a0824 */ /* 0x000fe200078e0a0d */
[----:B------:R-:W-:Y:S01]  /*05b0*/  @P0 IADD3 R19, PT, PT, R19, 0x1, RZ ;  /* 0x0000000113130810 */ /* 0x000fe20007ffe0ff */
[----:B------:R-:W-:Y:S01]  /*05c0*/  @P3 VIADD R17, R17, 0x1 ;  /* 0x0000000111113836 */ /* 0x000fe20000000000 */
[----:B------:R-:W-:Y:S02]  /*05d0*/  @P3 IADD3 R24, PT, PT, -R13, R24, RZ ;  /* 0x000000180d183210 */ /* 0x000fe40007ffe1ff */
[-C--:B------:R-:W-:Y:S01]  /*05e0*/  ISETP.GE.U32.AND P1, PT, R10, R13.reuse, PT ;  /* 0x0000000d0a00720c */ /* 0x080fe20003f26070 */
[----:B------:R-:W-:Y:S01]  /*05f0*/  IMAD.MOV.U32 R10, RZ, RZ, RZ ;  /* 0x000000ffff0a7224 */ /* 0x000fe200078e00ff */
[----:B------:R-:W-:-:S02]  /*0600*/  ISETP.GE.U32.AND P4, PT, R24, R13, PT ;  /* 0x0000000d1800720c */ /* 0x000fc40003f86070 */
[----:B------:R-:W-:Y:S01]  /*0610*/  LOP3.LUT R24, RZ, R13, RZ, 0x33, !PT ;  /* 0x0000000dff187212 */ /* 0x000fe200078e33ff */
[----:B0-----:R-:W-:-:S04]  /*0620*/  IMAD R21, R21, R11, RZ ;  /* 0x0000000b15157224 */ /* 0x001fc800078e02ff */
[----:B------:R-:W-:-:S04]  /*0630*/  IMAD.HI.U32 R26, R11, R21, R10 ;  /* 0x000000150b1a7227 */ /* 0x000fc800078e000a */
[----:B------:R-:W-:Y:S02]  /*0640*/  @P1 IADD3 R19, PT, PT, R19, 0x1, RZ ;  /* 0x0000000113131810 */ /* 0x000fe40007ffe0ff */
[----:B------:R-:W-:Y:S02]  /*0650*/  @P4 IADD3 R17, PT, PT, R17, 0x1, RZ ;  /* 0x0000000111114810 */ /* 0x000fe40007ffe0ff */
[C---:B------:R-:W-:Y:S02]  /*0660*/  SEL R11, R24.reuse, R19, !P2 ;  /* 0x00000013180b7207 */ /* 0x040fe40005000000 */
[----:B------:R-:W-:Y:S01]  /*0670*/  SEL R17, R24, R17, !P2 ;  /* 0x0000001118117207 */ /* 0x000fe20005000000 */
[----:B------:R-:W-:Y:S01]  /*0680*/  IMAD.MOV R24, RZ, RZ, -R22 ;  /* 0x000000ffff187224 */ /* 0x000fe200078e0a16 */
[----:B------:R-:W-:Y:S01]  /*0690*/  ISETP.NE.U32.AND P2, PT, R12, RZ, PT ;  /* 0x000000ff0c00720c */ /* 0x000fe20003f45070 */
        /* <DEDUP_REMOVED lines=8> */
[----:B------:R-:W-:Y:S01]  /*0720*/  @P0 IMAD.IADD R21, R21, 0x1, -R12 ;  /* 0x0000000115150824 */ /* 0x000fe200078e0a0c */
[----:B------:R-:W-:Y:S01]  /*0730*/  @P0 IADD3 R10, PT, PT, R10, 0x1, RZ ;  /* 0x000000010a0a0810 */ /* 0x000fe20007ffe0ff */
[----:B------:R-:W-:Y:S01]  /*0740*/  @P3 VIADD R19, R19, 0x1 ;  /* 0x0000000113133836 */ /* 0x000fe20000000000 */
[----:B------:R-:W-:Y:S02]  /*0750*/  @P3 IADD3 R23, PT, PT, -R12, R23, RZ ;  /* 0x000000170c173210 */ /* 0x000fe40007ffe1ff */
[-C--:B------:R-:W-:Y:S02]  /*0760*/  ISETP.GE.U32.AND P1, PT, R21, R12.reuse, PT ;  /* 0x0000000c1500720c */ /* 0x080fe40003f26070 */
[----:B------:R-:W-:Y:S01]  /*0770*/  ISETP.GE.U32.AND P4, PT, R23, R12, PT ;  /* 0x0000000c1700720c */ /* 0x000fe20003f86070 */
[----:B------:R-:W-:Y:S01]  /*0780*/  IMAD R23, R18, R24, R15 ;  /* 0x0000001812177224 */ /* 0x000fe200078e020f */
[----:B------:R-:W-:Y:S02]  /*0790*/  IADD3 R21, PT, PT, -R11, RZ, RZ ;  /* 0x000000ff0b157210 */ /* 0x000fe40007ffe1ff */
[----:B------:R-:W-:Y:S01]  /*07a0*/  LOP3.LUT R15, RZ, R12, RZ, 0x33, !PT ;  /* 0x0000000cff0f7212 */ /* 0x000fe200078e33ff */
[----:B----4-:R-:W-:Y:S01]  /*07b0*/  IMAD R23, R23, UR11, RZ ;  /* 0x0000000b17177c24 */ /* 0x010fe2000f8e02ff */
[----:B------:R-:W-:Y:S01]  /*07c0*/  IADD3 R24, PT, PT, -R17, RZ, RZ ;  /* 0x000000ff11187210 */ /* 0x000fe20007ffe1ff */
[----:B------:R-:W-:-:S02]  /*07d0*/  IMAD R21, R13, R21, R20 ;  /* 0x000000150d157224 */ /* 0x000fc400078e0214 */
[----:B------:R-:W-:Y:S02]  /*07e0*/  IMAD.MOV R20, RZ, RZ, -R20 ;  /* 0x000000ffff147224 */ /* 0x000fe400078e0a14 */
[----:B------:R-:W-:Y:S02]  /*07f0*/  @P1 VIADD R10, R10, 0x1 ;  /* 0x000000010a0a1836 */ /* 0x000fe40000000000 */
[----:B------:R-:W-:Y:S01]  /*0800*/  @P4 IADD3 R19, PT, PT, R19, 0x1, RZ ;  /* 0x0000000113134810 */ /* 0x000fe20007ffe0ff */
[----:B------:R-:W-:Y:S02]  /*0810*/  IMAD R20, R18, R20, R5 ;  /* 0x0000001412147224 */ /* 0x000fe400078e0205 */
[----:B------:R-:W-:Y:S01]  /*0820*/  SEL R10, R15, R10, !P2 ;  /* 0x0000000a0f0a7207 */ /* 0x000fe20005000000 */
[----:B------:R-:W-:Y:S01]  /*0830*/  IMAD R22, R13, R24, R22 ;  /* 0x000000180d167224 */ /* 0x000fe200078e0216 */
[----:B------:R-:W-:Y:S01]  /*0840*/  SEL R15, R15, R19, !P2 ;  /* 0x000000130f0f7207 */ /* 0x000fe20005000000 */
[----:B------:R-:W-:-:S02]  /*0850*/  IMAD R20, R20, UR11, RZ ;  /* 0x0000000b14147c24 */ /* 0x000fc4000f8e02ff */
[----:B------:R-:W-:Y:S01]  /*0860*/  IMAD.MOV R19, RZ, RZ, -R10 ;  /* 0x000000ffff137224 */ /* 0x000fe200078e0a0a */
[----:B------:R-:W-:Y:S01]  /*0870*/  IADD3 R24, PT, PT, -R15, RZ, RZ ;  /* 0x000000ff0f187210 */ /* 0x000fe20007ffe1ff */
[----:B------:R-:W-:Y:S02]  /*0880*/  IMAD R20, R21, UR10, R20 ;  /* 0x0000000a15147c24 */ /* 0x000fe4000f8e0214 */
[----:B------:R-:W-:Y:S02]  /*0890*/  IMAD R11, R12, R19, R11 ;  /* 0x000000130c0b7224 */ /* 0x000fe400078e020b */
[----:B------:R-:W-:Y:S02]  /*08a0*/  IMAD R22, R22, UR10, R23 ;  /* 0x0000000a16167c24 */ /* 0x000fe4000f8e0217 */
[----:B------:R-:W-:Y:S02]  /*08b0*/  IMAD R17, R12, R24, R17 ;  /* 0x000000180c117224 */ /* 0x000fe400078e0211 */
[----:B------:R-:W-:-:S02]  /*08c0*/  IMAD R11, R11, UR13, R20 ;  /* 0x0000000d0b0b7c24 */ /* 0x000fc4000f8e0214 */
[----:B------:R-:W-:Y:S02]  /*08d0*/  IMAD R22, R17, UR13, R22 ;  /* 0x0000000d11167c24 */ /* 0x000fe4000f8e0216 */
[----:B------:R-:W-:Y:S02]  /*08e0*/  IMAD R11, R10, UR12, R11 ;  /* 0x0000000c0a0b7c24 */ /* 0x000fe4000f8e020b */
[----:B------:R-:W-:Y:S02]  /*08f0*/  IMAD R15, R15, UR12, R22 ;  /* 0x0000000c0f0f7c24 */ /* 0x000fe4000f8e0216 */
[C---:B------:R-:W-:Y:S02]  /*0900*/  IMAD R11, R0.reuse, UR14, R11 ;  /* 0x0000000e000b7c24 */ /* 0x040fe4000f8e020b */
[----:B------:R-:W-:Y:S02]  /*0910*/  IMAD R15, R0, UR14, R15 ;  /* 0x0000000e000f7c24 */ /* 0x000fe4000f8e020f */
[----:B------:R-:W-:-:S04]  /*0920*/  IMAD.WIDE.U32 R10, R11, 0x4, R6 ;  /* 0x000000040b0a7825 */ /* 0x000fc800078e0006 */
[----:B------:R-:W-:-:S04]  /*0930*/  IMAD.WIDE.U32 R20, R15, 0x4, R6 ;  /* 0x000000040f147825 */ /* 0x000fc800078e0006 */
[----:B------:R-:W-:-:S05]  /*0940*/  IMAD R5, R16, 0x2, R5 ;  /* 0x0000000210057824 */ /* 0x000fca00078e0205 */
[----:B------:R-:W-:-:S04]  /*0950*/  IADD3 R15, PT, PT, R5, 0x2, RZ ;  /* 0x00000002050f7810 */ /* 0x000fc80007ffe0ff */
[----:B------:R-:W-:Y:S01]  /*0960*/  ISETP.GT.U32.AND P0, PT, R15, R4, PT ;  /* 0x000000040f00720c */ /* 0x000fe20003f04070 */
[----:B--2---:R2:W-:Y:S04]  /*0970*/  STG.E desc[UR6][R10.64], R8 ;  /* 0x000000080a007986 */ /* 0x0045e8000c101906 */
[----:B------:R2:W-:Y:S08]  /*0980*/  STG.E desc[UR6][R20.64], R9 ;  /* 0x0000000914007986 */ /* 0x0005f0000c101906 */
[----:B------:R-:W-:Y:S05]  /*0990*/  @!P0 BRA `(.L_x_174) ;  /* 0xfffffff8002c8947 */ /* 0x000fea000383ffff */
.L_x_173:
[----:B0--34-:R-:W-:Y:S05]  /*09a0*/  BSYNC.RECONVERGENT B0 ;  /* 0x0000000000007941 */ /* 0x019fea0003800200 */
.L_x_172:
[----:B------:R-:W-:-:S13]  /*09b0*/  ISETP.GE.U32.AND P0, PT, R5, R4, PT ;  /* 0x000000040500720c */ /* 0x000fda0003f06070 */
[----:B------:R-:W-:Y:S05]  /*09c0*/  @P0 EXIT ;  /* 0x000000000000094d */ /* 0x000fea0003800000 */
[----:B--2---:R-:W-:Y:S01]  /*09d0*/  IMAD.IADD R20, R4, 0x1, -R5 ;  /* 0x0000000104147824 */ /* 0x004fe200078e0a05 */
[----:B------:R-:W0:Y:S01]  /*09e0*/  LDCU UR9, c[0x0][0x10ec] ;  /* 0x00021d80ff0977ac */ /* 0x000e220008000800 */
[----:B------:R-:W-:Y:S01]  /*09f0*/  BSSY.RECONVERGENT B0, `(.L_x_175) ;  /* 0x0000062000007945 */ /* 0x000fe20003800200 */
[----:B------:R-:W-:Y:S02]  /*0a00*/  MOV R23, R5 ;  /* 0x0000000500177202 */ /* 0x000fe40000000f00 */
[----:B------:R-:W-:Y:S01]  /*0a10*/  LOP3.LUT P0, R20, R20, 0x3, RZ, 0xc0, !PT ;  /* 0x0000000314147812 */ /* 0x000fe2000780c0ff */
[----:B------:R-:W2:Y:S01]  /*0a20*/  LDCU.64 UR10, c[0x0][0x10e0] ;  /* 0x00021c00ff0a77ac */ /* 0x000ea20008000a00 */
[----:B------:R-:W3:Y:S11]  /*0a30*/  LDCU.64 UR12, c[0x0][0x10d8] ;  /* 0x00021b00ff0c77ac */ /* 0x000ef60008000a00 */
[----:B------:R-:W-:Y:S05]  /*0a40*/  @!P0 BRA `(.L_x_176) ;  /* 0x0000000400708947 */ /* 0x000fea0003800000 */
[----:B------:R-:W4:Y:S01]  /*0a50*/  LDC R7, c[0x0][0x10e8] ;  /* 0x00043a00ff077b82 */ /* 0x000f220000000800 */
[----:B------:R-:W1:Y:S01]  /*0a60*/  LDCU.64 UR4, c[0x0][0x10d0] ;  /* 0x00021a00ff0477ac */ /* 0x000e620008000a00 */
[----:B------:R-:W-:Y:S01]  /*0a70*/  IMAD.WIDE.U32 R8, R5, 0x4, R2 ;  /* 0x0000000405087825 */ /* 0x000fe200078e0002 */
[----:B------:R-:W-:Y:S01]  /*0a80*/  IADD3 R20, PT, PT, -R20, RZ, RZ ;  /* 0x000000ff14147210 */ /* 0x000fe20007ffe1ff */
[----:B------:R-:W5:Y:S02]  /*0a90*/  LDCU UR8, c[0x0][0x10cc] ;  /* 0x00021980ff0877ac */ /* 0x000f640008000800 */
[----:B------:R-:W-:Y:S01]  /*0aa0*/  IMAD.MOV.U32 R23, RZ, RZ, R5 ;  /* 0x000000ffff177224 */ /* 0x000fe200078e0005 */
[----:B----4-:R-:W-:-:S04]  /*0ab0*/  ISETP.NE.AND P0, PT, R7, 0x3, PT ;  /* 0x000000030700780c */ /* 0x010fc80003f05270 */
[C---:B-1----:R-:W-:Y:S02]  /*0ac0*/  SEL R12, R14.reuse, UR5, !P0 ;  /* 0x000000050e0c7c07 */ /* 0x042fe4000c000000 */
[C---:B------:R-:W-:Y:S02]  /*0ad0*/  ISETP.NE.AND P0, PT, R7.reuse, 0x2, PT ;  /* 0x000000020700780c */ /* 0x040fe40003f05270 */
[----:B------:R-:W1:Y:S02]  /*0ae0*/  I2F.U32.RP R6, R12 ;  /* 0x0000000c00067306 */ /* 0x000e640000209000 */
[----:B------:R-:W-:Y:S02]  /*0af0*/  SEL R11, R14, UR4, !P0 ;  /* 0x000000040e0b7c07 */ /* 0x000fe4000c000000 */
[----:B------:R-:W-:Y:S02]  /*0b00*/  ISETP.NE.AND P0, PT, R7, 0x1, PT ;  /* 0x000000010700780c */ /* 0x000fe40003f05270 */
[----:B------:R-:W-:-:S02]  /*0b10*/  ISETP.NE.U32.AND P1, PT, R11, RZ, PT ;  /* 0x000000ff0b00720c */ /* 0x000fc40003f25070 */
[----:B-----5:R-:W-:Y:S01]  /*0b20*/  SEL R10, R14, UR8, !P0 ;  /* 0x000000080e0a7c07 */ /* 0x020fe2000c000000 */
[----:B------:R-:W4:Y:S01]  /*0b30*/  I2F.U32.RP R13, R11 ;  /* 0x0000000b000d7306 */ /* 0x000f220000209000 */
[----:B------:R-:W-:Y:S02]  /*0b40*/  ISETP.NE.U32.AND P0, PT, R12, RZ, PT ;  /* 0x000000ff0c00720c */ /* 0x000fe40003f05070 */
[----:B------:R-:W-:-:S05]  /*0b50*/  ISETP.NE.U32.AND P2, PT, R10, RZ, PT ;  /* 0x000000ff0a00720c */ /* 0x000fca0003f45070 */
[----:B------:R-:W5:Y:S08]  /*0b60*/  I2F.U32.RP R15, R10 ;  /* 0x0000000a000f7306 */ /* 0x000f700000209000 */
[----:B-1----:R-:W1:Y:S08]  /*0b70*/  MUFU.RCP R6, R6 ;  /* 0x0000000600067308 */ /* 0x002e700000001000 */
[----:B----4-:R-:W4:Y:S08]  /*0b80*/  MUFU.RCP R13, R13 ;  /* 0x0000000d000d7308 */ /* 0x010f300000001000 */
[----:B-----5:R-:W5:Y:S01]  /*0b90*/  MUFU.RCP R15, R15 ;  /* 0x0000000f000f7308 */ /* 0x020f620000001000 */
[----:B-1----:R-:W-:Y:S01]  /*0ba0*/  VIADD R16, R6, 0xffffffe ;  /* 0x0ffffffe06107836 */ /* 0x002fe20000000000 */
[----:B------:R-:W-:-:S06]  /*0bb0*/  IADD3 R6, PT, PT, RZ, -R10, RZ ;  /* 0x8000000aff067210 */ /* 0x000fcc0007ffe0ff */
[----:B------:R1:W0:Y:S01]  /*0bc0*/  F2I.FTZ.U32.TRUNC.NTZ R17, R16 ;  /* 0x0000001000117305 */ /* 0x000222000021f000 */
[----:B----4-:R-:W-:Y:S02]  /*0bd0*/  IADD3 R18, PT, PT, R13, 0xffffffe, RZ ;  /* 0x0ffffffe0d127810 */ /* 0x010fe40007ffe0ff */
[----:B------:R-:W-:-:S05]  /*0be0*/  IADD3 R13, PT, PT, RZ, -R12, RZ ;  /* 0x8000000cff0d7210 */ /* 0x000fca0007ffe0ff */
[----:B------:R4:W2:Y:S01]  /*0bf0*/  F2I.FTZ.U32.TRUNC.NTZ R19, R18 ;  /* 0x0000001200137305 */ /* 0x0008a2000021f000 */
[----:B-----5:R-:W-:Y:S02]  /*0c00*/  VIADD R7, R15, 0xffffffe ;  /* 0x0ffffffe0f077836 */ /* 0x020fe40000000000 */
[----:B------:R-:W-:Y:S02]  /*0c10*/  IMAD.MOV R15, RZ, RZ, -R11 ;  /* 0x000000ffff0f7224 */ /* 0x000fe400078e0a0b */
[----:B-1----:R-:W-:Y:S02]  /*0c20*/  IMAD.MOV.U32 R16, RZ, RZ, RZ ;  /* 0x000000ffff107224 */ /* 0x002fe400078e00ff */
[----:B0-----:R-:W-:Y:S01]  /*0c30*/  IMAD R13, R13, R17, RZ ;  /* 0x000000110d0d7224 */ /* 0x001fe200078e02ff */
[----:B------:R-:W0:Y:S01]  /*0c40*/  F2I.FTZ.U32.TRUNC.NTZ R7, R7 ;  /* 0x0000000700077305 */ /* 0x000e22000021f000 */
[----:B----4-:R-:W-:Y:S02]  /*0c50*/  HFMA2 R18, -RZ, RZ, 0, 0 ;  /* 0x00000000ff127431 */ /* 0x010fe400000001ff */
[----:B------:R-:W-:Y:S01]  /*0c60*/  IMAD.HI.U32 R16, R17, R13, R16 ;  /* 0x0000000d11107227 */ /* 0x000fe200078e0010 */
[----:B------:R-:W-:-:S03]  /*0c70*/  LOP3.LUT R17, RZ, R10, RZ, 0x33, !PT ;  /* 0x0000000aff117212 */ /* 0x000fc600078e33ff */
[----:B--2---:R-:W-:-:S04]  /*0c80*/  IMAD R15, R15, R19, RZ ;  /* 0x000000130f0f7224 */ /* 0x004fc800078e02ff */
[----:B------:R-:W-:Y:S01]  /*0c90*/  IMAD.HI.U32 R13, R19, R15, R18 ;  /* 0x0000000f130d7227 */ /* 0x000fe200078e0012 */
[----:B------:R-:W-:Y:S02]  /*0ca0*/  LOP3.LUT R19, RZ, R12, RZ, 0x33, !PT ;  /* 0x0000000cff137212 */ /* 0x000fe400078e33ff */
[----:B------:R-:W-:Y:S01]  /*0cb0*/  LOP3.LUT R18, RZ, R11, RZ, 0x33, !PT ;  /* 0x0000000bff127212 */ /* 0x000fe200078e33ff */
[----:B0-----:R-:W-:Y:S02]  /*0cc0*/  IMAD R15, R6, R7, RZ ;  /* 0x00000007060f7224 */ /* 0x001fe400078e02ff */
[----:B------:R-:W-:-:S04]  /*0cd0*/  IMAD.MOV.U32 R6, RZ, RZ, RZ ;  /* 0x000000ffff067224 */ /* 0x000fc800078e00ff */
[----:B------:R-:W-:-:S07]  /*0ce0*/  IMAD.HI.U32 R15, R7, R15, R6 ;  /* 0x0000000f070f7227 */ /* 0x000fce00078e0006 */
.L_x_177:
[----:B----4-:R-:W-:Y:S01]  /*0cf0*/  MOV R6, R8 ;  /* 0x0000000800067202 */ /* 0x010fe20000000f00 */
[----:B------:R-:W-:-:S05]  /*0d00*/  IMAD.MOV.U32 R7, RZ, RZ, R9 ;  /* 0x000000ffff077224 */ /* 0x000fca00078e0009 */
[----:B------:R0:W2:Y:S01]  /*0d10*/  LDG.E R21, desc[UR6][R6.64] ;  /* 0x0000000606157981 */ /* 0x0000a2000c1e1900 */
        /* <DEDUP_REMOVED lines=11> */
[----:B0-----:R-:W-:-:S05]  /*0dd0*/  IADD3 R6, PT, PT, -R25, RZ, RZ ;  /* 0x000000ff19067210 */ /* 0x001fca0007ffe1ff */
        /* <DEDUP_REMOVED lines=9> */
[----:B------:R-:W-:-:S05]  /*0e70*/  IADD3 R7, PT, PT, -R6, RZ, RZ ;  /* 0x000000ff06077210 */ /* 0x000fca0007ffe1ff */
[----:B------:R-:W-:-:S05]  /*0e80*/  IMAD R7, R10, R7, R25 ;  /* 0x000000070a077224 */ /* 0x000fca00078e0219 */
[----:B------:R-:W-:-:S13]  /*0e90*/  ISETP.GE.U32.AND P3, PT, R7, R10, PT ;  /* 0x0000000a0700720c */ /* 0x000fda0003f66070 */
[----:B------:R-:W-:Y:S01]  /*0ea0*/  @P3 IMAD.IADD R7, R7, 0x1, -R10 ;  /* 0x0000000107073824 */ /* 0x000fe200078e0a0a */
[----:B------:R-:W-:Y:S02]  /*0eb0*/  @P3 IADD3 R6, PT, PT, R6, 0x1, RZ ;  /* 0x0000000106063810 */ /* 0x000fe40007ffe0ff */
[----:B------:R-:W-:Y:S02]  /*0ec0*/  ISETP.NE.AND P3, PT, R20, RZ, PT ;  /* 0x000000ff1400720c */ /* 0x000fe40003f65270 */
[----:B------:R-:W-:Y:S02]  /*0ed0*/  ISETP.GE.U32.AND P4, PT, R7, R10, PT ;  /* 0x0000000a0700720c */ /* 0x000fe40003f86070 */
[----:B------:R-:W-:Y:S01]  /*0ee0*/  IADD3 R7, PT, PT, -R22, RZ, RZ ;  /* 0x000000ff16077210 */ /* 0x000fe20007ffe1ff */
[----:B------:R-:W-:-:S04]  /*0ef0*/  IMAD R22, R11, R24, R22 ;  /* 0x000000180b167224 */ /* 0x000fc800078e0216 */
[----:B------:R-:W-:Y:S02]  /*0f00*/  IMAD R7, R12, R7, R23 ;  /* 0x000000070c077224 */ /* 0x000fe400078e0217 */
[----:B------:R-:W-:Y:S02]  /*0f10*/  VIADD R23, R23, 0x1 ;  /* 0x0000000117177836 */ /* 0x000fe40000000000 */
[----:B------:R-:W-:Y:S02]  /*0f20*/  IMAD R7, R7, UR11, RZ ;  /* 0x0000000b07077c24 */ /* 0x000fe4000f8e02ff */
[----:B------:R-:W-:Y:S01]  /*0f30*/  @P4 VIADD R6, R6, 0x1 ;  /* 0x0000000106064836 */ /* 0x000fe20000000000 */
[----:B------:R-:W-:Y:S01]  /*0f40*/  IADD3 R8, P4, PT, R8, 0x4, RZ ;  /* 0x0000000408087810 */ /* 0x000fe20007f9e0ff */
[----:B------:R-:W-:-:S03]  /*0f50*/  IMAD R22, R22, UR10, R7 ;  /* 0x0000000a16167c24 */ /* 0x000fc6000f8e0207 */
[----:B------:R-:W-:Y:S02]  /*0f60*/  SEL R24, R17, R6, !P2 ;  /* 0x0000000611187207 */ /* 0x000fe40005000000 */
[----:B------:R-:W0:Y:S01]  /*0f70*/  LDC.64 R6, c[0x0][0x380] ;  /* 0x0000e000ff067b82 */ /* 0x000e220000000a00 */
[----:B------:R-:W-:Y:S02]  /*0f80*/  IADD3.X R9, PT, PT, RZ, R9, RZ, P4, !PT ;  /* 0x00000009ff097210 */ /* 0x000fe400027fe4ff */
[----:B------:R-:W-:-:S05]  /*0f90*/  IADD3 R26, PT, PT, -R24, RZ, RZ ;  /* 0x000000ff181a7210 */ /* 0x000fca0007ffe1ff */
[----:B------:R-:W-:-:S04]  /*0fa0*/  IMAD R25, R10, R26, R25 ;  /* 0x0000001a0a197224 */ /* 0x000fc800078e0219 */
[----:B---3--:R-:W-:-:S04]  /*0fb0*/  IMAD R25, R25, UR13, R22 ;  /* 0x0000000d19197c24 */ /* 0x008fc8000f8e0216 */
[----:B------:R-:W-:-:S04]  /*0fc0*/  IMAD R25, R24, UR12, R25 ;  /* 0x0000000c18197c24 */ /* 0x000fc8000f8e0219 */
[----:B------:R-:W-:-:S04]  /*0fd0*/  IMAD R25, R0, UR9, R25 ;  /* 0x0000000900197c24 */ /* 0x000fc8000f8e0219 */
[----:B0-----:R-:W-:-:S05]  /*0fe0*/  IMAD.WIDE.U32 R6, R25, 0x4, R6 ;  /* 0x0000000419067825 */ /* 0x001fca00078e0006 */
[----:B--2---:R4:W-:Y:S01]  /*0ff0*/  STG.E desc[UR6][R6.64], R21 ;  /* 0x0000001506007986 */ /* 0x0049e2000c101906 */
[----:B------:R-:W-:Y:S05]  /*1000*/  @P3 BRA `(.L_x_177) ;  /* 0xfffffffc00383947 */ /* 0x000fea000383ffff */
.L_x_176:
[----:B0-23--:R-:W-:Y:S05]  /*1010*/  BSYNC.RECONVERGENT B0 ;  /* 0x0000000000007941 */ /* 0x00dfea0003800200 */
.L_x_175:
[----:B------:R-:W-:-:S04]  /*1020*/  IADD3 R5, PT, PT, -R4, R5, RZ ;  /* 0x0000000504057210 */ /* 0x000fc80007ffe1ff */
[----:B------:R-:W-:-:S13]  /*1030*/  ISETP.GT.U32.AND P0, PT, R5, -0x4, PT ;  /* 0xfffffffc0500780c */ /* 0x000fda0003f04070 */
[----:B------:R-:W-:Y:S05]  /*1040*/  @P0 EXIT ;  /* 0x000000000000094d */ /* 0x000fea0003800000 */
[----:B------:R-:W0:Y:S01]  /*1050*/  LDC R5, c[0x0][0x10e8] ;  /* 0x00043a00ff057b82 */ /* 0x000e220000000800 */
[----:B------:R-:W-:Y:S01]  /*1060*/  IADD3 R25, PT, PT, -R4, R23, RZ ;  /* 0x0000001704197210 */ /* 0x000fe20007ffe1ff */
[----:B------:R-:W2:Y:S01]  /*1070*/  LDCU UR8, c[0x0][0x10ec] ;  /* 0x00021d80ff0877ac */ /* 0x000ea20008000800 */
[----:B------:R-:W3:Y:S05]  /*1080*/  LDCU.64 UR4, c[0x0][0x10d8] ;  /* 0x00021b00ff0477ac */ /* 0x000eea0008000a00 */
[----:B----4-:R-:W1:Y:S01]  /*1090*/  LDC.64 R6, c[0x0][0x10d0] ;  /* 0x00043400ff067b82 */ /* 0x010e620000000a00 */
[C---:B0-----:R-:W-:Y:S02]  /*10a0*/  ISETP.NE.AND P2, PT, R5.reuse, 0x1, PT ;  /* 0x000000010500780c */ /* 0x041fe40003f45270 */
[----:B------:R-:W-:-:S02]  /*10b0*/  ISETP.NE.AND P0, PT, R5, 0x3, PT ;  /* 0x000000030500780c */ /* 0x000fc40003f05270 */
[----:B------:R-:W-:Y:S02]  /*10c0*/  ISETP.NE.AND P1, PT, R5, 0x2, PT ;  /* 0x000000020500780c */ /* 0x000fe40003f25270 */
[C---:B-1----:R-:W-:Y:S02]  /*10d0*/  SEL R16, R14.reuse, R7, !P0 ;  /* 0x000000070e107207 */ /* 0x042fe40004000000 */
[----:B------:R-:W-:Y:S02]  /*10e0*/  SEL R17, R14, R6, !P1 ;  /* 0x000000060e117207 */ /* 0x000fe40004800000 */
[----:B------:R-:W0:Y:S03]  /*10f0*/  I2F.U32.RP R5, R16 ;  /* 0x0000001000057306 */ /* 0x000e260000209000 */
[----:B------:R-:W1:Y:S01]  /*1100*/  @P2 LDC R14, c[0x0][0x10cc] ;  /* 0x00043300ff0e2b82 */ /* 0x000e620000000800 */
[----:B------:R-:W-:Y:S01]  /*1110*/  ISETP.NE.U32.AND P0, PT, R16, RZ, PT ;  /* 0x000000ff1000720c */ /* 0x000fe20003f05070 */
[----:B------:R-:W-:Y:S01]  /*1120*/  IMAD.MOV R11, RZ, RZ, -R17 ;  /* 0x000000ffff0b7224 */ /* 0x000fe200078e0a11 */
[----:B------:R-:W-:-:S02]  /*1130*/  ISETP.NE.U32.AND P1, PT, R17, RZ, PT ;  /* 0x000000ff1100720c */ /* 0x000fc40003f25070 */
[----:B------:R-:W-:Y:S01]  /*1140*/  LOP3.LUT R22, RZ, R16, RZ, 0x33, !PT ;  /* 0x00000010ff167212 */ /* 0x000fe200078e33ff */
[----:B------:R-:W4:Y:S01]  /*1150*/  I2F.U32.RP R8, R17 ;  /* 0x0000001100087306 */ /* 0x000f220000209000 */
[----:B------:R-:W-:-:S07]  /*1160*/  LOP3.LUT R24, RZ, R17, RZ, 0x33, !PT ;  /* 0x00000011ff187212 */ /* 0x000fce00078e33ff */
[----:B0-----:R-:W0:Y:S08]  /*1170*/  MUFU.RCP R5, R5 ;  /* 0x0000000500057308 */ /* 0x001e300000001000 */
[----:B----4-:R-:W4:Y:S01]  /*1180*/  MUFU.RCP R8, R8 ;  /* 0x0000000800087308 */ /* 0x010f220000001000 */
[----:B-1----:R-:W-:Y:S02]  /*1190*/  ISETP.NE.U32.AND P2, PT, R14, RZ, PT ;  /* 0x000000ff0e00720c */ /* 0x002fe40003f45070 */
[----:B------:R-:W-:-:S05]  /*11a0*/  LOP3.LUT R15, RZ, R14, RZ, 0x33, !PT ;  /* 0x0000000eff0f7212 */ /* 0x000fca00078e33ff */
[----:B------:R-:W1:Y:S01]  /*11b0*/  I2F.U32.RP R9, R14 ;  /* 0x0000000e00097306 */ /* 0x000e620000209000 */
[----:B0-----:R-:W-:Y:S01]  /*11c0*/  VIADD R18, R5, 0xffffffe ;  /* 0x0ffffffe05127836 */ /* 0x001fe20000000000 */
[----:B------:R-:W-:-:S06]  /*11d0*/  IADD3 R5, PT, PT, RZ, -R16, RZ ;  /* 0x80000010ff057210 */ /* 0x000fcc0007ffe0ff */
[----:B------:R0:W5:Y:S01]  /*11e0*/  F2I.FTZ.U32.TRUNC.NTZ R19, R18 ;  /* 0x0000001200137305 */ /* 0x000162000021f000 */
[----:B----4-:R-:W-:-:S07]  /*11f0*/  IADD3 R6, PT, PT, R8, 0xffffffe, RZ ;  /* 0x0ffffffe08067810 */ /* 0x010fce0007ffe0ff */
[----:B-1----:R-:W1:Y:S01]  /*1200*/  MUFU.RCP R9, R9 ;  /* 0x0000000900097308 */ /* 0x002e620000001000 */
[----:B0-----:R-:W-:Y:S01]  /*1210*/  MOV R18, RZ ;  /* 0x000000ff00127202 */ /* 0x001fe20000000f00 */
[----:B-----5:R-:W-:-:S06]  /*1220*/  IMAD R5, R5, R19, RZ ;  /* 0x0000001305057224 */ /* 0x020fcc00078e02ff */
[----:B------:R0:W4:Y:S01]  /*1230*/  F2I.FTZ.U32.TRUNC.NTZ R7, R6 ;  /* 0x0000000600077305 */ /* 0x000122000021f000 */
[----:B------:R-:W-:-:S04]  /*1240*/  IMAD.HI.U32 R18, R19, R5, R18 ;  /* 0x0000000513127227 */ /* 0x000fc800078e0012 */
[----:B-1----:R-:W-:Y:S02]  /*1250*/  VIADD R20, R9, 0xffffffe ;  /* 0x0ffffffe09147836 */ /* 0x002fe40000000000 */
[----:B0-----:R-:W-:Y:S02]  /*1260*/  IMAD.MOV.U32 R6, RZ, RZ, RZ ;  /* 0x000000ffff067224 */ /* 0x001fe400078e00ff */
[----:B------:R0:W1:Y:S01]  /*1270*/  F2I.FTZ.U32.TRUNC.NTZ R21, R20 ;  /* 0x0000001400157305 */ /* 0x000062000021f000 */
[----:B----4-:R-:W-:-:S04]  /*1280*/  IMAD R9, R11, R7, RZ ;  /* 0x000000070b097224 */ /* 0x010fc800078e02ff */
[----:B------:R-:W-:-:S04]  /*1290*/  IMAD.HI.U32 R19, R7, R9, R6 ;  /* 0x0000000907137227 */ /* 0x000fc800078e0006 */
[----:B0-----:R-:W-:Y:S02]  /*12a0*/  IMAD.MOV.U32 R20, RZ, RZ, RZ ;  /* 0x000000ffff147224 */ /* 0x001fe400078e00ff */
[----:B-1----:R-:W-:-:S05]  /*12b0*/  IMAD R8, R14, R21, RZ ;  /* 0x000000150e087224 */ /* 0x002fca00078e02ff */
[----:B------:R-:W-:-:S05]  /*12c0*/  IADD3 R5, PT, PT, -R8, RZ, RZ ;  /* 0x000000ff08057210 */ /* 0x000fca0007ffe1ff */
[----:B------:R-:W-:-:S04]  /*12d0*/  IMAD.HI.U32 R20, R21, R5, R20 ;  /* 0x0000000515147227 */ /* 0x000fc800078e0014 */
[----:B--23--:R-:W-:-:S07]  /*12e0*/  VIADD R21, R23, 0x1 ;  /* 0x0000000117157836 */ /* 0x00cfce0000000000 */
.L_x_178:
[----:B0-----:R-:W-:Y:S01]  /*12f0*/  IADD3 R9, PT, PT, R21, 0x1, RZ ;  /* 0x0000000115097810 */ /* 0x001fe20007ffe0ff */
        /* <DEDUP_REMOVED lines=8> */
[----:B------:R-:W-:Y:S02]  /*1380*/  @P3 IMAD.IADD R7, R7, 0x1, -R16 ;  /* 0x0000000107073824 */ /* 0x000fe400078e0a10 */
[----:B------:R-:W-:Y:S01]  /*1390*/  @P5 IADD3 R9, PT, PT, -R16, R9, RZ ;  /* 0x0000000910095210 */ /* 0x000fe20007ffe1ff */
[----:B------:R-:W-:Y:S01]  /*13a0*/  @P3 VIADD R5, R5, 0x1 ;  /* 0x0000000105053836 */ /* 0x000fe20000000000 */
[----:B------:R-:W-:Y:S02]  /*13b0*/  @P5 IADD3 R11, PT, PT, R11, 0x1, RZ ;  /* 0x000000010b0b5810 */ /* 0x000fe40007ffe0ff */
[-C--:B------:R-:W-:Y:S02]  /*13c0*/  ISETP.GE.U32.AND P6, PT, R9, R16.reuse, PT ;  /* 0x000000100900720c */ /* 0x080fe40003fc6070 */
[----:B------:R-:W-:-:S11]  /*13d0*/  ISETP.GE.U32.AND P4, PT, R7, R16, PT ;  /* 0x000000100700720c */ /* 0x000fd60003f86070 */
[----:B------:R-:W-:Y:S02]  /*13e0*/  @P6 VIADD R11, R11, 0x1 ;  /* 0x000000010b0b6836 */ /* 0x000fe40000000000 */
[----:B------:R-:W-:-:S03]  /*13f0*/  @P4 IADD3 R5, PT, PT, R5, 0x1, RZ ;  /* 0x0000000105054810 */ /* 0x000fc60007ffe0ff */
[C---:B------:R-:W-:Y:S02]  /*1400*/  SEL R6, R22.reuse, R11, !P0 ;  /* 0x0000000b16067207 */ /* 0x040fe40004000000 */
[----:B------:R-:W-:-:S03]  /*1410*/  SEL R12, R22, R5, !P0 ;  /* 0x00000005160c7207 */ /* 0x000fc60004000000 */
[----:B------:R-:W-:-:S04]  /*1420*/  IMAD.HI.U32 R9, R19, R6, RZ ;  /* 0x0000000613097227 */ /* 0x000fc800078e00ff */
[----:B------:R-:W-:Y:S01]  /*1430*/  IMAD.HI.U32 R7, R19, R12, RZ ;  /* 0x0000000c13077227 */ /* 0x000fe200078e00ff */
[----:B------:R-:W-:-:S03]  /*1440*/  IADD3 R8, PT, PT, -R9, RZ, RZ ;  /* 0x000000ff09087210 */ /* 0x000fc60007ffe1ff */
[--C-:B------:R-:W-:Y:S01]  /*1450*/  IMAD.MOV R26, RZ, RZ, -R6.reuse ;  /* 0x000000ffff1a7224 */ /* 0x100fe200078e0a06 */
[----:B------:R-:W-:Y:S01]  /*1460*/  IADD3 R4, PT, PT, -R7, RZ, RZ ;  /* 0x000000ff07047210 */ /* 0x000fe20007ffe1ff */
[C---:B------:R-:W-:Y:S02]  /*1470*/  IMAD R8, R17.reuse, R8, R6 ;  /* 0x0000000811087224 */ /* 0x040fe400078e0206 */
[----:B------:R-:W-:Y:S02]  /*1480*/  IMAD R26, R16, R26, R23 ;  /* 0x0000001a101a7224 */ /* 0x000fe400078e0217 */
[----:B------:R-:W-:Y:S01]  /*1490*/  IMAD R4, R17, R4, R12 ;  /* 0x0000000411047224 */ /* 0x000fe200078e020c */
[----:B------:R-:W-:Y:S01]  /*14a0*/  ISETP.GE.U32.AND P5, PT, R8, R17, PT ;  /* 0x000000110800720c */ /* 0x000fe20003fa6070 */
[----:B------:R-:W-:-:S03]  /*14b0*/  VIADD R26, R26, 0x2 ;  /* 0x000000021a1a7836 */ /* 0x000fc60000000000 */
[----:B------:R-:W-:-:S09]  /*14c0*/  ISETP.GE.U32.AND P3, PT, R4, R17, PT ;  /* 0x000000110400720c */ /* 0x000fd20003f66070 */
[----:B------:R-:W-:Y:S01]  /*14d0*/  @P5 IADD3 R8, PT, PT, -R17, R8, RZ ;  /* 0x0000000811085210 */ /* 0x000fe20007ffe1ff */
[----:B------:R-:W-:-:S03]  /*14e0*/  @P5 VIADD R9, R9, 0x1 ;  /* 0x0000000109095836 */ /* 0x000fc60000000000 */
[----:B------:R-:W-:Y:S01]  /*14f0*/  @P3 IMAD.IADD R4, R4, 0x1, -R17 ;  /* 0x0000000104043824 */ /* 0x000fe200078e0a11 */
[-C--:B------:R-:W-:Y:S02]  /*1500*/  ISETP.GE.U32.AND P6, PT, R8, R17.reuse, PT ;  /* 0x000000110800720c */ /* 0x080fe40003fc6070 */
[----:B------:R-:W-:Y:S02]  /*1510*/  @P3 IADD3 R7, PT, PT, R7, 0x1, RZ ;  /* 0x0000000107073810 */ /* 0x000fe40007ffe0ff */
[----:B------:R-:W-:Y:S02]  /*1520*/  ISETP.GE.U32.AND P4, PT, R4, R17, PT ;  /* 0x000000110400720c */ /* 0x000fe40003f86070 */
[----:B------:R-:W0:Y:S07]  /*1530*/  LDC.64 R4, c[0x0][0x10e0] ;  /* 0x00043800ff047b82 */ /* 0x000e2e0000000a00 */
[----:B------:R-:W-:-:S04]  /*1540*/  @P6 IADD3 R9, PT, PT, R9, 0x1, RZ ;  /* 0x0000000109096810 */ /* 0x000fc80007ffe0ff */
[----:B------:R-:W-:Y:S02]  /*1550*/  @P4 IADD3 R7, PT, PT, R7, 0x1, RZ ;  /* 0x0000000107074810 */ /* 0x000fe40007ffe0ff */
[C---:B------:R-:W-:Y:S02]  /*1560*/  SEL R9, R24.reuse, R9, !P1 ;  /* 0x0000000918097207 */ /* 0x040fe40004800000 */
[----:B------:R-:W-:-:S03]  /*1570*/  SEL R7, R24, R7, !P1 ;  /* 0x0000000718077207 */ /* 0x000fc60004800000 */
[----:B------:R-:W-:-:S04]  /*1580*/  IMAD.HI.U32 R10, R20, R9, RZ ;  /* 0x00000009140a7227 */ /* 0x000fc800078e00ff */
[----:B------:R-:W-:Y:S01]  /*1590*/  IMAD.HI.U32 R8, R20, R7, RZ ;  /* 0x0000000714087227 */ /* 0x000fe200078e00ff */
[----:B------:R-:W-:-:S03]  /*15a0*/  IADD3 R13, PT, PT, -R10, RZ, RZ ;  /* 0x000000ff0a0d7210 */ /* 0x000fc60007ffe1ff */
[----:B------:R-:W-:Y:S02]  /*15b0*/  IMAD.MOV R11, RZ, RZ, -R8 ;  /* 0x000000ffff0b7224 */ /* 0x000fe400078e0a08 */
[C---:B------:R-:W-:Y:S02]  /*15c0*/  IMAD R13, R14.reuse, R13, R9 ;  /* 0x0000000d0e0d7224 */ /* 0x040fe400078e0209 */
[----:B------:R-:W-:Y:S02]  /*15d0*/  IMAD R11, R14, R11, R7 ;  /* 0x0000000b0e0b7224 */ /* 0x000fe400078e0207 */
[----:B0-----:R-:W-:Y:S01]  /*15e0*/  IMAD R27, R26, R5, RZ ;  /* 0x000000051a1b7224 */ /* 0x001fe200078e02ff */
[-C--:B------:R-:W-:Y:S02]  /*15f0*/  ISETP.GE.U32.AND P4, PT, R13, R14.reuse, PT ;  /* 0x0000000e0d00720c */ /* 0x080fe40003f86070 */
[----:B------:R-:W-:-:S11]  /*1600*/  ISETP.GE.U32.AND P5, PT, R11, R14, PT ;  /* 0x0000000e0b00720c */ /* 0x000fd60003fa6070 */
[----:B------:R-:W-:Y:S01]  /*1610*/  @P4 IMAD.IADD R13, R13, 0x1, -R14 ;  /* 0x000000010d0d4824 */ /* 0x000fe200078e0a0e */
[----:B------:R-:W-:Y:S02]  /*1620*/  @P4 IADD3 R10, PT, PT, R10, 0x1, RZ ;  /* 0x000000010a0a4810 */ /* 0x000fe40007ffe0ff */
[----:B------:R-:W-:Y:S02]  /*1630*/  @P5 IADD3 R11, PT, PT, -R14, R11, RZ ;  /* 0x0000000b0e0b5210 */ /* 0x000fe40007ffe1ff */
[-C--:B------:R-:W-:Y:S02]  /*1640*/  ISETP.GE.U32.AND P3, PT, R13, R14.reuse, PT ;  /* 0x0000000e0d00720c */ /* 0x080fe40003f66070 */
[----:B------:R-:W-:Y:S02]  /*1650*/  ISETP.GE.U32.AND P6, PT, R11, R14, PT ;  /* 0x0000000e0b00720c */ /* 0x000fe40003fc6070 */
[----:B------:R-:W-:Y:S02]  /*1660*/  IADD3 R13, PT, PT, -R7, RZ, RZ ;  /* 0x000000ff070d7210 */ /* 0x000fe40007ffe1ff */
[----:B------:R-:W-:-:S02]  /*1670*/  IADD3 R11, PT, PT, -R12, RZ, RZ ;  /* 0x000000ff0c0b7210 */ /* 0x000fc40007ffe1ff */
[----:B------:R-:W-:Y:S01]  /*1680*/  @P5 IADD3 R8, PT, PT, R8, 0x1, RZ ;  /* 0x0000000108085810 */ /* 0x000fe20007ffe0ff */
[----:B------:R-:W-:Y:S02]  /*1690*/  IMAD R13, R17, R13, R12 ;  /* 0x0000000d110d7224 */ /* 0x000fe400078e020c */
[----:B------:R-:W-:Y:S02]  /*16a0*/  IMAD R12, R16, R11, R23 ;  /* 0x0000000b100c7224 */ /* 0x000fe400078e0217 */
[----:B------:R-:W-:Y:S02]  /*16b0*/  @P3 IADD3 R10, PT, PT, R10, 0x1, RZ ;  /* 0x000000010a0a3810 */ /* 0x000fe40007ffe0ff */
[----:B------:R-:W-:Y:S01]  /*16c0*/  IMAD R11, R12, R5, R5 ;  /* 0x000000050c0b7224 */ /* 0x000fe200078e0205 */
[----:B------:R-:W-:-:S03]  /*16d0*/  @P6 IADD3 R8, PT, PT, R8, 0x1, RZ ;  /* 0x0000000108086810 */ /* 0x000fc60007ffe0ff */
[----:B------:R-:W-:Y:S01]  /*16e0*/  IMAD R12, R13, R4, R11 ;  /* 0x000000040d0c7224 */ /* 0x000fe200078e020b */
[----:B------:R-:W-:Y:S02]  /*16f0*/  IADD3 R11, PT, PT, -R9, RZ, RZ ;  /* 0x000000ff090b7210 */ /* 0x000fe40007ffe1ff */
[----:B------:R-:W-:-:S03]  /*1700*/  IADD3 R13, PT, PT, R21, 0x2, RZ ;  /* 0x00000002150d7810 */ /* 0x000fc60007ffe0ff */
[----:B------:R-:W-:Y:S01]  /*1710*/  IMAD R6, R17, R11, R6 ;  /* 0x0000000b11067224 */ /* 0x000fe200078e0206 */
[----:B------:R-:W-:Y:S01]  /*1720*/  SEL R11, R15, R8, !P2 ;  /* 0x000000080f0b7207 */ /* 0x000fe20005000000 */
[----:B------:R-:W-:-:S04]  /*1730*/  IMAD.HI.U32 R29, R18, R13, RZ ;  /* 0x0000000d121d7227 */ /* 0x000fc800078e00ff */
[----:B------:R-:W-:Y:S01]  /*1740*/  IMAD R8, R6, R4, R27 ;  /* 0x0000000406087224 */ /* 0x000fe200078e021b */
[----:B------:R-:W-:Y:S01]  /*1750*/  IADD3 R6, PT, PT, -R29, RZ, RZ ;  /* 0x000000ff1d067210 */ /* 0x000fe20007ffe1ff */
[----:B------:R-:W-:-:S04]  /*1760*/  IMAD.MOV R27, RZ, RZ, -R11 ;  /* 0x000000ffff1b7224 */ /* 0x000fc800078e0a0b */
[----:B------:R-:W-:Y:S02]  /*1770*/  IMAD R13, R16, R6, R13 ;  /* 0x00000006100d7224 */ /* 0x000fe400078e020d */
[----:B------:R-:W-:-:S03]  /*1780*/  IMAD R27, R14, R27, R7 ;  /* 0x0000001b0e1b7224 */ /* 0x000fc600078e0207 */
[----:B------:R-:W-:Y:S01]  /*1790*/  ISETP.GE.U32.AND P5, PT, R13, R16, PT ;  /* 0x000000100d00720c */ /* 0x000fe20003fa6070 */
[----:B------:R-:W-:-:S04]  /*17a0*/  IMAD R12, R27, UR5, R12 ;  /* 0x000000051b0c7c24 */ /* 0x000fc8000f8e020c */
[----:B------:R-:W-:-:S08]  /*17b0*/  IMAD R11, R11, UR4, R12 ;  /* 0x000000040b0b7c24 */ /* 0x000fd0000f8e020c */
[----:B------:R-:W-:Y:S01]  /*17c0*/  @P5 IADD3 R13, PT, PT, -R16, R13, RZ ;  /* 0x0000000d100d5210 */ /* 0x000fe20007ffe1ff */
[----:B------:R-:W-:-:S03]  /*17d0*/  @P5 VIADD R29, R29, 0x1 ;  /* 0x000000011d1d5836 */ /* 0x000fc60000000000 */
[----:B------:R-:W-:Y:S02]  /*17e0*/  ISETP.GE.U32.AND P6, PT, R13, R16, PT ;  /* 0x000000100d00720c */ /* 0x000fe40003fc6070 */
[----:B------:R-:W-:-:S04]  /*17f0*/  SEL R13, R15, R10, !P2 ;  /* 0x0000000a0f0d7207 */ /* 0x000fc80005000000 */
[----:B------:R-:W-:-:S05]  /*1800*/  IADD3 R27, PT, PT, -R13, RZ, RZ ;  /* 0x000000ff0d1b7210 */ /* 0x000fca0007ffe1ff */
[----:B------:R-:W-:Y:S02]  /*1810*/  IMAD R27, R14, R27, R9 ;  /* 0x0000001b0e1b7224 */ /* 0x000fe400078e0209 */
[----:B------:R-:W-:Y:S02]  /*1820*/  @P6 IADD3 R29, PT, PT, R29, 0x1, RZ ;  /* 0x000000011d1d6810 */ /* 0x000fe40007ffe0ff */
[----:B------:R-:W-:Y:S02]  /*1830*/  IMAD R8, R27, UR5, R8 ;  /* 0x000000051b087c24 */ /* 0x000fe4000f8e0208 */
[----:B------:R-:W-:Y:S02]  /*1840*/  SEL R6, R22, R29, !P0 ;  /* 0x0000001d16067207 */ /* 0x000fe40004000000 */
[----:B------:R-:W-:-:S03]  /*1850*/  IMAD R13, R13, UR4, R8 ;  /* 0x000000040d0d7c24 */ /* 0x000fc6000f8e0208 */
        /* <DEDUP_REMOVED lines=11> */
[----:B------:R-:W-:-:S04]  /*1910*/  IMAD.MOV R9, RZ, RZ, -R26 ;  /* 0x000000ffff097224 */ /* 0x000fc800078e0a1a */
[----:B------:R-:W-:-:S05]  /*1920*/  IMAD R9, R14, R9, R7 ;  /* 0x000000090e097224 */ /* 0x000fca00078e0207 */
[----:B------:R-:W-:-:S13]  /*1930*/  ISETP.GE.U32.AND P4, PT, R9, R14, PT ;  /* 0x0000000e0900720c */ /* 0x000fda0003f86070 */
[----:B------:R-:W-:Y:S01]  /*1940*/  @P4 IADD3 R9, PT, PT, -R14, R9, RZ ;  /* 0x000000090e094210 */ /* 0x000fe20007ffe1ff */
[----:B------:R-:W-:-:S03]  /*1950*/  @P4 VIADD R26, R26, 0x1 ;  /* 0x000000011a1a4836 */ /* 0x000fc60000000000 */
[----:B------:R-:W-:Y:S02]  /*1960*/  ISETP.GE.U32.AND P3, PT, R9, R14, PT ;  /* 0x0000000e0900720c */ /* 0x000fe40003f66070 */
[----:B------:R-:W-:-:S05]  /*1970*/  IADD3 R9, PT, PT, R21, -0x1, RZ ;  /* 0xffffffff15097810 */ /* 0x000fca0007ffe0ff */
[----:B------:R-:W-:-:S04]  /*1980*/  IMAD.HI.U32 R27, R18, R9, RZ ;  /* 0x00000009121b7227 */ /* 0x000fc800078e00ff */
[----:B------:R-:W-:Y:S02]  /*1990*/  IMAD.MOV R29, RZ, RZ, -R27 ;  /* 0x000000ffff1d7224 */ /* 0x000fe400078e0a1b */
[----:B------:R-:W-:Y:S02]  /*19a0*/  @P3 IADD3 R26, PT, PT, R26, 0x1, RZ ;  /* 0x000000011a1a3810 */ /* 0x000fe40007ffe0ff */
[----:B------:R-:W-:Y:S02]  /*19b0*/  IMAD R29, R16, R29, R9 ;  /* 0x0000001d101d7224 */ /* 0x000fe400078e0209 */
[----:B------:R-:W-:-:S03]  /*19c0*/  SEL R26, R15, R26, !P2 ;  /* 0x0000001a0f1a7207 */ /* 0x000fc60005000000 */
        /* <DEDUP_REMOVED lines=10> */
[----:B------:R-:W-:Y:S02]  /*1a70*/  @P5 IADD3 R8, PT, PT, -R17, R8, RZ ;  /* 0x0000000811085210 */ /* 0x000fe40007ffe1ff */
[----:B------:R-:W-:Y:S02]  /*1a80*/  @P5 IADD3 R27, PT, PT, R27, 0x1, RZ ;  /* 0x000000011b1b5810 */ /* 0x000fe40007ffe0ff */
[----:B------:R-:W-:Y:S01]  /*1a90*/  ISETP.GE.U32.AND P4, PT, R8, R17, PT ;  /* 0x000000110800720c */ /* 0x000fe20003f86070 */
[----:B------:R-:W-:-:S04]  /*1aa0*/  IMAD.MOV R8, RZ, RZ, -R26 ;  /* 0x000000ffff087224 */ /* 0x000fc800078e0a1a */
[----:B------:R-:W-:-:S08]  /*1ab0*/  IMAD R8, R14, R8, R7 ;  /* 0x000000080e087224 */ /* 0x000fd000078e0207 */
[----:B------:R-:W-:-:S04]  /*1ac0*/  @P4 IADD3 R27, PT, PT, R27, 0x1, RZ ;  /* 0x000000011b1b4810 */ /* 0x000fc80007ffe0ff */
[----:B------:R-:W-:Y:S01]  /*1ad0*/  SEL R7, R24, R27, !P1 ;  /* 0x0000001b18077207 */ /* 0x000fe20004800000 */
[--C-:B------:R-:W-:Y:S01]  /*1ae0*/  IMAD R27, R17, R12, R6.reuse ;  /* 0x0000000c111b7224 */ /* 0x100fe200078e0206 */
[----:B------:R-:W-:Y:S01]  /*1af0*/  IADD3 R12, PT, PT, -R10, RZ, RZ ;  /* 0x000000ff0a0c7210 */ /* 0x000fe20007ffe1ff */
[----:B------:R-:W-:Y:S01]  /*1b00*/  IMAD.MOV R6, RZ, RZ, -R6 ;  /* 0x000000ffff067224 */ /* 0x000fe200078e0a06 */
[----:B------:R-:W-:-:S03]  /*1b10*/  IADD3 R29, PT, PT, -R7, RZ, RZ ;  /* 0x000000ff071d7210 */ /* 0x000fc60007ffe1ff */
[C-C-:B------:R-:W-:Y:S02]  /*1b20*/  IMAD R6, R16.reuse, R6, R23.reuse ;  /* 0x0000000610067224 */ /* 0x140fe400078e0217 */
[----:B------:R-:W-:Y:S02]  /*1b30*/  IMAD R29, R17, R29, R10 ;  /* 0x0000001d111d7224 */ /* 0x000fe400078e020a */
[----:B------:R-:W-:Y:S02]  /*1b40*/  IMAD R12, R16, R12, R23 ;  /* 0x0000000c100c7224 */ /* 0x000fe400078e0217 */
[----:B------:R-:W-:Y:S02]  /*1b50*/  VIADD R10, R6, 0x3 ;  /* 0x00000003060a7836 */ /* 0x000fe40000000000 */
[-C--:B------:R-:W-:Y:S02]  /*1b60*/  IMAD R6, R12, R5.reuse, RZ ;  /* 0x000000050c067224 */ /* 0x080fe400078e02ff */
[----:B------:R-:W-:-:S02]  /*1b70*/  IMAD R5, R10, R5, RZ ;  /* 0x000000050a057224 */ /* 0x000fc400078e02ff */
[----:B------:R-:W-:-:S04]  /*1b80*/  IMAD.HI.U32 R10, R20, R7, RZ ;  /* 0x00000007140a7227 */ /* 0x000fc800078e00ff */
[-C--:B------:R-:W-:Y:S01]  /*1b90*/  IMAD R27, R27, R4.reuse, R5 ;  /* 0x000000041b1b7224 */ /* 0x080fe200078e0205 */
[----:B------:R-:W-:Y:S01]  /*1ba0*/  IADD3 R5, PT, PT, -R10, RZ, RZ ;  /* 0x000000ff0a057210 */ /* 0x000fe20007ffe1ff */
[----:B------:R-:W-:-:S04]  /*1bb0*/  IMAD R6, R29, R4, R6 ;  /* 0x000000041d067224 */ /* 0x000fc800078e0206 */
[----:B------:R-:W-:-:S05]  /*1bc0*/  IMAD R5, R14, R5, R7 ;  /* 0x000000050e057224 */ /* 0x000fca00078e0207 */
[----:B------:R-:W-:-:S13]  /*1bd0*/  ISETP.GE.U32.AND P3, PT, R5, R14, PT ;  /* 0x0000000e0500720c */ /* 0x000fda0003f66070 */
[----:B------:R-:W-:Y:S01]  /*1be0*/  @P3 IADD3 R5, PT, PT, -R14, R5, RZ ;  /* 0x000000050e053210 */ /* 0x000fe20007ffe1ff */
[----:B------:R-:W-:-:S03]  /*1bf0*/  @P3 VIADD R10, R10, 0x1 ;  /* 0x000000010a0a3836 */ /* 0x000fc60000000000 */
[----:B------:R-:W-:Y:S01]  /*1c00*/  ISETP.GE.U32.AND P4, PT, R5, R14, PT ;  /* 0x0000000e0500720c */ /* 0x000fe20003f86070 */
[----:B------:R-:W-:-:S05]  /*1c10*/  IMAD.WIDE.U32 R4, R9, 0x4, R2 ;  /* 0x0000000409047825 */ /* 0x000fca00078e0002 */
[----:B------:R-:W2:Y:S07]  /*1c20*/  LDG.E R29, desc[UR6][R4.64] ;  /* 0x00000006041d7981 */ /* 0x000eae000c1e1900 */
[----:B------:R-:W-:-:S04]  /*1c30*/  @P4 IADD3 R10, PT, PT, R10, 0x1, RZ ;  /* 0x000000010a0a4810 */ /* 0x000fc80007ffe0ff */
[----:B------:R-:W-:-:S04]  /*1c40*/  SEL R10, R15, R10, !P2 ;  /* 0x0000000a0f0a7207 */ /* 0x000fc80005000000 */
[----:B------:R-:W-:-:S05]  /*1c50*/  IADD3 R12, PT, PT, -R10, RZ, RZ ;  /* 0x000000ff0a0c7210 */ /* 0x000fca0007ffe1ff */
[----:B------:R-:W-:-:S04]  /*1c60*/  IMAD R7, R14, R12, R7 ;  /* 0x0000000c0e077224 */ /* 0x000fc800078e0207 */
[----:B------:R-:W-:-:S04]  /*1c70*/  IMAD R7, R7, UR5, R6 ;  /* 0x0000000507077c24 */ /* 0x000fc8000f8e0206 */
[----:B------:R-:W-:Y:S02]  /*1c80*/  IMAD R9, R10, UR4, R7 ;  /* 0x000000040a097c24 */ /* 0x000fe4000f8e0207 */
[----:B------:R-:W0:Y:S02]  /*1c90*/  LDC.64 R6, c[0x0][0x380] ;  /* 0x0000e000ff067b82 */ /* 0x000e240000000a00 */
[----:B------:R-:W-:Y:S02]  /*1ca0*/  IMAD R9, R0, UR8, R9 ;  /* 0x0000000800097c24 */ /* 0x000fe4000f8e0209 */
[----:B------:R-:W-:Y:S02]  /*1cb0*/  IMAD R27, R8, UR5, R27 ;  /* 0x00000005081b7c24 */ /* 0x000fe4000f8e021b */
[----:B0-----:R-:W-:-:S05]  /*1cc0*/  IMAD.WIDE.U32 R8, R9, 0x4, R6 ;  /* 0x0000000409087825 */ /* 0x001fca00078e0006 */
[----:B--2---:R0:W-:Y:S04]  /*1cd0*/  STG.E desc[UR6][R8.64], R29 ;  /* 0x0000001d08007986 */ /* 0x0041e8000c101906 */
[----:B------:R-:W2:Y:S01]  /*1ce0*/  LDG.E R28, desc[UR6][R4.64+0x4] ;  /* 0x00000406041c7981 */ /* 0x000ea2000c1e1900 */
[----:B------:R-:W-:-:S04]  /*1cf0*/  IMAD R11, R0, UR8, R11 ;  /* 0x00000008000b7c24 */ /* 0x000fc8000f8e020b */
[----:B------:R-:W-:-:S05]  /*1d00*/  IMAD.WIDE.U32 R10, R11, 0x4, R6 ;  /* 0x000000040b0a7825 */ /* 0x000fca00078e0006 */
[----:B--2---:R1:W-:Y:S04]  /*1d10*/  STG.E desc[UR6][R10.64], R28 ;  /* 0x0000001c0a007986 */ /* 0x0043e8000c101906 */
[----:B0-----:R-:W2:Y:S01]  /*1d20*/  LDG.E R9, desc[UR6][R4.64+0x8] ;  /* 0x0000080604097981 */ /* 0x001ea2000c1e1900 */
[----:B------:R-:W-:-:S04]  /*1d30*/  IMAD R13, R0, UR8, R13 ;  /* 0x00000008000d7c24 */ /* 0x000fc8000f8e020d */
[----:B------:R-:W-:-:S04]  /*1d40*/  IMAD.WIDE.U32 R12, R13, 0x4, R6 ;  /* 0x000000040d0c7825 */ /* 0x000fc800078e0006 */
[----:B------:R-:W-:Y:S01]  /*1d50*/  IMAD R27, R26, UR4, R27 ;  /* 0x000000041a1b7c24 */ /* 0x000fe2000f8e021b */
[----:B--2---:R0:W-:Y:S04]  /*1d60*/  STG.E desc[UR6][R12.64], R9 ;  /* 0x000000090c007986 */ /* 0x0041e8000c101906 */
[----:B-1----:R-:W2:Y:S01]  /*1d70*/  LDG.E R11, desc[UR6][R4.64+0xc] ;  /* 0x00000c06040b7981 */ /* 0x002ea2000c1e1900 */
[----:B------:R-:W-:-:S04]  /*1d80*/  IMAD R27, R0, UR8, R27 ;  /* 0x00000008001b7c24 */ /* 0x000fc8000f8e021b */
[----:B------:R-:W-:-:S04]  /*1d90*/  IMAD.WIDE.U32 R6, R27, 0x4, R6 ;  /* 0x000000041b067825 */ /* 0x000fc800078e0006 */
[----:B------:R-:W-:-:S05]  /*1da0*/  VIADD R25, R25, 0x4 ;  /* 0x0000000419197836 */ /* 0x000fca0000000000 */
[----:B------:R-:W-:Y:S02]  /*1db0*/  ISETP.NE.AND P3, PT, R25, RZ, PT ;  /* 0x000000ff1900720c */ /* 0x000fe40003f65270 */
[----:B------:R-:W-:Y:S02]  /*1dc0*/  IADD3 R21, PT, PT, R21, 0x4, RZ ;  /* 0x0000000415157810 */ /* 0x000fe40007ffe0ff */
[----:B------:R-:W-:Y:S01]  /*1dd0*/  IADD3 R23, PT, PT, R23, 0x4, RZ ;  /* 0x0000000417177810 */ /* 0x000fe20007ffe0ff */
[----:B--2---:R0:W-:Y:S08]  /*1de0*/  STG.E desc[UR6][R6.64], R11 ;  /* 0x0000000b06007986 */ /* 0x0041f0000c101906 */
[----:B------:R-:W-:Y:S05]  /*1df0*/  @P3 BRA `(.L_x_178) ;  /* 0xfffffff4003c3947 */ /* 0x000fea000383ffff */
[----:B------:R-:W-:Y:S05]  /*1e00*/  EXIT ;  /* 0x000000000000794d */ /* 0x000fea0003800000 */
.L_x_179:
        /* <DEDUP_REMOVED lines=15> */
.L_x_930:


//--------------------- .text._ZN2at6native40_GLOBAL__N__2351210d_8_Shape_cu_49f7391c35CatArrayBatchedCopy_alignedK_contigINS1_10OpaqueTypeILj4EEEjLi4ELi64ELi64ELi16EEEvPT_NS1_25CatArrInputTensorMetadataIS5_T0_XT2_EXT3_EEENS1_16TensorSizeStrideIS8_Lj4EEEiS8_ --------------------------
	.section	.text._ZN2at6native40_GLOBAL__N__2351210d_8_Shape_cu_49f7391c35CatArrayBatchedCopy_alignedK_contigINS1_10OpaqueTypeILj4EEEjLi4ELi64ELi64ELi16EEEvPT_NS1_25CatArrInputTensorMetadataIS5_T0_XT2_EXT3_EEENS1_16TensorSizeStrideIS8_Lj4EEEiS8_,"ax",@progbits
	.align	128
.text._ZN2at6native40_GLOBAL__N__2351210d_8_Shape_cu_49f7391c35CatArrayBatchedCopy_alignedK_contigINS1_10OpaqueTypeILj4EEEjLi4ELi64ELi64ELi16EEEvPT_NS1_25CatArrInputTensorMetadataIS5_T0_XT2_EXT3_EEENS1_16TensorSizeStrideIS8_Lj4EEEiS8_:
        .type           _ZN2at6native40_GLOBAL__N__2351210d_8_Shape_cu_49f7391c35CatArrayBatchedCopy_alignedK_contigINS1_10OpaqueTypeILj4EEEjLi4ELi64ELi64ELi16EEEvPT_NS1_25CatArrInputTensorMetadataIS5_T0_XT2_EXT3_EEENS1_16TensorSizeStrideIS8_Lj4EEEiS8_,@function
        .size           _ZN2at6native40_GLOBAL__N__2351210d_8_Shape_cu_49f7391c35CatArrayBatchedCopy_alignedK_contigINS1_10OpaqueTypeILj4EEEjLi4ELi64ELi64ELi16EEEvPT_NS1_25CatArrInputTensorMetadataIS5_T0_XT2_EXT3_EEENS1_16TensorSizeStrideIS8_Lj4EEEiS8_,(.L_x_931 - _ZN2at6native40_GLOBAL__N__2351210d_8_Shape_cu_49f7391c35CatArrayBatchedCopy_alignedK_contigINS1_10OpaqueTypeILj4EEEjLi4ELi64ELi64ELi16EEEvPT_NS1_25CatArrInputTensorMetadataIS5_T0_XT2_EXT3_EEENS1_16TensorSizeStrideIS8_Lj4EEEiS8_)
        .other          _ZN2at6native40_GLOBAL__N__2351210d_8_Shape_cu_49f7391c35CatArrayBatchedCopy_alignedK_contigINS1_10OpaqueTypeILj4EEEjLi4ELi64ELi64ELi16EEEvPT_NS1_25CatArrInputTensorMetadataIS5_T0_XT2_EXT3_EEENS1_16TensorSizeStrideIS8_Lj4EEEiS8_,@"STO_CUDA_ENTRY STV_DEFAULT"
_ZN2at6native40_GLOBAL__N__2351210d_8_Shape_cu_49f7391c35CatArrayBatchedCopy_alignedK_contigINS1_10OpaqueTypeILj4EEEjLi4ELi64ELi64ELi16EEEvPT_NS1_25CatArrInputTensorMetadataIS5_T0_XT2_EXT3_EEENS1_16TensorSizeStrideIS8_Lj4EEEiS8_:
        /* <DEDUP_REMOVED lines=27> */
[----:B------:R-:W1:Y:S01]  /*01b0*/  LDCU.64 UR8, c[0x0][0x10d0] ;  /* 0x00021a00ff0877ac */ /* 0x000e620008000a00 */
[----:B------:R-:W5:Y:S01]  /*01c0*/  LDCU UR5, c[0x0][0x10cc] ;  /* 0x00021980ff0577ac */ /* 0x000f620008000800 */
[----:B--2---:R-:W-:Y:S01]  /*01d0*/  IMAD R16, R16, UR4, RZ ;  /* 0x0000000410107c24 */ /* 0x004fe2000f8e02ff */
[C---:B0-----:R-:W-:Y:S02]  /*01e0*/  ISETP.NE.AND P0, PT, R5.reuse, 0x3, PT ;  /* 0x000000030500780c */ /* 0x041fe40003f05270 */
[C---:B------:R-:W-:Y:S02]  /*01f0*/  ISETP.NE.AND P1, PT, R5.reuse, 0x2, PT ;  /* 0x000000020500780c */ /* 0x040fe40003f25270 */
[----:B------:R-:W-:Y:S02]  /*0200*/  ISETP.NE.AND P2, PT, R5, 0x1, PT ;  /* 0x000000010500780c */ /* 0x000fe40003f45270 */
[----:B-1----:R-:W-:-:S02]  /*0210*/  SEL R14, R4, UR9, !P0 ;  /* 0x00000009040e7c07 */ /* 0x002fc4000c000000 */
[C---:B------:R-:W-:Y:S02]  /*0220*/  SEL R15, R4.reuse, UR8, !P1 ;  /* 0x00000008040f7c07 */ /* 0x040fe4000c800000 */
[----:B-----5:R-:W-:-:S07]  /*0230*/  SEL R5, R4, UR5, !P2 ;  /* 0x0000000504057c07 */ /* 0x020fce000d000000 */
.L_x_182:
[----:B--2---:R-:W0:Y:S01]  /*0240*/  I2F.U32.RP R6, R14 ;  /* 0x0000000e00067306 */ /* 0x004e220000209000 */
[----:B------:R-:W-:Y:S01]  /*0250*/  IADD3 R7, PT, PT, RZ, -R14, RZ ;  /* 0x8000000eff077210 */ /* 0x000fe20007ffe0ff */
[----:B------:R-:W-:Y:S01]  /*0260*/  IMAD.MOV.U32 R10, RZ, RZ, RZ ;  /* 0x000000ffff0a7224 */ /* 0x000fe200078e00ff */
[----:B------:R-:W-:Y:S01]  /*0270*/  IADD3 R17, PT, PT, R13, 0x1, RZ ;  /* 0x000000010d117810 */ /* 0x000fe20007ffe0ff */
[----:B------:R-:W-:Y:S01]  /*0280*/  IMAD.MOV R25, RZ, RZ, -R5 ;  /* 0x000000ffff197224 */ /* 0x000fe200078e0a05 */
[----:B------:R-:W-:-:S03]  /*0290*/  ISETP.NE.U32.AND P1, PT, R14, RZ, PT ;  /* 0x000000ff0e00720c */ /* 0x000fc60003f25070 */
[----:B------:R-:W1:Y:S08]  /*02a0*/  I2F.U32.RP R8, R15 ;  /* 0x0000000f00087306 */ /* 0x000e700000209000 */
[----:B0-----:R-:W0:Y:S08]  /*02b0*/  MUFU.RCP R6, R6 ;  /* 0x0000000600067308 */ /* 0x001e300000001000 */
[----:B-1----:R-:W1:Y:S08]  /*02c0*/  MUFU.RCP R8, R8 ;  /* 0x0000000800087308 */ /* 0x002e700000001000 */
[----:B------:R-:W2:Y:S01]  /*02d0*/  I2F.U32.RP R18, R5 ;  /* 0x0000000500127306 */ /* 0x000ea20000209000 */
[----:B0-----:R-:W-:-:S07]  /*02e0*/  VIADD R11, R6, 0xffffffe ;  /* 0x0ffffffe060b7836 */ /* 0x001fce0000000000 */
[----:B------:R-:W0:Y:S01]  /*02f0*/  F2I.FTZ.U32.TRUNC.NTZ R11, R11 ;  /* 0x0000000b000b7305 */ /* 0x000e22000021f000 */
[----:B-1----:R-:W-:Y:S02]  /*0300*/  IADD3 R6, PT, PT, R8, 0xffffffe, RZ ;  /* 0x0ffffffe08067810 */ /* 0x002fe40007ffe0ff */
[----:B------:R-:W-:-:S05]  /*0310*/  LOP3.LUT R8, RZ, R14, RZ, 0x33, !PT ;  /* 0x0000000eff087212 */ /* 0x000fca00078e33ff */
[----:B--2---:R-:W-:Y:S01]  /*0320*/  MUFU.RCP R18, R18 ;  /* 0x0000001200127308 */ /* 0x004fe20000001000 */
[----:B0-----:R-:W-:-:S04]  /*0330*/  IMAD R7, R7, R11, RZ ;  /* 0x0000000b07077224 */ /* 0x001fc800078e02ff */
[----:B------:R-:W-:-:S03]  /*0340*/  IMAD.HI.U32 R10, R11, R7, R10 ;  /* 0x000000070b0a7227 */ /* 0x000fc600078e000a */
[----:B------:R0:W1:Y:S01]  /*0350*/  F2I.FTZ.U32.TRUNC.NTZ R7, R6 ;  /* 0x0000000600077305 */ /* 0x000062000021f000 */
[----:B------:R-:W-:Y:S02]  /*0360*/  VIADD R11, R13, 0x2 ;  /* 0x000000020d0b7836 */ /* 0x000fe40000000000 */
[----:B------:R-:W-:-:S04]  /*0370*/  IMAD.HI.U32 R19, R10, R17, RZ ;  /* 0x000000110a137227 */ /* 0x000fc800078e00ff */
[----:B------:R-:W-:Y:S02]  /*0380*/  IMAD.MOV R9, RZ, RZ, -R19 ;  /* 0x000000ffff097224 */ /* 0x000fe400078e0a13 */
[----:B------:R-:W-:-:S04]  /*0390*/  IMAD.HI.U32 R21, R10, R11, RZ ;  /* 0x0000000b0a157227 */ /* 0x000fc800078e00ff */
[----:B------:R-:W-:Y:S01]  /*03a0*/  IMAD R9, R14, R9, R17 ;  /* 0x000000090e097224 */ /* 0x000fe200078e0211 */
[----:B------:R-:W-:Y:S01]  /*03b0*/  IADD3 R23, PT, PT, -R21, RZ, RZ ;  /* 0x000000ff15177210 */ /* 0x000fe20007ffe1ff */
[----:B0-----:R-:W-:-:S03]  /*03c0*/  IMAD.MOV.U32 R6, RZ, RZ, RZ ;  /* 0x000000ffff067224 */ /* 0x001fc600078e00ff */
[----:B------:R-:W-:Y:S01]  /*03d0*/  ISETP.GE.U32.AND P0, PT, R9, R14, PT ;  /* 0x0000000e0900720c */ /* 0x000fe20003f06070 */
[----:B------:R-:W-:-:S05]  /*03e0*/  IMAD R23, R14, R23, R11 ;  /* 0x000000170e177224 */ /* 0x000fca00078e020b */
[----:B------:R-:W-:-:S07]  /*03f0*/  ISETP.GE.U32.AND P3, PT, R23, R14, PT ;  /* 0x0000000e1700720c */ /* 0x000fce0003f66070 */
[----:B------:R-:W-:Y:S01]  /*0400*/  @P0 IADD3 R9, PT, PT, -R14, R9, RZ ;  /* 0x000000090e090210 */ /* 0x000fe20007ffe1ff */
[----:B------:R-:W-:-:S03]  /*0410*/  @P0 VIADD R19, R19, 0x1 ;  /* 0x0000000113130836 */ /* 0x000fc60000000000 */
[----:B------:R-:W-:Y:S01]  /*0420*/  ISETP.GE.U32.AND P2, PT, R9, R14, PT ;  /* 0x0000000e0900720c */ /* 0x000fe20003f46070 */
[----:B------:R-:W-:Y:S01]  /*0430*/  IMAD.MOV R9, RZ, RZ, -R15 ;  /* 0x000000ffff097224 */ /* 0x000fe200078e0a0f */
[----:B------:R-:W-:Y:S02]  /*0440*/  @P3 IADD3 R23, PT, PT, -R14, R23, RZ ;  /* 0x000000170e173210 */ /* 0x000fe40007ffe1ff */
[----:B------:R-:W-:Y:S01]  /*0450*/  @P3 IADD3 R21, PT, PT, R21, 0x1, RZ ;  /* 0x0000000115153810 */ /* 0x000fe20007ffe0ff */
[----:B-1----:R-:W-:-:S04]  /*0460*/  IMAD R9, R9, R7, RZ ;  /* 0x0000000709097224 */ /* 0x002fc800078e02ff */
[----:B------:R-:W-:-:S04]  /*0470*/  IMAD.HI.U32 R9, R7, R9, R6 ;  /* 0x0000000907097227 */ /* 0x000fc800078e0006 */
[----:B------:R-:W-:Y:S01]  /*0480*/  @P2 IADD3 R19, PT, PT, R19, 0x1, RZ ;  /* 0x0000000113132810 */ /* 0x000fe20007ffe0ff */
[----:B------:R-:W-:Y:S01]  /*0490*/  VIADD R6, R18, 0xffffffe ;  /* 0x0ffffffe12067836 */ /* 0x000fe20000000000 */
[----:B------:R-:W-:Y:S01]  /*04a0*/  ISETP.GE.U32.AND P2, PT, R23, R14, PT ;  /* 0x0000000e1700720c */ /* 0x000fe20003f46070 */
[----:B------:R-:W-:Y:S01]  /*04b0*/  IMAD.HI.U32 R23, R10, R13, RZ ;  /* 0x0000000d0a177227 */ /* 0x000fe200078e00ff */
[----:B------:R-:W-:Y:S01]  /*04c0*/  SEL R20, R8, R19, !P1 ;  /* 0x0000001308147207 */ /* 0x000fe20004800000 */
[----:B------:R0:W1:Y:S04]  /*04d0*/  F2I.FTZ.U32.TRUNC.NTZ R7, R6 ;  /* 0x0000000600077305 */ /* 0x000068000021f000 */
[----:B------:R-:W-:-:S05]  /*04e0*/  IMAD.HI.U32 R19, R9, R20, RZ ;  /* 0x0000001409137227 */ /* 0x000fca00078e00ff */
[----:B------:R-:W-:Y:S01]  /*04f0*/  IADD3 R22, PT, PT, -R19, RZ, RZ ;  /* 0x000000ff13167210 */ /* 0x000fe20007ffe1ff */
[----:B0-----:R-:W-:Y:S02]  /*0500*/  HFMA2 R6, -RZ, RZ, 0, 0 ;  /* 0x00000000ff067431 */ /* 0x001fe400000001ff */
[----:B------:R-:W-:Y:S02]  /*0510*/  @P2 VIADD R21, R21, 0x1 ;  /* 0x0000000115152836 */ /* 0x000fe40000000000 */
[----:B------:R-:W-:Y:S02]  /*0520*/  IMAD R22, R15, R22, R20 ;  /* 0x000000160f167224 */ /* 0x000fe400078e0214 */
[----:B-1----:R-:W-:Y:S01]  /*0530*/  IMAD R25, R25, R7, RZ ;  /* 0x0000000719197224 */ /* 0x002fe200078e02ff */
[----:B------:R-:W-:Y:S02]  /*0540*/  SEL R18, R8, R21, !P1 ;  /* 0x0000001508127207 */ /* 0x000fe40004800000 */
[----:B------:R-:W-:Y:S01]  /*0550*/  ISETP.GE.U32.AND P0, PT, R22, R15, PT ;  /* 0x0000000f1600720c */ /* 0x000fe20003f06070 */
[----:B------:R-:W-:Y:S01]  /*0560*/  IMAD.HI.U32 R21, R7, R25, R6 ;  /* 0x0000001907157227 */ /* 0x000fe200078e0006 */
[----:B------:R-:W-:-:S03]  /*0570*/  IADD3 R25, PT, PT, -R23, RZ, RZ ;  /* 0x000000ff17197210 */ /* 0x000fc60007ffe1ff */
[----:B------:R-:W-:-:S04]  /*0580*/  IMAD.HI.U32 R7, R9, R18, RZ ;  /* 0x0000001209077227 */ /* 0x000fc800078e00ff */
[----:B------:R-:W-:Y:S02]  /*0590*/  IMAD R25, R14, R25, R13 ;  /* 0x000000190e197224 */ /* 0x000fe400078e020d */
[----:B------:R-:W-:Y:S02]  /*05a0*/  IMAD.MOV R6, RZ, RZ, -R7 ;  /* 0x000000ffff067224 */ /* 0x000fe400078e0a07 */
[----:B------:R-:W-:Y:S01]  /*05b0*/  @P0 IMAD.IADD R22, R22, 0x1, -R15 ;  /* 0x0000000116160824 */ /* 0x000fe200078e0a0f */
[----:B------:R-:W-:Y:S01]  /*05c0*/  ISETP.GE.U32.AND P2, PT, R25, R14, PT ;  /* 0x0000000e1900720c */ /* 0x000fe20003f46070 */
[----:B------:R-:W-:Y:S01]  /*05d0*/  IMAD R6, R15, R6, R18 ;  /* 0x000000060f067224 */ /* 0x000fe200078e0212 */
[----:B------:R-:W-:Y:S02]  /*05e0*/  @P0 IADD3 R19, PT, PT, R19, 0x1, RZ ;  /* 0x0000000113130810 */ /* 0x000fe40007ffe0ff */
[----:B------:R-:W-:Y:S02]  /*05f0*/  ISETP.GE.U32.AND P4, PT, R22, R15, PT ;  /* 0x0000000f1600720c */ /* 0x000fe40003f86070 */
[----:B------:R-:W-:-:S02]  /*0600*/  ISETP.NE.U32.AND P0, PT, R15, RZ, PT ;  /* 0x000000ff0f00720c */ /* 0x000fc40003f05070 */
[-C--:B------:R-:W-:Y:S02]  /*0610*/  LOP3.LUT R22, RZ, R15.reuse, RZ, 0x33, !PT ;  /* 0x0000000fff167212 */ /* 0x080fe400078e33ff */
[----:B------:R-:W-:-:S03]  /*0620*/  ISETP.GE.U32.AND P3, PT, R6, R15, PT ;  /* 0x0000000f0600720c */ /* 0x000fc60003f66070 */
[----:B------:R-:W-:Y:S02]  /*0630*/  @P2 IADD3 R25, PT, PT, -R14, R25, RZ ;  /* 0x000000190e192210 */ /* 0x000fe40007ffe1ff */
[----:B------:R-:W-:Y:S02]  /*0640*/  @P2 IADD3 R23, PT, PT, R23, 0x1, RZ ;  /* 0x0000000117172810 */ /* 0x000fe40007ffe0ff */
[----:B------:R-:W-:Y:S01]  /*0650*/  @P4 VIADD R19, R19, 0x1 ;  /* 0x0000000113134836 */ /* 0x000fe20000000000 */
[----:B------:R-:W-:Y:S01]  /*0660*/  ISETP.GE.U32.AND P4, PT, R25, R14, PT ;  /* 0x0000000e1900720c */ /* 0x000fe20003f86070 */
[----:B------:R-:W-:-:S03]  /*0670*/  IMAD.MOV R25, RZ, RZ, -R20 ;  /* 0x000000ffff197224 */ /* 0x000fc600078e0a14 */
[----:B------:R-:W-:Y:S01]  /*0680*/  SEL R24, R22, R19, !P0 ;  /* 0x0000001316187207 */ /* 0x000fe20004000000 */
[----:B------:R-:W-:Y:S02]  /*0690*/  @P3 IMAD.IADD R6, R6, 0x1, -R15 ;  /* 0x0000000106063824 */ /* 0x000fe400078e0a0f */
[----:B------:R-:W-:Y:S02]  /*06a0*/  IMAD R17, R14, R25, R17 ;  /* 0x000000190e117224 */ /* 0x000fe400078e0211 */
[----:B------:R-:W-:Y:S01]  /*06b0*/  IMAD.HI.U32 R19, R21, R24, RZ ;  /* 0x0000001815137227 */ /* 0x000fe200078e00ff */
[----:B------:R-:W-:-:S03]  /*06c0*/  ISETP.GE.U32.AND P5, PT, R6, R15, PT ;  /* 0x0000000f0600720c */ /* 0x000fc60003fa6070 */
[----:B------:R-:W-:Y:S01]  /*06d0*/  @P4 IADD3 R23, PT, PT, R23, 0x1, RZ ;  /* 0x0000000117174810 */ /* 0x000fe20007ffe0ff */
[----:B------:R-:W-:Y:S01]  /*06e0*/  IMAD.MOV R25, RZ, RZ, -R24 ;  /* 0x000000ffff197224 */ /* 0x000fe200078e0a18 */
[----:B------:R-:W-:Y:S01]  /*06f0*/  IADD3 R26, PT, PT, -R19, RZ, RZ ;  /* 0x000000ff131a7210 */ /* 0x000fe20007ffe1ff */
[----:B----4-:R-:W-:Y:S02]  /*0700*/  IMAD R17, R17, UR11, RZ ;  /* 0x0000000b11117c24 */ /* 0x010fe4000f8e02ff */
[----:B------:R-:W-:Y:S02]  /*0710*/  IMAD R20, R15, R25, R20 ;  /* 0x000000190f147224 */ /* 0x000fe400078e0214 */
[----:B------:R-:W-:Y:S01]  /*0720*/  IMAD R6, R5, R26, R24 ;  /* 0x0000001a05067224 */ /* 0x000fe200078e0218 */
[----:B------:R-:W-:Y:S01]  /*0730*/  SEL R26, R8, R23, !P1 ;  /* 0x00000017081a7207 */ /* 0x000fe20004800000 */
[----:B------:R-:W-:Y:S01]  /*0740*/  @P3 VIADD R7, R7, 0x1 ;  /* 0x0000000107073836 */ /* 0x000fe20000000000 */
[----:B------:R-:W-:Y:S01]  /*0750*/  IADD3 R23, PT, PT, -R18, RZ, RZ ;  /* 0x000000ff12177210 */ /* 0x000fe20007ffe1ff */
[----:B------:R-:W-:Y:S01]  /*0760*/  IMAD R17, R20, UR10, R17 ;  /* 0x0000000a14117c24 */ /* 0x000fe2000f8e0211 */
[----:B------:R-:W-:Y:S01]  /*0770*/  ISETP.GE.U32.AND P6, PT, R6, R5, PT ;  /* 0x000000050600720c */ /* 0x000fe20003fc6070 */
[----:B------:R-:W-:-:S04]  /*0780*/  IMAD.HI.U32 R25, R9, R26, RZ ;  /* 0x0000001a09197227 */ /* 0x000fc800078e00ff */
[----:B------:R-:W-:Y:S02]  /*0790*/  IMAD.MOV R20, RZ, RZ, -R25 ;  /* 0x000000ffff147224 */ /* 0x000fe400078e0a19 */
[----:B------:R-:W-:Y:S02]  /*07a0*/  @P5 VIADD R7, R7, 0x1 ;  /* 0x0000000107075836 */ /* 0x000fe40000000000 */
[----:B------:R-:W-:Y:S02]  /*07b0*/  IMAD R20, R15, R20, R26 ;  /* 0x000000140f147224 */ /* 0x000fe400078e021a */
[----:B------:R-:W-:Y:S02]  /*07c0*/  IMAD R11, R14, R23, R11 ;  /* 0x000000170e0b7224 */ /* 0x000fe400078e020b */
[----:B------:R-:W-:Y:S01]  /*07d0*/  @P6 IADD3 R6, PT, PT, -R5, R6, RZ ;  /* 0x0000000605066210 */ /* 0x000fe20007ffe1ff */
[----:B------:R-:W-:Y:S01]  /*07e0*/  @P6 VIADD R19, R19, 0x1 ;  /* 0x0000000113136836 */ /* 0x000fe20000000000 */
[----:B------:R-:W-:Y:S01]  /*07f0*/  ISETP.GE.U32.AND P3, PT, R20, R15, PT ;  /* 0x0000000f1400720c */ /* 0x000fe20003f66070 */
[----:B------:R-:W-:Y:S01]  /*0800*/  IMAD R11, R11, UR11, RZ ;  /* 0x0000000b0b0b7c24 */ /* 0x000fe2000f8e02ff */
[----:B------:R-:W-:-:S02]  /*0810*/  ISETP.GE.U32.AND P2, PT, R6, R5, PT ;  /* 0x000000050600720c */ /* 0x000fc40003f46070 */
[----:B------:R-:W-:Y:S02]  /*0820*/  SEL R6, R22, R7, !P0 ;  /* 0x0000000716067207 */ /* 0x000fe40004000000 */
[----:B------:R-:W-:Y:S02]  /*0830*/  ISETP.NE.U32.AND P6, PT, R5, RZ, PT ;  /* 0x000000ff0500720c */ /* 0x000fe40003fc5070 */
[----:B------:R-:W-:Y:S01]  /*0840*/  IADD3 R23, PT, PT, -R6, RZ, RZ ;  /* 0x000000ff06177210 */ /* 0x000fe20007ffe1ff */
[----:B------:R-:W-:-:S04]  /*0850*/  IMAD.HI.U32 R7, R21, R6, RZ ;  /* 0x0000000615077227 */ /* 0x000fc800078e00ff */
[----:B------:R-:W-:Y:S01]  /*0860*/  IMAD.MOV R28, RZ, RZ, -R7 ;  /* 0x000000ffff1c7224 */ /* 0x000fe200078e0a07 */
[C---:B------:R-:W-:Y:S01]  /*0870*/  @P3 IADD3 R20, PT, PT, -R15.reuse, R20, RZ ;  /* 0x000000140f143210 */ /* 0x040fe20007ffe1ff */
[----:B------:R-:W-:Y:S01]  /*0880*/  IMAD R18, R15, R23, R18 ;  /* 0x000000170f127224 */ /* 0x000fe200078e0212 */
[----:B------:R-:W-:Y:S01]  /*0890*/  @P3 IADD3 R25, PT, PT, R25, 0x1, RZ ;  /* 0x0000000119193810 */ /* 0x000fe20007ffe0ff */
[----:B------:R-:W-:Y:S01]  /*08a0*/  IMAD R28, R5, R28, R6 ;  /* 0x0000001c051c7224 */ /* 0x000fe200078e0206 */
[----:B------:R-:W-:Y:S01]  /*08b0*/  ISETP.GE.U32.AND P5, PT, R20, R15, PT ;  /* 0x0000000f1400720c */ /* 0x000fe20003fa6070 */
[----:B------:R-:W-:Y:S01]  /*08c0*/  IMAD R23, R18, UR10, R11 ;  /* 0x0000000a12177c24 */ /* 0x000fe2000f8e020b */
[-C--:B------:R-:W-:Y:S01]  /*08d0*/  LOP3.LUT R18, RZ, R5.reuse, RZ, 0x33, !PT ;  /* 0x00000005ff127212 */ /* 0x080fe200078e33ff */
[----:B------:R-:W-:Y:S01]  /*08e0*/  @P2 VIADD R19, R19, 0x1 ;  /* 0x0000000113132836 */ /* 0x000fe20000000000 */
[----:B------:R-:W-:-:S04]  /*08f0*/  ISETP.GE.U32.AND P4, PT, R28, R5, PT ;  /* 0x000000051c00720c */ /* 0x000fc80003f86070 */
[----:B------:R-:W-:Y:S01]  /*0900*/  SEL R20, R18, R19, !P6 ;  /* 0x0000001312147207 */ /* 0x000fe20007000000 */
[----:B------:R-:W-:-:S04]  /*0910*/  IMAD.MOV R19, RZ, RZ, -R26 ;  /* 0x000000ffff137224 */ /* 0x000fc800078e0a1a */
[----:B------:R-:W-:Y:S01]  /*0920*/  @P5 IADD3 R25, PT, PT, R25, 0x1, RZ ;  /* 0x0000000119195810 */ /* 0x000fe20007ffe0ff */
[----:B------:R-:W-:Y:S02]  /*0930*/  IMAD.MOV R11, RZ, RZ, -R20 ;  /* 0x000000ffff0b7224 */ /* 0x000fe400078e0a14 */
[----:B------:R-:W-:Y:S01]  /*0940*/  IMAD R19, R14, R19, R13 ;  /* 0x000000130e137224 */ /* 0x000fe200078e020d */
[C---:B------:R-:W-:Y:S01]  /*0950*/  @P4 IADD3 R28, PT, PT, -R5.reuse, R28, RZ ;  /* 0x0000001c051c4210 */ /* 0x040fe20007ffe1ff */
[----:B------:R-:W-:Y:S02]  /*0960*/  IMAD R11, R5, R11, R24 ;  /* 0x0000000b050b7224 */ /* 0x000fe400078e0218 */
[----:B------:R-:W-:Y:S01]  /*0970*/  IMAD R19, R19, UR11, RZ ;  /* 0x0000000b13137c24 */ /* 0x000fe2000f8e02ff */
[----:B------:R-:W-:Y:S01]  /*0980*/  ISETP.GE.U32.AND P2, PT, R28, R5, PT ;  /* 0x000000051c00720c */ /* 0x000fe20003f46070 */
[----:B------:R-:W-:Y:S01]  /*0990*/  IMAD R17, R11, UR13, R17 ;  /* 0x0000000d0b117c24 */ /* 0x000fe2000f8e0211 */
[----:B------:R-:W-:Y:S01]  /*09a0*/  SEL R28, R22, R25, !P0 ;  /* 0x00000019161c7207 */ /* 0x000fe20004000000 */
[----:B------:R-:W-:-:S03]  /*09b0*/  VIADD R11, R13, 0x3 ;  /* 0x000000030d0b7836 */ /* 0x000fc60000000000 */
[----:B------:R-:W-:Y:S01]  /*09c0*/  IADD3 R24, PT, PT, -R28, RZ, RZ ;  /* 0x000000ff1c187210 */ /* 0x000fe20007ffe1ff */
[----:B------:R-:W-:-:S04]  /*09d0*/  IMAD.HI.U32 R25, R21, R28, RZ ;  /* 0x0000001c15197227 */ /* 0x000fc800078e00ff */
[----:B------:R-:W-:Y:S02]  /*09e0*/  IMAD R24, R15, R24, R26 ;  /* 0x000000180f187224 */ /* 0x000fe400078e021a */
[----:B------:R-:W-:Y:S02]  /*09f0*/  IMAD.MOV R26, RZ, RZ, -R25 ;  /* 0x000000ffff1a7224 */ /* 0x000fe400078e0a19 */
[----:B------:R-:W-:Y:S02]  /*0a00*/  IMAD R24, R24, UR10, R19 ;  /* 0x0000000a18187c24 */ /* 0x000fe4000f8e0213 */
[----:B------:R-:W-:Y:S02]  /*0a10*/  IMAD R26, R5, R26, R28 ;  /* 0x0000001a051a7224 */ /* 0x000fe400078e021c */
[----:B------:R-:W-:-:S03]  /*0a20*/  IMAD.HI.U32 R19, R10, R11, RZ ;  /* 0x0000000b0a137227 */ /* 0x000fc600078e00ff */
[----:B------:R-:W-:Y:S01]  /*0a30*/  ISETP.GE.U32.AND P3, PT, R26, R5, PT ;  /* 0x000000051a00720c */ /* 0x000fe20003f66070 */
[----:B------:R-:W-:-:S04]  /*0a40*/  IMAD.MOV R29, RZ, RZ, -R19 ;  /* 0x000000ffff1d7224 */ /* 0x000fc800078e0a13 */
[----:B------:R-:W-:-:S08]  /*0a50*/  IMAD R29, R14, R29, R11 ;  /* 0x0000001d0e1d7224 */ /* 0x000fd000078e020b */
[----:B------:R-:W-:Y:S01]  /*0a60*/  @P3 IADD3 R26, PT, PT, -R5, R26, RZ ;  /* 0x0000001a051a3210 */ /* 0x000fe20007ffe1ff */
[----:B------:R-:W-:Y:S01]  /*0a70*/  @P3 VIADD R25, R25, 0x1 ;  /* 0x0000000119193836 */ /* 0x000fe20000000000 */
[----:B------:R-:W-:Y:S02]  /*0a80*/  ISETP.GE.U32.AND P3, PT, R29, R14, PT ;  /* 0x0000000e1d00720c */ /* 0x000fe40003f66070 */
[----:B------:R-:W-:-:S11]  /*0a90*/  ISETP.GE.U32.AND P5, PT, R26, R5, PT ;  /* 0x000000051a00720c */ /* 0x000fd60003fa6070 */
[----:B------:R-:W-:Y:S01]  /*0aa0*/  @P3 IADD3 R29, PT, PT, -R14, R29, RZ ;  /* 0x0000001d0e1d3210 */ /* 0x000fe20007ffe1ff */
[----:B------:R-:W-:Y:S01]  /*0ab0*/  @P3 VIADD R19, R19, 0x1 ;  /* 0x0000000113133836 */ /* 0x000fe20000000000 */
[----:B------:R-:W-:Y:S02]  /*0ac0*/  @P5 IADD3 R25, PT, PT, R25, 0x1, RZ ;  /* 0x0000000119195810 */ /* 0x000fe40007ffe0ff */
[----:B------:R-:W-:Y:S02]  /*0ad0*/  ISETP.GE.U32.AND P5, PT, R29, R14, PT ;  /* 0x0000000e1d00720c */ /* 0x000fe40003fa6070 */
[----:B------:R-:W-:-:S04]  /*0ae0*/  SEL R25, R18, R25, !P6 ;  /* 0x0000001912197207 */ /* 0x000fc80007000000 */
[----:B------:R-:W-:-:S05]  /*0af0*/  IADD3 R27, PT, PT, -R25, RZ, RZ ;  /* 0x000000ff191b7210 */ /* 0x000fca0007ffe1ff */
[----:B------:R-:W-:Y:S02]  /*0b00*/  IMAD R27, R5, R27, R28 ;  /* 0x0000001b051b7224 */ /* 0x000fe400078e021c */
[----:B------:R-:W-:-:S04]  /*0b10*/  @P5 IADD3 R19, PT, PT, R19, 0x1, RZ ;  /* 0x0000000113135810 */ /* 0x000fc80007ffe0ff */
[----:B------:R-:W-:-:S05]  /*0b20*/  SEL R8, R8, R19, !P1 ;  /* 0x0000001308087207 */ /* 0x000fca0004800000 */
        /* <DEDUP_REMOVED lines=8> */
[----:B------:R-:W-:Y:S01]  /*0bb0*/  SEL R22, R22, R9, !P0 ;  /* 0x0000000916167207 */ /* 0x000fe20004000000 */
[----:B------:R-:W-:-:S03]  /*0bc0*/  IMAD.MOV R9, RZ, RZ, -R8 ;  /* 0x000000ffff097224 */ /* 0x000fc600078e0a08 */
[----:B------:R-:W-:Y:S01]  /*0bd0*/  IADD3 R10, PT, PT, -R22, RZ, RZ ;  /* 0x000000ff160a7210 */ /* 0x000fe20007ffe1ff */
[----:B------:R-:W-:-:S04]  /*0be0*/  IMAD R11, R14, R9, R11 ;  /* 0x000000090e0b7224 */ /* 0x000fc800078e020b */
[----:B------:R-:W-:Y:S02]  /*0bf0*/  IMAD R10, R15, R10, R8 ;  /* 0x0000000a0f0a7224 */ /* 0x000fe400078e0208 */
[----:B------:R-:W-:Y:S02]  /*0c00*/  IMAD R11, R11, UR11, RZ ;  /* 0x0000000b0b0b7c24 */ /* 0x000fe4000f8e02ff */
[----:B------:R-:W-:-:S04]  /*0c10*/  IMAD.WIDE.U32 R8, R13, 0x4, R2 ;  /* 0x000000040d087825 */ /* 0x000fc800078e0002 */
[----:B------:R-:W-:Y:S02]  /*0c20*/  IMAD R19, R10, UR10, R11 ;  /* 0x0000000a0a137c24 */ /* 0x000fe4000f8e020b */
[----:B------:R-:W2:Y:S01]  /*0c30*/  LDG.E.128 R8, desc[UR6][R8.64] ;  /* 0x0000000608087981 */ /* 0x000ea2000c1e1d00 */
[----:B------:R-:W-:-:S04]  /*0c40*/  IMAD.HI.U32 R21, R21, R22, RZ ;  /* 0x0000001615157227 */ /* 0x000fc800078e00ff */
[----:B------:R-:W-:Y:S01]  /*0c50*/  @P4 VIADD R7, R7, 0x1 ;  /* 0x0000000107074836 */ /* 0x000fe20000000000 */
[----:B------:R-:W-:Y:S01]  /*0c60*/  IADD3 R28, PT, PT, -R21, RZ, RZ ;  /* 0x000000ff151c7210 */ /* 0x000fe20007ffe1ff */
[----:B------:R-:W-:Y:S02]  /*0c70*/  IMAD R26, R27, UR13, R24 ;  /* 0x0000000d1b1a7c24 */ /* 0x000fe4000f8e0218 */
[----:B------:R-:W-:Y:S01]  /*0c80*/  IMAD R17, R20, UR12, R17 ;  /* 0x0000000c14117c24 */ /* 0x000fe2000f8e0211 */
[----:B------:R-:W-:Y:S01]  /*0c90*/  @P2 IADD3 R7, PT, PT, R7, 0x1, RZ ;  /* 0x0000000107072810 */ /* 0x000fe20007ffe0ff */
[----:B------:R-:W-:Y:S02]  /*0ca0*/  IMAD R28, R5, R28, R22 ;  /* 0x0000001c051c7224 */ /* 0x000fe400078e0216 */
[----:B------:R-:W-:Y:S01]  /*0cb0*/  IMAD R25, R25, UR12, R26 ;  /* 0x0000000c19197c24 */ /* 0x000fe2000f8e021a */
[----:B------:R-:W-:Y:S01]  /*0cc0*/  SEL R24, R18, R7, !P6 ;  /* 0x0000000712187207 */ /* 0x000fe20007000000 */
[----:B---3--:R-:W-:Y:S01]  /*0cd0*/  IMAD R17, R0, UR14, R17 ;  /* 0x0000000e00117c24 */ /* 0x008fe2000f8e0211 */
[----:B------:R-:W-:Y:S01]  /*0ce0*/  ISETP.GE.U32.AND P0, PT, R28, R5, PT ;  /* 0x000000051c00720c */ /* 0x000fe20003f06070 */
[----:B------:R-:W-:-:S02]  /*0cf0*/  IMAD R25, R0, UR14, R25 ;  /* 0x0000000e00197c24 */ /* 0x000fc4000f8e0219 */
[----:B------:R-:W-:Y:S02]  /*0d00*/  IMAD.MOV R7, RZ, RZ, -R24 ;  /* 0x000000ffff077224 */ /* 0x000fe400078e0a18 */
[----:B------:R-:W-:Y:S02]  /*0d10*/  IMAD R13, R16, 0x4, R13 ;  /* 0x00000004100d7824 */ /* 0x000fe400078e020d */
[----:B------:R-:W-:-:S04]  /*0d20*/  IMAD R6, R5, R7, R6 ;  /* 0x0000000705067224 */ /* 0x000fc800078e0206 */
[----:B------:R-:W-:Y:S02]  /*0d30*/  IMAD R23, R6, UR13, R23 ;  /* 0x0000000d06177c24 */ /* 0x000fe4000f8e0217 */
[----:B------:R-:W-:Y:S01]  /*0d40*/  @P0 IMAD.IADD R28, R28, 0x1, -R5 ;  /* 0x000000011c1c0824 */ /* 0x000fe200078e0a05 */
[----:B------:R-:W-:Y:S01]  /*0d50*/  @P0 IADD3 R21, PT, PT, R21, 0x1, RZ ;  /* 0x0000000115150810 */ /* 0x000fe20007ffe0ff */
[----:B------:R-:W0:Y:S03]  /*0d60*/  LDC.64 R6, c[0x0][0x380] ;  /* 0x0000e000ff067b82 */ /* 0x000e260000000a00 */
[----:B------:R-:W-:-:S13]  /*0d70*/  ISETP.GE.U32.AND P1, PT, R28, R5, PT ;  /* 0x000000051c00720c */ /* 0x000fda0003f26070 */
[----:B------:R-:W-:-:S05]  /*0d80*/  @P1 VIADD R21, R21, 0x1 ;  /* 0x0000000115151836 */ /* 0x000fca0000000000 */
[----:B------:R-:W-:-:S04]  /*0d90*/  SEL R18, R18, R21, !P6 ;  /* 0x0000001512127207 */ /* 0x000fc80007000000 */
[----:B------:R-:W-:-:S05]  /*0da0*/  IADD3 R21, PT, PT, -R18, RZ, RZ ;  /* 0x000000ff12157210 */ /* 0x000fca0007ffe1ff */
[----:B------:R-:W-:-:S04]  /*0db0*/  IMAD R22, R5, R21, R22 ;  /* 0x0000001505167224 */ /* 0x000fc800078e0216 */
[----:B------:R-:W-:Y:S02]  /*0dc0*/  IMAD R21, R22, UR13, R19 ;  /* 0x0000000d16157c24 */ /* 0x000fe4000f8e0213 */
[----:B------:R-:W-:Y:S02]  /*0dd0*/  IMAD R19, R24, UR12, R23 ;  /* 0x0000000c18137c24 */ /* 0x000fe4000f8e0217 */
[----:B------:R-:W-:Y:S02]  /*0de0*/  IMAD R21, R18, UR12, R21 ;  /* 0x0000000c12157c24 */ /* 0x000fe4000f8e0215 */
[----:B0-----:R-:W-:-:S04]  /*0df0*/  IMAD.WIDE.U32 R22, R25, 0x4, R6 ;  /* 0x0000000419167825 */ /* 0x001fc800078e0006 */
[C---:B------:R-:W-:Y:S02]  /*0e00*/  IMAD R19, R0.reuse, UR14, R19 ;  /* 0x0000000e00137c24 */ /* 0x040fe4000f8e0213 */
[----:B------:R-:W-:Y:S02]  /*0e10*/  IMAD R25, R0, UR14, R21 ;  /* 0x0000000e00197c24 */ /* 0x000fe4000f8e0215 */
[----:B------:R-:W-:Y:S01]  /*0e20*/  IMAD.WIDE.U32 R20, R17, 0x4, R6 ;  /* 0x0000000411147825 */ /* 0x000fe200078e0006 */
[----:B------:R-:W-:-:S03]  /*0e30*/  IADD3 R17, PT, PT, R13, 0x4, RZ ;  /* 0x000000040d117810 */ /* 0x000fc60007ffe0ff */
[----:B------:R-:W-:Y:S01]  /*0e40*/  IMAD.WIDE.U32 R18, R19, 0x4, R6 ;  /* 0x0000000413127825 */ /* 0x000fe200078e0006 */
[----:B------:R-:W-:-:S03]  /*0e50*/  ISETP.GT.U32.AND P0, PT, R17, R12, PT ;  /* 0x0000000c1100720c */ /* 0x000fc60003f04070 */
[----:B------:R-:W-:Y:S01]  /*0e60*/  IMAD.WIDE.U32 R6, R25, 0x4, R6 ;  /* 0x0000000419067825 */ /* 0x000fe200078e0006 */
[----:B--2---:R2:W-:Y:S04]  /*0e70*/  STG.E desc[UR6][R22.64], R8 ;  /* 0x0000000816007986 */ /* 0x0045e8000c101906 */
[----:B------:R2:W-:Y:S04]  /*0e80*/  STG.E desc[UR6][R20.64], R9 ;  /* 0x0000000914007986 */ /* 0x0005e8000c101906 */
[----:B------:R2:W-:Y:S04]  /*0e90*/  STG.E desc[UR6][R18.64], R10 ;  /* 0x0000000a12007986 */ /* 0x0005e8000c101906 */
[----:B------:R2:W-:Y:S01]  /*0ea0*/  STG.E desc[UR6][R6.64], R11 ;  /* 0x0000000b06007986 */ /* 0x0005e2000c101906 */
[----:B------:R-:W-:Y:S05]  /*0eb0*/  @!P0 BRA `(.L_x_182) ;  /* 0xfffffff000e08947 */ /* 0x000fea000383ffff */
.L_x_181:
[----:B0--34-:R-:W-:Y:S05]  /*0ec0*/  BSYNC.RECONVERGENT B0 ;  /* 0x0000000000007941 */ /* 0x019fea0003800200 */
.L_x_180:
        /* <DEDUP_REMOVED lines=14> */
[----:B------:R-:W5:Y:S01]  /*0fb0*/  LDCU UR8, c[0x0][0x10cc] ;  /* 0x00021980ff0877ac */ /* 0x000f620008000800 */
[----:B----4-:R-:W-:-:S04]  /*0fc0*/  ISETP.NE.AND P0, PT, R6, 0x3, PT ;  /* 0x000000030600780c */ /* 0x010fc80003f05270 */
[----:B-1----:R-:W-:Y:S02]  /*0fd0*/  SEL R14, R4, UR5, !P0 ;  /* 0x00000005040e7c07 */ /* 0x002fe4000c000000 */
[----:B------:R-:W-:Y:S02]  /*0fe0*/  ISETP.NE.AND P0, PT, R6, 0x2, PT ;  /* 0x000000020600780c */ /* 0x000fe40003f05270 */
[----:B------:R-:W1:Y:S02]  /*0ff0*/  I2F.U32.RP R5, R14 ;  /* 0x0000000e00057306 */ /* 0x000e640000209000 */
[----:B------:R-:W-:Y:S02]  /*1000*/  SEL R11, R4, UR4, !P0 ;  /* 0x00000004040b7c07 */ /* 0x000fe4000c000000 */
[----:B------:R-:W-:Y:S02]  /*1010*/  ISETP.NE.AND P0, PT, R6, 0x1, PT ;  /* 0x000000010600780c */ /* 0x000fe40003f05270 */
[----:B------:R-:W-:-:S02]  /*1020*/  ISETP.NE.U32.AND P1, PT, R11, RZ, PT ;  /* 0x000000ff0b00720c */ /* 0x000fc40003f25070 */
[----:B-----5:R-:W-:Y:S01]  /*1030*/  SEL R10, R4, UR8, !P0 ;  /* 0x00000008040a7c07 */ /* 0x020fe2000c000000 */
[----:B------:R-:W4:Y:S01]  /*1040*/  I2F.U32.RP R15, R11 ;  /* 0x0000000b000f7306 */ /* 0x000f220000209000 */
[----:B------:R-:W-:Y:S02]  /*1050*/  ISETP.NE.U32.AND P0, PT, R14, RZ, PT ;  /* 0x000000ff0e00720c */ /* 0x000fe40003f05070 */
[----:B------:R-:W-:Y:S02]  /*1060*/  IADD3 R23, PT, PT, RZ, -R10, RZ ;  /* 0x8000000aff177210 */ /* 0x000fe40007ffe0ff */
[----:B------:R-:W-:-:S03]  /*1070*/  ISETP.NE.U32.AND P2, PT, R10, RZ, PT ;  /* 0x000000ff0a00720c */ /* 0x000fc60003f45070 */
[----:B------:R-:W5:Y:S08]  /*1080*/  I2F.U32.RP R20, R10 ;  /* 0x0000000a00147306 */ /* 0x000f700000209000 */
[----:B-1----:R-:W1:Y:S08]  /*1090*/  MUFU.RCP R5, R5 ;  /* 0x0000000500057308 */ /* 0x002e700000001000 */
[----:B----4-:R-:W4:Y:S08]  /*10a0*/  MUFU.RCP R15, R15 ;  /* 0x0000000f000f7308 */ /* 0x010f300000001000 */
[----:B-----5:R-:W5:Y:S01]  /*10b0*/  MUFU.RCP R20, R20 ;  /* 0x0000001400147308 */ /* 0x020f620000001000 */
[----:B-1----:R-:W-:Y:S01]  /*10c0*/  VIADD R16, R5, 0xffffffe ;  /* 0x0ffffffe05107836 */ /* 0x002fe20000000000 */
[----:B------:R-:W-:-:S06]  /*10d0*/  IADD3 R5, PT, PT, RZ, -R14, RZ ;  /* 0x8000000eff057210 */ /* 0x000fcc0007ffe0ff */
[----:B------:R1:W0:Y:S01]  /*10e0*/  F2I.FTZ.U32.TRUNC.NTZ R17, R16 ;  /* 0x0000001000117305 */ /* 0x000222000021f000 */
[----:B----4-:R-:W-:Y:S01]  /*10f0*/  IADD3 R18, PT, PT, R15, 0xffffffe, RZ ;  /* 0x0ffffffe0f127810 */ /* 0x010fe20007ffe0ff */
[----:B------:R-:W-:-:S06]  /*1100*/  IMAD.MOV R15, RZ, RZ, -R11 ;  /* 0x000000ffff0f7224 */ /* 0x000fcc00078e0a0b */
[----:B------:R4:W2:Y:S01]  /*1110*/  F2I.FTZ.U32.TRUNC.NTZ R19, R18 ;  /* 0x0000001200137305 */ /* 0x0008a2000021f000 */
[----:B-----5:R-:W-:Y:S01]  /*1120*/  VIADD R6, R20, 0xffffffe ;  /* 0x0ffffffe14067836 */ /* 0x020fe20000000000 */
[----:B------:R-:W-:Y:S01]  /*1130*/  LOP3.LUT R20, RZ, R14, RZ, 0x33, !PT ;  /* 0x0000000eff147212 */ /* 0x000fe200078e33ff */
[----:B-1----:R-:W-:Y:S02]  /*1140*/  IMAD.MOV.U32 R16, RZ, RZ, RZ ;  /* 0x000000ffff107224 */ /* 0x002fe400078e00ff */
[----:B0-----:R-:W-:-:S03]  /*1150*/  IMAD R5, R5, R17, RZ ;  /* 0x0000001105057224 */ /* 0x001fc600078e02ff */
[----:B------:R0:W1:Y:S01]  /*1160*/  F2I.FTZ.U32.TRUNC.NTZ R7, R6 ;  /* 0x0000000600077305 */ /* 0x000062000021f000 */
[----:B----4-:R-:W-:Y:S02]  /*1170*/  HFMA2 R18, -RZ, RZ, 0, 0 ;  /* 0x00000000ff127431 */ /* 0x010fe400000001ff */
[----:B------:R-:W-:-:S04]  /*1180*/  IMAD.HI.U32 R16, R17, R5, R16 ;  /* 0x0000000511107227 */ /* 0x000fc800078e0010 */
[----:B--2---:R-:W-:Y:S02]  /*1190*/  IMAD R15, R15, R19, RZ ;  /* 0x000000130f0f7224 */ /* 0x004fe400078e02ff */
[----:B0-----:R-:W-:Y:S02]  /*11a0*/  IMAD.MOV.U32 R6, RZ, RZ, RZ ;  /* 0x000000ffff067224 */ /* 0x001fe400078e00ff */
[----:B------:R-:W-:Y:S01]  /*11b0*/  IMAD.HI.U32 R15, R19, R15, R18 ;  /* 0x0000000f130f7227 */ /* 0x000fe200078e0012 */
[----:B------:R-:W-:Y:S02]  /*11c0*/  LOP3.LUT R19, RZ, R11, RZ, 0x33, !PT ;  /* 0x0000000bff137212 */ /* 0x000fe400078e33ff */
[----:B------:R-:W-:Y:S01]  /*11d0*/  LOP3.LUT R18, RZ, R10, RZ, 0x33, !PT ;  /* 0x0000000aff127212 */ /* 0x000fe200078e33ff */
[----:B-1----:R-:W-:Y:S02]  /*11e0*/  IMAD R17, R23, R7, RZ ;  /* 0x0000000717117224 */ /* 0x002fe400078e02ff */
[----:B------:R-:W-:-:S02]  /*11f0*/  IMAD.MOV.U32 R5, RZ, RZ, R13 ;  /* 0x000000ffff057224 */ /* 0x000fc400078e000d */
[----:B------:R-:W-:-:S07]  /*1200*/  IMAD.HI.U32 R17, R7, R17, R6 ;  /* 0x0000001107117227 */ /* 0x000fce00078e0006 */
.L_x_185:
[----:B----4-:R-:W-:Y:S01]  /*1210*/  MOV R6, R8 ;  /* 0x0000000800067202 */ /* 0x010fe20000000f00 */
[----:B------:R-:W-:-:S05]  /*1220*/  IMAD.MOV.U32 R7, RZ, RZ, R9 ;  /* 0x000000ffff077224 */ /* 0x000fca00078e0009 */
[----:B------:R0:W2:Y:S01]  /*1230*/  LDG.E R23, desc[UR6][R6.64] ;  /* 0x0000000606177981 */ /* 0x0000a2000c1e1900 */
[----:B------:R-:W-:Y:S01]  /*1240*/  IMAD.HI.U32 R25, R16, R5, RZ ;  /* 0x0000000510197227 */ /* 0x000fe200078e00ff */
[----:B------:R-:W-:-:S04]  /*1250*/  IADD3 R21, PT, PT, R21, 0x1, RZ ;  /* 0x0000000115157810 */ /* 0x000fc80007ffe0ff */
        /* <DEDUP_REMOVED lines=8> */
[----:B------:R-:W-:-:S05]  /*12e0*/  IMAD.HI.U32 R24, R15, R22, RZ ;  /* 0x000000160f187227 */ /* 0x000fca00078e00ff */
[----:B0-----:R-:W-:-:S05]  /*12f0*/  IADD3 R6, PT, PT, -R24, RZ, RZ ;  /* 0x000000ff18067210 */ /* 0x001fca0007ffe1ff */
[----:B------:R-:W-:-:S05]  /*1300*/  IMAD R6, R11, R6, R22 ;  /* 0x000000060b067224 */ /* 0x000fca00078e0216 */
[----:B------:R-:W-:-:S13]  /*1310*/  ISETP.GE.U32.AND P3, PT, R6, R11, PT ;  /* 0x0000000b0600720c */ /* 0x000fda0003f66070 */
[----:B------:R-:W-:Y:S01]  /*1320*/  @P3 IMAD.IADD R6, R6, 0x1, -R11 ;  /* 0x0000000106063824 */ /* 0x000fe200078e0a0b */
[----:B------:R-:W-:-:S04]  /*1330*/  @P3 IADD3 R24, PT, PT, R24, 0x1, RZ ;  /* 0x0000000118183810 */ /* 0x000fc80007ffe0ff */
[----:B------:R-:W-:Y:S02]  /*1340*/  ISETP.GE.U32.AND P4, PT, R6, R11, PT ;  /* 0x0000000b0600720c */ /* 0x000fe40003f86070 */
[----:B------:R-:W-:-:S05]  /*1350*/  IADD3 R6, PT, PT, -R22, RZ, RZ ;  /* 0x000000ff16067210 */ /* 0x000fca0007ffe1ff */
[----:B------:R-:W-:Y:S02]  /*1360*/  IMAD R6, R14, R6, R5 ;  /* 0x000000060e067224 */ /* 0x000fe400078e0205 */
[----:B------:R-:W-:Y:S02]  /*1370*/  VIADD R5, R5, 0x1 ;  /* 0x0000000105057836 */ /* 0x000fe40000000000 */
[----:B------:R-:W-:Y:S02]  /*1380*/  IMAD R6, R6, UR11, RZ ;  /* 0x0000000b06067c24 */ /* 0x000fe4000f8e02ff */
[----:B------:R-:W-:-:S04]  /*1390*/  @P4 IADD3 R24, PT, PT, R24, 0x1, RZ ;  /* 0x0000000118184810 */ /* 0x000fc80007ffe0ff */
[----:B------:R-:W-:-:S05]  /*13a0*/  SEL R25, R19, R24, !P1 ;  /* 0x0000001813197207 */ /* 0x000fca0004800000 */
[----:B------:R-:W-:-:S04]  /*13b0*/  IMAD.HI.U32 R7, R17, R25, RZ ;  /* 0x0000001911077227 */ /* 0x000fc800078e00ff */
[----:B------:R-:W-:-:S04]  /*13c0*/  IMAD.MOV R27, RZ, RZ, -R7 ;  /* 0x000000ffff1b7224 */ /* 0x000fc800078e0a07 */
[----:B------:R-:W-:-:S05]  /*13d0*/  IMAD R27, R10, R27, R25 ;  /* 0x0000001b0a1b7224 */ /* 0x000fca00078e0219 */
[----:B------:R-:W-:-:S13]  /*13e0*/  ISETP.GE.U32.AND P3, PT, R27, R10, PT ;  /* 0x0000000a1b00720c */ /* 0x000fda0003f66070 */
[----:B------:R-:W-:Y:S02]  /*13f0*/  @P3 IADD3 R27, PT, PT, -R10, R27, RZ ;  /* 0x0000001b0a1b3210 */ /* 0x000fe40007ffe1ff */
[----:B------:R-:W-:Y:S02]  /*1400*/  @P3 IADD3 R7, PT, PT, R7, 0x1, RZ ;  /* 0x0000000107073810 */ /* 0x000fe40007ffe0ff */
[----:B------:R-:W-:Y:S01]  /*1410*/  ISETP.GE.U32.AND P4, PT, R27, R10, PT ;  /* 0x0000000a1b00720c */ /* 0x000fe20003f86070 */
[----:B------:R-:W-:Y:S01]  /*1420*/  IMAD.MOV R27, RZ, RZ, -R25 ;  /* 0x000000ffff1b7224 */ /* 0x000fe200078e0a19 */
[----:B------:R-:W-:-:S03]  /*1430*/  ISETP.NE.AND P3, PT, R21, RZ, PT ;  /* 0x000000ff1500720c */ /* 0x000fc60003f65270 */
[----:B------:R-:W-:-:S04]  /*1440*/  IMAD R27, R11, R27, R22 ;  /* 0x0000001b0b1b7224 */ /* 0x000fc800078e0216 */
[----:B------:R-:W-:-:S04]  /*1450*/  IMAD R27, R27, UR10, R6 ;  /* 0x0000000a1b1b7c24 */ /* 0x000fc8000f8e0206 */
[----:B------:R-:W-:Y:S02]  /*1460*/  @P4 IADD3 R7, PT, PT, R7, 0x1, RZ ;  /* 0x0000000107074810 */ /* 0x000fe40007ffe0ff */
[----:B------:R-:W-:Y:S02]  /*1470*/  IADD3 R8, P4, PT, R8, 0x4, RZ ;  /* 0x0000000408087810 */ /* 0x000fe40007f9e0ff */
[----:B------:R-:W-:Y:S02]  /*1480*/  SEL R22, R18, R7, !P2 ;  /* 0x0000000712167207 */ /* 0x000fe40005000000 */
[----:B------:R-:W0:Y:S01]  /*1490*/  LDC.64 R6, c[0x0][0x380] ;  /* 0x0000e000ff067b82 */ /* 0x000e220000000a00 */
[----:B------:R-:W-:Y:S02]  /*14a0*/  IADD3.X R9, PT, PT, RZ, R9, RZ, P4, !PT ;  /* 0x00000009ff097210 */ /* 0x000fe400027fe4ff */
[----:B------:R-:W-:-:S04]  /*14b0*/  IMAD.MOV R24, RZ, RZ, -R22 ;  /* 0x000000ffff187224 */ /* 0x000fc800078e0a16 */
[----:B------:R-:W-:-:S04]  /*14c0*/  IMAD R24, R10, R24, R25 ;  /* 0x000000180a187224 */ /* 0x000fc800078e0219 */
[----:B---3--:R-:W-:-:S04]  /*14d0*/  IMAD R27, R24, UR13, R27 ;  /* 0x0000000d181b7c24 */ /* 0x008fc8000f8e021b */
[----:B------:R-:W-:-:S04]  /*14e0*/  IMAD R27, R22, UR12, R27 ;  /* 0x0000000c161b7c24 */ /* 0x000fc8000f8e021b */
[----:B------:R-:W-:-:S04]  /*14f0*/  IMAD R27, R0, UR9, R27 ;  /* 0x00000009001b7c24 */ /* 0x000fc8000f8e021b */
[----:B0-----:R-:W-:-:S05]  /*1500*/  IMAD.WIDE.U32 R6, R27, 0x4, R6 ;  /* 0x000000041b067825 */ /* 0x001fca00078e0006 */
[----:B--2---:R4:W-:Y:S01]  /*1510*/  STG.E desc[UR6][R6.64], R23 ;  /* 0x0000001706007986 */ /* 0x0049e2000c101906 */
[----:B------:R-:W-:Y:S05]  /*1520*/  @P3 BRA `(.L_x_185) ;  /* 0xfffffffc00383947 */ /* 0x000fea000383ffff */
.L_x_184:
[----:B0-23--:R-:W-:Y:S05]  /*1530*/  BSYNC.RECONVERGENT B0 ;  /* 0x0000000000007941 */ /* 0x00dfea0003800200 */
.L_x_183:
[----:B----4-:R-:W-:-:S04]  /*1540*/  IADD3 R6, PT, PT, -R12, R13, RZ ;  /* 0x0000000d0c067210 */ /* 0x010fc80007ffe1ff */
[----:B------:R-:W-:-:S13]  /*1550*/  ISETP.GT.U32.AND P0, PT, R6, -0x4, PT ;  /* 0xfffffffc0600780c */ /* 0x000fda0003f04070 */
[----:B------:R-:W-:Y:S05]  /*1560*/  @P0 EXIT ;  /* 0x000000000000094d */ /* 0x000fea0003800000 */
[----:B------:R-:W0:Y:S01]  /*1570*/  LDC R8, c[0x0][0x10e8] ;  /* 0x00043a00ff087b82 */ /* 0x000e220000000800 */
[----:B------:R-:W-:Y:S01]  /*1580*/  IADD3 R25, PT, PT, -R12, R5, RZ ;  /* 0x000000050c197210 */ /* 0x000fe20007ffe1ff */
[----:B------:R-:W-:Y:S01]  /*1590*/  VIADD R23, R5, 0x1 ;  /* 0x0000000105177836 */ /* 0x000fe20000000000 */
[----:B------:R-:W2:Y:S01]  /*15a0*/  LDCU UR8, c[0x0][0x10ec] ;  /* 0x00021d80ff0877ac */ /* 0x000ea20008000800 */
[----:B------:R-:W3:Y:S04]  /*15b0*/  LDCU.64 UR4, c[0x0][0x10d8] ;  /* 0x00021b00ff0477ac */ /* 0x000ee80008000a00 */
[----:B------:R-:W1:Y:S01]  /*15c0*/  LDC.64 R6, c[0x0][0x10d0] ;  /* 0x00043400ff067b82 */ /* 0x000e620000000a00 */
[C---:B0-----:R-:W-:Y:S02]  /*15d0*/  ISETP.NE.AND P2, PT, R8.reuse, 0x1, PT ;  /* 0x000000010800780c */ /* 0x041fe40003f45270 */
[----:B------:R-:W-:-:S02]  /*15e0*/  ISETP.NE.AND P0, PT, R8, 0x3, PT ;  /* 0x000000030800780c */ /* 0x000fc40003f05270 */
[----:B------:R-:W-:Y:S02]  /*15f0*/  ISETP.NE.AND P1, PT, R8, 0x2, PT ;  /* 0x000000020800780c */ /* 0x000fe40003f25270 */
[C---:B-1----:R-:W-:Y:S02]  /*1600*/  SEL R16, R4.reuse, R7, !P0 ;  /* 0x0000000704107207 */ /* 0x042fe40004000000 */
[----:B------:R-:W-:Y:S02]  /*1610*/  SEL R17, R4, R6, !P1 ;  /* 0x0000000604117207 */ /* 0x000fe40004800000 */
[----:B------:R-:W0:Y:S03]  /*1620*/  I2F.U32.RP R8, R16 ;  /* 0x0000001000087306 */ /* 0x000e260000209000 */
[----:B------:R-:W1:Y:S01]  /*1630*/  @P2 LDC R4, c[0x0][0x10cc] ;  /* 0x00043300ff042b82 */ /* 0x000e620000000800 */
[----:B------:R-:W-:Y:S01]  /*1640*/  IADD3 R11, PT, PT, RZ, -R16, RZ ;  /* 0x80000010ff0b7210 */ /* 0x000fe20007ffe0ff */
[----:B------:R-:W-:Y:S01]  /*1650*/  IMAD.MOV R13, RZ, RZ, -R17 ;  /* 0x000000ffff0d7224 */ /* 0x000fe200078e0a11 */
[----:B------:R-:W-:-:S02]  /*1660*/  ISETP.NE.U32.AND P0, PT, R16, RZ, PT ;  /* 0x000000ff1000720c */ /* 0x000fc40003f05070 */
[----:B------:R-:W-:Y:S01]  /*1670*/  ISETP.NE.U32.AND P1, PT, R17, RZ, PT ;  /* 0x000000ff1100720c */ /* 0x000fe20003f25070 */
[----:B------:R-:W4:Y:S01]  /*1680*/  I2F.U32.RP R9, R17 ;  /* 0x0000001100097306 */ /* 0x000f220000209000 */
[----:B------:R-:W-:Y:S02]  /*1690*/  LOP3.LUT R22, RZ, R16, RZ, 0x33, !PT ;  /* 0x00000010ff167212 */ /* 0x000fe400078e33ff */
[----:B------:R-:W-:-:S05]  /*16a0*/  LOP3.LUT R24, RZ, R17, RZ, 0x33, !PT ;  /* 0x00000011ff187212 */ /* 0x000fca00078e33ff */
[----:B0-----:R-:W0:Y:S08]  /*16b0*/  MUFU.RCP R8, R8 ;  /* 0x0000000800087308 */ /* 0x001e300000001000 */
[----:B----4-:R-:W4:Y:S01]  /*16c0*/  MUFU.RCP R9, R9 ;  /* 0x0000000900097308 */ /* 0x010f220000001000 */
[----:B-1----:R-:W-:-:S07]  /*16d0*/  ISETP.NE.U32.AND P2, PT, R4, RZ, PT ;  /* 0x000000ff0400720c */ /* 0x002fce0003f45070 */
[----:B------:R-:W1:Y:S01]  /*16e0*/  I2F.U32.RP R10, R4 ;  /* 0x00000004000a7306 */ /* 0x000e620000209000 */
[----:B0-----:R-:W-:-:S07]  /*16f0*/  IADD3 R18, PT, PT, R8, 0xffffffe, RZ ;  /* 0x0ffffffe08127810 */ /* 0x001fce0007ffe0ff */
[----:B------:R0:W5:Y:S01]  /*1700*/  F2I.FTZ.U32.TRUNC.NTZ R19, R18 ;  /* 0x0000001200137305 */ /* 0x000162000021f000 */
[----:B----4-:R-:W-:-:S07]  /*1710*/  VIADD R6, R9, 0xffffffe ;  /* 0x0ffffffe09067836 */ /* 0x010fce0000000000 */
[----:B-1----:R-:W1:Y:S01]  /*1720*/  MUFU.RCP R10, R10 ;  /* 0x0000000a000a7308 */ /* 0x002e620000001000 */
[----:B0-----:R-:W-:Y:S01]  /*1730*/  MOV R18, RZ ;  /* 0x000000ff00127202 */ /* 0x001fe20000000f00 */
[----:B-----5:R-:W-:-:S06]  /*1740*/  IMAD R9, R11, R19, RZ ;  /* 0x000000130b097224 */ /* 0x020fcc00078e02ff */
[----:B------:R0:W4:Y:S01]  /*1750*/  F2I.FTZ.U32.TRUNC.NTZ R7, R6 ;  /* 0x0000000600077305 */ /* 0x000122000021f000 */
[----:B------:R-:W-:Y:S01]  /*1760*/  IMAD.HI.U32 R18, R19, R9, R18 ;  /* 0x0000000913127227 */ /* 0x000fe200078e0012 */
[----:B-1----:R-:W-:-:S03]  /*1770*/  IADD3 R20, PT, PT, R10, 0xffffffe, RZ ;  /* 0x0ffffffe0a147810 */ /* 0x002fc60007ffe0ff */
[----:B0-----:R-:W-:-:S03]  /*1780*/  HFMA2 R6, -RZ, RZ, 0, 0 ;  /* 0x00000000ff067431 */ /* 0x001fc600000001ff */
[----:B------:R0:W1:Y:S01]  /*1790*/  F2I.FTZ.U32.TRUNC.NTZ R21, R20 ;  /* 0x0000001400157305 */ /* 0x000062000021f000 */
[----:B----4-:R-:W-:-:S04]  /*17a0*/  IMAD R11, R13, R7, RZ ;  /* 0x000000070d0b7224 */ /* 0x010fc800078e02ff */
[----:B------:R-:W-:Y:S01]  /*17b0*/  IMAD.HI.U32 R19, R7, R11, R6 ;  /* 0x0000000b07137227 */ /* 0x000fe200078e0006 */
[----:B0-----:R-:W-:-:S03]  /*17c0*/  MOV R20, RZ ;  /* 0x000000ff00147202 */ /* 0x001fc60000000f00 */
[----:B-1----:R-:W-:-:S04]  /*17d0*/  IMAD R8, R4, R21, RZ ;  /* 0x0000001504087224 */ /* 0x002fc800078e02ff */
[----:B------:R-:W-:-:S04]  /*17e0*/  IMAD.MOV R7, RZ, RZ, -R8 ;  /* 0x000000ffff077224 */ /* 0x000fc800078e0a08 */
[----:B------:R-:W-:Y:S01]  /*17f0*/  IMAD.HI.U32 R20, R21, R7, R20 ;  /* 0x0000000715147227 */ /* 0x000fe200078e0014 */
[----:B--23--:R-:W-:-:S07]  /*1800*/  LOP3.LUT R21, RZ, R4, RZ, 0x33, !PT ;  /* 0x00000004ff157212 */ /* 0x00cfce00078e33ff */
.L_x_186:
[----:B0-----:R-:W-:Y:S01]  /*1810*/  IADD3 R11, PT, PT, R23, 0x1, RZ ;  /* 0x00000001170b7810 */ /* 0x001fe20007ffe0ff */
[----:B------:R-:W-:-:S04]  /*1820*/  IMAD.HI.U32 R7, R18, R23, RZ ;  /* 0x0000001712077227 */ /* 0x000fc800078e00ff */
[----:B------:R-:W-:Y:S01]  /*1830*/  IMAD.HI.U32 R13, R18, R11, RZ ;  /* 0x0000000b120d7227 */ /* 0x000fe200078e00ff */
[----:B------:R-:W-:-:S03]  /*1840*/  IADD3 R9, PT, PT, -R7, RZ, RZ ;  /* 0x000000ff07097210 */ /* 0x000fc60007ffe1ff */
[----:B------:R-:W-:Y:S02]  /*1850*/  IMAD.MOV R6, RZ, RZ, -R13 ;  /* 0x000000ffff067224 */ /* 0x000fe400078e0a0d */
[C---:B------:R-:W-:Y:S02]  /*1860*/  IMAD R9, R16.reuse, R9, R23 ;  /* 0x0000000910097224 */ /* 0x040fe400078e0217 */
[----:B------:R-:W-:-:S03]  /*1870*/  IMAD R11, R16, R6, R11 ;  /* 0x00000006100b7224 */ /* 0x000fc600078e020b */
[-C--:B------:R-:W-:Y:S02]  /*1880*/  ISETP.GE.U32.AND P3, PT, R9, R16.reuse, PT ;  /* 0x000000100900720c */ /* 0x080fe40003f66070 */
[----:B------:R-:W-:-:S11]  /*1890*/  ISETP.GE.U32.AND P5, PT, R11, R16, PT ;  /* 0x000000100b00720c */ /* 0x000fd60003fa6070 */
[C---:B------:R-:W-:Y:S01]  /*18a0*/  @P3 IADD3 R9, PT, PT, -R16.reuse, R9, RZ ;  /* 0x0000000910093210 */ /* 0x040fe20007ffe1ff */
[----:B------:R-:W-:Y:S01]  /*18b0*/  @P3 VIADD R7, R7, 0x1 ;  /* 0x0000000107073836 */ /* 0x000fe20000000000 */
[----:B------:R-:W-:Y:S02]  /*18c0*/  @P5 IADD3 R11, PT, PT, -R16, R11, RZ ;  /* 0x0000000b100b5210 */ /* 0x000fe40007ffe1ff */
[-C--:B------:R-:W-:Y:S02]  /*18d0*/  ISETP.GE.U32.AND P4, PT, R9, R16.reuse, PT ;  /* 0x000000100900720c */ /* 0x080fe40003f86070 */
[----:B------:R-:W-:Y:S02]  /*18e0*/  ISETP.GE.U32.AND P6, PT, R11, R16, PT ;  /* 0x000000100b00720c */ /* 0x000fe40003fc6070 */
[----:B------:R-:W-:-:S09]  /*18f0*/  @P5 IADD3 R13, PT, PT, R13, 0x1, RZ ;  /* 0x000000010d0d5810 */ /* 0x000fd20007ffe0ff */
[----:B------:R-:W-:Y:S02]  /*1900*/  @P4 IADD3 R7, PT, PT, R7, 0x1, RZ ;  /* 0x0000000107074810 */ /* 0x000fe40007ffe0ff */
[----:B------:R-:W-:Y:S02]  /*1910*/  @P6 VIADD R13, R13, 0x1 ;  /* 0x000000010d0d6836 */ /* 0x000fe40000000000 */
[----:B------:R-:W-:-:S03]  /*1920*/  SEL R14, R22, R7, !P0 ;  /* 0x00000007160e7207 */ /* 0x000fc60004000000 */
[----:B------:R-:W-:Y:S02]  /*1930*/  SEL R8, R22, R13, !P0 ;  /* 0x0000000d16087207 */ /* 0x000fe40004000000 */
[----:B------:R-:W-:-:S04]  /*1940*/  IMAD.HI.U32 R9, R19, R14, RZ ;  /* 0x0000000e13097227 */ /* 0x000fc800078e00ff */
[----:B------:R-:W-:Y:S01]  /*1950*/  IMAD.HI.U32 R11, R19, R8, RZ ;  /* 0x00000008130b7227 */ /* 0x000fe200078e00ff */
[----:B------:R-:W-:-:S03]  /*1960*/  IADD3 R6, PT, PT, -R9, RZ, RZ ;  /* 0x000000ff09067210 */ /* 0x000fc60007ffe1ff */
[----:B------:R-:W-:Y:S01]  /*1970*/  IMAD.MOV R26, RZ, RZ, -R8 ;  /* 0x000000ffff1a7224 */ /* 0x000fe200078e0a08 */
[----:B------:R-:W-:Y:S01]  /*1980*/  IADD3 R10, PT, PT, -R11, RZ, RZ ;  /* 0x000000ff0b0a7210 */ /* 0x000fe20007ffe1ff */
[C---:B------:R-:W-:Y:S02]  /*1990*/  IMAD R6, R17.reuse, R6, R14 ;  /* 0x0000000611067224 */ /* 0x040fe400078e020e */
[----:B------:R-:W-:Y:S02]  /*19a0*/  IMAD R26, R16, R26, R5 ;  /* 0x0000001a101a7224 */ /* 0x000fe400078e0205 */
[----:B------:R-:W-:Y:S01]  /*19b0*/  IMAD R10, R17, R10, R8 ;  /* 0x0000000a110a7224 */ /* 0x000fe200078e0208 */
[----:B------:R-:W-:Y:S01]  /*19c0*/  ISETP.GE.U32.AND P3, PT, R6, R17, PT ;  /* 0x000000110600720c */ /* 0x000fe20003f66070 */
[----:B------:R-:W-:-:S03]  /*19d0*/  VIADD R26, R26, 0x2 ;  /* 0x000000021a1a7836 */ /* 0x000fc60000000000 */
[----:B------:R-:W-:-:S09]  /*19e0*/  ISETP.GE.U32.AND P5, PT, R10, R17, PT ;  /* 0x000000110a00720c */ /* 0x000fd20003fa6070 */
[----:B------:R-:W-:Y:S01]  /*19f0*/  @P3 IMAD.IADD R6, R6, 0x1, -R17 ;  /* 0x0000000106063824 */ /* 0x000fe200078e0a11 */
[----:B------:R-:W-:-:S03]  /*1a00*/  @P3 IADD3 R9, PT, PT, R9, 0x1, RZ ;  /* 0x0000000109093810 */ /* 0x000fc60007ffe0ff */
[----:B------:R-:W-:Y:S01]  /*1a10*/  @P5 IADD3 R10, PT, PT, -R17, R10, RZ ;  /* 0x0000000a110a5210 */ /* 0x000fe20007ffe1ff */
[----:B------:R-:W-:Y:S01]  /*1a20*/  @P5 VIADD R11, R11, 0x1 ;  /* 0x000000010b0b5836 */ /* 0x000fe20000000000 */
[-C--:B------:R-:W-:Y:S02]  /*1a30*/  ISETP.GE.U32.AND P4, PT, R6, R17.reuse, PT ;  /* 0x000000110600720c */ /* 0x080fe40003f86070 */
[----:B------:R-:W-:Y:S01]  /*1a40*/  ISETP.GE.U32.AND P6, PT, R10, R17, PT ;  /* 0x000000110a00720c */ /* 0x000fe20003fc6070 */
[----:B------:R-:W0:Y:S10]  /*1a50*/  LDC.64 R6, c[0x0][0x10e0] ;  /* 0x00043800ff067b82 */ /* 0x000e340000000a00 */
[----:B------:R-:W-:-:S02]  /*1a60*/  @P4 IADD3 R9, PT, PT, R9, 0x1, RZ ;  /* 0x0000000109094810 */ /* 0x000fc40007ffe0ff */
[----:B------:R-:W-:Y:S02]  /*1a70*/  @P6 IADD3 R11, PT, PT, R11, 0x1, RZ ;  /* 0x000000010b0b6810 */ /* 0x000fe40007ffe0ff */
[C---:B------:R-:W-:Y:S02]  /*1a80*/  SEL R9, R24.reuse, R9, !P1 ;  /* 0x0000000918097207 */ /* 0x040fe40004800000 */
[----:B------:R-:W-:-:S03]  /*1a90*/  SEL R11, R24, R11, !P1 ;  /* 0x0000000b180b7207 */ /* 0x000fc60004800000 */
[----:B------:R-:W-:-:S04]  /*1aa0*/  IMAD.HI.U32 R10, R20, R9, RZ ;  /* 0x00000009140a7227 */ /* 0x000fc800078e00ff */
[----:B------:R-:W-:-:S04]  /*1ab0*/  IMAD.HI.U32 R12, R20, R11, RZ ;  /* 0x0000000b140c7227 */ /* 0x000fc800078e00ff */
[----:B------:R-:W-:Y:S01]  /*1ac0*/  IMAD.MOV R13, RZ, RZ, -R10 ;  /* 0x000000ffff0d7224 */ /* 0x000fe200078e0a0a */
[----:B------:R-:W-:Y:S01]  /*1ad0*/  IADD3 R15, PT, PT, -R12, RZ, RZ ;  /* 0x000000ff0c0f7210 */ /* 0x000fe20007ffe1ff */
[----:B0-----:R-:W-:Y:S02]  /*1ae0*/  IMAD R27, R26, R7, RZ ;  /* 0x000000071a1b7224 */ /* 0x001fe400078e02ff */
[C---:B------:R-:W-:Y:S02]  /*1af0*/  IMAD R13, R4.reuse, R13, R9 ;  /* 0x0000000d040d7224 */ /* 0x040fe400078e0209 */
[----:B------:R-:W-:-:S03]  /*1b00*/  IMAD R15, R4, R15, R11 ;  /* 0x0000000f040f7224 */ /* 0x000fc600078e020b */
[-C--:B------:R-:W-:Y:S02]  /*1b10*/  ISETP.GE.U32.AND P5, PT, R13, R4.reuse, PT ;  /* 0x000000040d00720c */ /* 0x080fe40003fa6070 */
[----:B------:R-:W-:-:S11]  /*1b20*/  ISETP.GE.U32.AND P4, PT, R15, R4, PT ;  /* 0x000000040f00720c */ /* 0x000fd60003f86070 */
[----:B------:R-:W-:Y:S02]  /*1b30*/  @P5 IADD3 R13, PT, PT, -R4, R13, RZ ;  /* 0x0000000d040d5210 */ /* 0x000fe40007ffe1ff */
[----:B------:R-:W-:Y:S01]  /*1b40*/  @P4 IMAD.IADD R15, R15, 0x1, -R4 ;  /* 0x000000010f0f4824 */ /* 0x000fe200078e0a04 */
[----:B------:R-:W-:Y:S02]  /*1b50*/  @P5 IADD3 R10, PT, PT, R10, 0x1, RZ ;  /* 0x000000010a0a5810 */ /* 0x000fe40007ffe0ff */
        /* <DEDUP_REMOVED lines=125> */
.L_x_187:
        /* <DEDUP_REMOVED lines=13> */
.L_x_931:


//--------------------- .text._ZN2at6native40_GLOBAL__N__2351210d_8_Shape_cu_49f7391c30CatArrayBatchedCopy_vectorizedINS1_10OpaqueTypeILj4EEEjLi4ELi64ELi64ELi16ELi4EEEvPcNS1_25CatArrInputTensorMetadataIT_T0_XT2_EXT3_EEENS1_16TensorSizeStrideIS8_Lj4EEEiS8_ --------------------------
	.section	.text._ZN2at6native40_GLOBAL__N__2351210d_8_Shape_cu_49f7391c30CatArrayBatchedCopy_vectorizedINS1_10OpaqueTypeILj4EEEjLi4ELi64ELi64ELi16ELi4EEEvPcNS1_25CatArrInputTensorMetadataIT_T0_XT2_EXT3_EEENS1_16TensorSizeStrideIS8_Lj4EEEiS8_,"ax",@progbits
	.align	128
.text._ZN2at6native40_GLOBAL__N__2351210d_8_Shape_cu_49f7391c30CatArrayBatchedCopy_vectorizedINS1_10OpaqueTypeILj4EEEjLi4ELi64ELi64ELi16ELi4EEEvPcNS1_25CatArrInputTensorMetadataIT_T0_XT2_EXT3_EEENS1_16TensorSizeStrideIS8_Lj4EEEiS8_:
        .type           _ZN2at6native40_GLOBAL__N__2351210d_8_Shape_cu_49f7391c30CatArrayBatchedCopy_vectorizedINS1_10OpaqueTypeILj4EEEjLi4ELi64ELi64ELi16ELi4EEEvPcNS1_25CatArrInputTensorMetadataIT_T0_XT2_EXT3_EEENS1_16TensorSizeStrideIS8_Lj4EEEiS8_,@function
        .size           _ZN2at6native40_GLOBAL__N__2351210d_8_Shape_cu_49f7391c30CatArrayBatchedCopy_vectorizedINS1_10OpaqueTypeILj4EEEjLi4ELi64ELi64ELi16ELi4EEEvPcNS1_25CatArrInputTensorMetadataIT_T0_XT2_EXT3_EEENS1_16TensorSizeStrideIS8_Lj4EEEiS8_,(.L_x_932 - _ZN2at6native40_GLOBAL__N__2351210d_8_Shape_cu_49f7391c30CatArrayBatchedCopy_vectorizedINS1_10OpaqueTypeILj4EEEjLi4ELi64ELi64ELi16ELi4EEEvPcNS1_25CatArrInputTensorMetadataIT_T0_XT2_EXT3_EEENS1_16TensorSizeStrideIS8_Lj4EEEiS8_)
        .other          _ZN2at6native40_GLOBAL__N__2351210d_8_Shape_cu_49f7391c30CatArrayBatchedCopy_vectorizedINS1_10OpaqueTypeILj4EEEjLi4ELi64ELi64ELi16ELi4EEEvPcNS1_25CatArrInputTensorMetadataIT_T0_XT2_EXT3_EEENS1_16TensorSizeStrideIS8_Lj4EEEiS8_,@"STO_CUDA_ENTRY STV_DEFAULT"
_ZN2at6native40_GLOBAL__N__2351210d_8_Shape_cu_49f7391c30CatArrayBatchedCopy_vectorizedINS1_10OpaqueTypeILj4EEEjLi4ELi64ELi64ELi16ELi4EEEvPcNS1_25CatArrInputTensorMetadataIT_T0_XT2_EXT3_EEENS1_16TensorSizeStrideIS8_Lj4EEEiS8_:
        /* <DEDUP_REMOVED lines=66> */
.L_x_188:
        /* <DEDUP_REMOVED lines=48> */
.L_x_189:
        /* <DEDUP_REMOVED lines=14> */
.L_x_932:


//--------------------- .text._ZN2at6native40_GLOBAL__N__2351210d_8_Shape_cu_49f7391c19CatArrayBatchedCopyINS1_10OpaqueTypeILj4EEEjLi3ELi64ELi64EEEvPT_NS1_25CatArrInputTensorMetadataIS5_T0_XT2_EXT3_EEENS1_16TensorSizeStrideIS8_Lj4EEEiS8_ --------------------------
	.section	.text._ZN2at6native40_GLOBAL__N__2351210d_8_Shape_cu_49f7391c19CatArrayBatchedCopyINS1_10OpaqueTypeILj4EEEjLi3ELi64ELi64EEEvPT_NS1_25CatArrInputTensorMetadataIS5_T0_XT2_EXT3_EEENS1_16TensorSizeStrideIS8_Lj4EEEiS8_,"ax",@progbits
	.align	128
.text._ZN2at6native40_GLOBAL__N__2351210d_8_Shape_cu_49f7391c19CatArrayBatchedCopyINS1_10OpaqueTypeILj4EEEjLi3ELi64ELi64EEEvPT_NS1_25CatArrInputTensorMetadataIS5_T0_XT2_EXT3_EEENS1_16TensorSizeStrideIS8_Lj4EEEiS8_:
        .type           _ZN2at6native40_GLOBAL__N__2351210d_8_Shape_cu_49f7391c19CatArrayBatchedCopyINS1_10OpaqueTypeILj4EEEjLi3ELi64ELi64EEEvPT_NS1_25CatArrInputTensorMetadataIS5_T0_XT2_EXT3_EEENS1_16TensorSizeStrideIS8_Lj4EEEiS8_,@function
        .size           _ZN2at6native40_GLOBAL__N__2351210d_8_Shape_cu_49f7391c19CatArrayBatchedCopyINS1_10OpaqueTypeILj4EEEjLi3ELi64ELi64EEEvPT_NS1_25CatArrInputTensorMetadataIS5_T0_XT2_EXT3_EEENS1_16TensorSizeStrideIS8_Lj4EEEiS8_,(.L_x_933 - _ZN2at6native40_GLOBAL__N__2351210d_8_Shape_cu_49f7391c19CatArrayBatchedCopyINS1_10OpaqueTypeILj4EEEjLi3ELi64ELi64EEEvPT_NS1_25CatArrInputTensorMetadataIS5_T0_XT2_EXT3_EEENS1_16TensorSizeStrideIS8_Lj4EEEiS8_)
        .other          _ZN2at6native40_GLOBAL__N__2351210d_8_Shape_cu_49f7391c19CatArrayBatchedCopyINS1_10OpaqueTypeILj4EEEjLi3ELi64ELi64EEEvPT_NS1_25CatArrInputTensorMetadataIS5_T0_XT2_EXT3_EEENS1_16TensorSizeStrideIS8_Lj4EEEiS8_,@"STO_CUDA_ENTRY STV_DEFAULT"
_ZN2at6native40_GLOBAL__N__2351210d_8_Shape_cu_49f7391c19CatArrayBatchedCopyINS1_10OpaqueTypeILj4EEEjLi3ELi64ELi64EEEvPT_NS1_25CatArrInputTensorMetadataIS5_T0_XT2_EXT3_EEENS1_16TensorSizeStrideIS8_Lj4EEEiS8_:
        /* <DEDUP_REMOVED lines=22> */
[----:B------:R-:W0:Y:S07]  /*0160*/  LDCU.64 UR8, c[0x0][0x10d8] ;  /* 0x00021b00ff0877ac */ /* 0x000e2e0008000a00 */
[----:B------:R-:W5:Y:S01]  /*0170*/  LDC R5, c[0x0][0x10cc] ;  /* 0x00043300ff057b82 */ /* 0x000f620000000800 */
[----:B0-----:R-:W-:-:S02]  /*0180*/  ISETP.NE.AND P0, PT, R4, 0x2, PT ;  /* 0x000000020400780c */ /* 0x001fc40003f05270 */
[----:B------:R-:W-:-:S05]  /*0190*/  ISETP.NE.AND P1, PT, R4, 0x1, PT ;  /* 0x000000010400780c */ /* 0x000fca0003f25270 */
[----:B------:R-:W0:Y:S01]  /*01a0*/  LDC R7, c[0x0][R18+0x8c8] ;  /* 0x0002320012077b82 */ /* 0x000e220000000800 */
[----:B---3--:R-:W-:-:S07]  /*01b0*/  SEL R3, R2, R3, !P0 ;  /* 0x0000000302037207 */ /* 0x008fce0004000000 */
[----:B------:R3:W1:Y:S01]  /*01c0*/  LDC.U8 R10, c[0x0][R20+0x880] ;  /* 0x00022000140a7b82 */ /* 0x0006620000000000 */
[----:B------:R-:W2:Y:S01]  /*01d0*/  I2F.U32.RP R6, R3 ;  /* 0x0000000300067306 */ /* 0x000ea20000209000 */
[----:B------:R-:W-:Y:S02]  /*01e0*/  IADD3 R19, PT, PT, RZ, -R3, RZ ;  /* 0x80000003ff137210 */ /* 0x000fe40007ffe0ff */
[----:B-----5:R-:W-:-:S04]  /*01f0*/  SEL R4, R2, R5, !P1 ;  /* 0x0000000502047207 */ /* 0x020fc80004800000 */
[----:B------:R-:W4:Y:S01]  /*0200*/  LDC.64 R14, c[0x0][R14+0x380] ;  /* 0x0000e0000e0e7b82 */ /* 0x000f220000000a00 */
[----:B---3--:R-:W-:Y:S01]  /*0210*/  LOP3.LUT R20, RZ, R3, RZ, 0x33, !PT ;  /* 0x00000003ff147212 */ /* 0x008fe200078e33ff */
[----:B------:R-:W3:Y:S01]  /*0220*/  I2F.U32.RP R8, R4 ;  /* 0x0000000400087306 */ /* 0x000ee20000209000 */
[----:B------:R-:W-:Y:S02]  /*0230*/  IADD3 R21, PT, PT, RZ, -R4, RZ ;  /* 0x80000004ff157210 */ /* 0x000fe40007ffe0ff */
[----:B------:R-:W-:-:S03]  /*0240*/  ISETP.NE.U32.AND P2, PT, R4, RZ, PT ;  /* 0x000000ff0400720c */ /* 0x000fc60003f45070 */
[----:B------:R0:W4:Y:S02]  /*0250*/  LDC R5, c[0x0][R18+0x8d0] ;  /* 0x0002340012057b82 */ /* 0x0001240000000800 */
[----:B0-----:R-:W-:Y:S01]  /*0260*/  SEL R7, R2, R7, !P0 ;  /* 0x0000000702077207 */ /* 0x001fe20004000000 */
[----:B--2---:R-:W0:Y:S05]  /*0270*/  MUFU.RCP R6, R6 ;  /* 0x0000000600067308 */ /* 0x004e2a0000001000 */
[----:B------:R-:W2:Y:S01]  /*0280*/  LDC R9, c[0x0][R9+0x580] ;  /* 0x0001600009097b82 */ /* 0x000ea20000000800 */
[----:B-1----:R-:W-:Y:S01]  /*0290*/  ISETP.NE.AND P0, PT, R10, RZ, PT ;  /* 0x000000ff0a00720c */ /* 0x002fe20003f05270 */
[----:B------:R-:W-:Y:S01]  /*02a0*/  IMAD.MOV.U32 R10, RZ, RZ, RZ ;  /* 0x000000ffff0a7224 */ /* 0x000fe200078e00ff */
[----:B---3--:R-:W1:Y:S05]  /*02b0*/  MUFU.RCP R8, R8 ;  /* 0x0000000800087308 */ /* 0x008e6a0000001000 */
[----:B------:R3:W2:Y:S01]  /*02c0*/  @P1 LDC R2, c[0x0][R18+0x8c4] ;  /* 0x0002310012021b82 */ /* 0x0006a20000000800 */
[----:B------:R-:W-:-:S02]  /*02d0*/  ISETP.NE.U32.AND P1, PT, R3, RZ, PT ;  /* 0x000000ff0300720c */ /* 0x000fc40003f25070 */
[----:B0-----:R-:W-:-:S05]  /*02e0*/  IADD3 R11, PT, PT, R6, 0xffffffe, RZ ;  /* 0x0ffffffe060b7810 */ /* 0x001fca0007ffe0ff */
[----:B------:R3:W0:Y:S01]  /*02f0*/  LDC R6, c[0x0][R18+0x8d4] ;  /* 0x0002350012067b82 */ /* 0x0006220000000800 */
[----:B------:R-:W5:Y:S01]  /*0300*/  F2I.FTZ.U32.TRUNC.NTZ R11, R11 ;  /* 0x0000000b000b7305 */ /* 0x000f62000021f000 */
[----:B-1----:R-:W-:-:S06]  /*0310*/  VIADD R12, R8, 0xffffffe ;  /* 0x0ffffffe080c7836 */ /* 0x002fcc0000000000 */
[----:B------:R3:W1:Y:S01]  /*0320*/  LDC R8, c[0x0][R18+0x8d8] ;  /* 0x0002360012087b82 */ /* 0x0006620000000800 */
[----:B------:R4:W3:Y:S01]  /*0330*/  F2I.FTZ.U32.TRUNC.NTZ R13, R12 ;  /* 0x0000000c000d7305 */ /* 0x0008e2000021f000 */
[----:B-----5:R-:W-:Y:S01]  /*0340*/  IMAD R19, R19, R11, RZ ;  /* 0x0000000b13137224 */ /* 0x020fe200078e02ff */
[----:B----4-:R-:W-:-:S03]  /*0350*/  MOV R12, RZ ;  /* 0x000000ff000c7202 */ /* 0x010fc60000000f00 */
[----:B------:R-:W-:-:S04]  /*0360*/  IMAD.HI.U32 R10, R11, R19, R10 ;  /* 0x000000130b0a7227 */ /* 0x000fc800078e000a */
[----:B---3--:R-:W-:Y:S01]  /*0370*/  IMAD R11, R21, R13, RZ ;  /* 0x0000000d150b7224 */ /* 0x008fe200078e02ff */
[----:B------:R-:W-:-:S03]  /*0380*/  LOP3.LUT R21, RZ, R4, RZ, 0x33, !PT ;  /* 0x00000004ff157212 */ /* 0x000fc600078e33ff */
[----:B------:R-:W-:Y:S01]  /*0390*/  IMAD.HI.U32 R11, R13, R11, R12 ;  /* 0x0000000b0d0b7227 */ /* 0x000fe200078e000c */
[----:B------:R-:W-:-:S03]  /*03a0*/  MOV R12, R17 ;  /* 0x00000011000c7202 */ /* 0x000fc60000000f00 */
[----:B------:R-:W-:-:S07]  /*03b0*/  IMAD R13, R16, UR4, RZ ;  /* 0x00000004100d7c24 */ /* 0x000fce000f8e02ff */
.L_x_191:
[----:B--23--:R-:W-:-:S05]  /*03c0*/  @P0 IMAD.WIDE.U32 R16, R12, 0x4, R14 ;  /* 0x000000040c100825 */ /* 0x00cfca00078e000e */
[----:B------:R3:W4:Y:S01]  /*03d0*/  @P0 LDG.E R19, desc[UR6][R16.64] ;  /* 0x0000000610130981 */ /* 0x000722000c1e1900 */
[----:B------:R-:W-:-:S04]  /*03e0*/  IMAD.HI.U32 R23, R10, R12, RZ ;  /* 0x0000000c0a177227 */ /* 0x000fc800078e00ff */
[----:B------:R-:W-:-:S04]  /*03f0*/  IMAD.MOV R18, RZ, RZ, -R23 ;  /* 0x000000ffff127224 */ /* 0x000fc800078e0a17 */
[----:B------:R-:W-:-:S05]  /*0400*/  IMAD R18, R3, R18, R12 ;  /* 0x0000001203127224 */ /* 0x000fca00078e020c */
[----:B------:R-:W-:-:S13]  /*0410*/  ISETP.GE.U32.AND P3, PT, R18, R3, PT ;  /* 0x000000031200720c */ /* 0x000fda0003f66070 */
[----:B------:R-:W-:Y:S02]  /*0420*/  @P3 IADD3 R18, PT, PT, -R3, R18, RZ ;  /* 0x0000001203123210 */ /* 0x000fe40007ffe1ff */
[----:B------:R-:W-:Y:S02]  /*0430*/  @P3 IADD3 R23, PT, PT, R23, 0x1, RZ ;  /* 0x0000000117173810 */ /* 0x000fe40007ffe0ff */
[----:B------:R-:W-:Y:S02]  /*0440*/  ISETP.GE.U32.AND P4, PT, R18, R3, PT ;  /* 0x000000031200720c */ /* 0x000fe40003f86070 */
[----:B------:R-:W2:Y:S11]  /*0450*/  @P0 LDC R18, c[0x0][0x10ec] ;  /* 0x00043b00ff120b82 */ /* 0x000eb60000000800 */
[----:B------:R-:W-:-:S05]  /*0460*/  @P4 VIADD R23, R23, 0x1 ;  /* 0x0000000117174836 */ /* 0x000fca0000000000 */
[----:B------:R-:W-:-:S05]  /*0470*/  SEL R23, R20, R23, !P1 ;  /* 0x0000001714177207 */ /* 0x000fca0004800000 */
[----:B------:R-:W-:-:S05]  /*0480*/  IMAD.HI.U32 R22, R11, R23, RZ ;  /* 0x000000170b167227 */ /* 0x000fca00078e00ff */
[----:B---3--:R-:W-:-:S05]  /*0490*/  IADD3 R17, PT, PT, -R22, RZ, RZ ;  /* 0x000000ff16117210 */ /* 0x008fca0007ffe1ff */
[----:B------:R-:W-:-:S05]  /*04a0*/  IMAD R17, R4, R17, R23 ;  /* 0x0000001104117224 */ /* 0x000fca00078e0217 */
[----:B------:R-:W-:-:S13]  /*04b0*/  ISETP.GE.U32.AND P3, PT, R17, R4, PT ;  /* 0x000000041100720c */ /* 0x000fda0003f66070 */
[----:B------:R-:W-:Y:S01]  /*04c0*/  @P3 IADD3 R17, PT, PT, -R4, R17, RZ ;  /* 0x0000001104113210 */ /* 0x000fe20007ffe1ff */
[----:B------:R-:W-:-:S03]  /*04d0*/  @P3 VIADD R22, R22, 0x1 ;  /* 0x0000000116163836 */ /* 0x000fc60000000000 */
[----:B------:R-:W-:Y:S02]  /*04e0*/  ISETP.GE.U32.AND P4, PT, R17, R4, PT ;  /* 0x000000041100720c */ /* 0x000fe40003f86070 */
[----:B------:R-:W3:Y:S11]  /*04f0*/  @P0 LDC.64 R16, c[0x0][0x380] ;  /* 0x0000e000ff100b82 */ /* 0x000ef60000000a00 */
[----:B------:R-:W-:-:S04]  /*0500*/  @P4 IADD3 R22, PT, PT, R22, 0x1, RZ ;  /* 0x0000000116164810 */ /* 0x000fc80007ffe0ff */
[----:B------:R-:W-:Y:S02]  /*0510*/  SEL R24, R21, R22, !P2 ;  /* 0x0000001615187207 */ /* 0x000fe40005000000 */
[----:B------:R-:W-:-:S03]  /*0520*/  IADD3 R22, PT, PT, -R23, RZ, RZ ;  /* 0x000000ff17167210 */ /* 0x000fc60007ffe1ff */
[----:B------:R-:W-:Y:S02]  /*0530*/  IMAD.MOV R25, RZ, RZ, -R24 ;  /* 0x000000ffff197224 */ /* 0x000fe400078e0a18 */
[----:B------:R-:W-:Y:S02]  /*0540*/  IMAD R22, R3, R22, R12 ;  /* 0x0000001603167224 */ /* 0x000fe400078e020c */
[----:B------:R-:W-:Y:S02]  /*0550*/  IMAD R23, R4, R25, R23 ;  /* 0x0000001904177224 */ /* 0x000fe400078e0217 */
[----:B------:R-:W-:-:S04]  /*0560*/  IMAD R22, R22, UR5, RZ ;  /* 0x0000000516167c24 */ /* 0x000fc8000f8e02ff */
[----:B------:R-:W-:-:S04]  /*0570*/  IMAD R23, R23, UR9, R22 ;  /* 0x0000000917177c24 */ /* 0x000fc8000f8e0216 */
[----:B------:R-:W-:-:S04]  /*0580*/  IMAD R22, R24, UR8, R23 ;  /* 0x0000000818167c24 */ /* 0x000fc8000f8e0217 */
[----:B--2---:R-:W-:-:S04]  /*0590*/  @P0 IMAD R23, R9, R18, R22 ;  /* 0x0000001209170224 */ /* 0x004fc800078e0216 */
[----:B---3--:R-:W-:-:S05]  /*05a0*/  @P0 IMAD.WIDE.U32 R16, R23, 0x4, R16 ;  /* 0x0000000417100825 */ /* 0x008fca00078e0010 */
[----:B----4-:R2:W-:Y:S01]  /*05b0*/  @P0 STG.E desc[UR6][R16.64], R19 ;  /* 0x0000001310000986 */ /* 0x0105e2000c101906 */
[----:B------:R-:W-:Y:S05]  /*05c0*/  @P0 BRA `(.L_x_190) ;  /* 0x0000000000c40947 */ /* 0x000fea0003800000 */
[----:B------:R-:W3:Y:S01]  /*05d0*/  I2F.U32.RP R18, R7 ;  /* 0x0000000700127306 */ /* 0x000ee20000209000 */
[----:B--2---:R-:W-:Y:S02]  /*05e0*/  IADD3 R19, PT, PT, RZ, -R7, RZ ;  /* 0x80000007ff137210 */ /* 0x004fe40007ffe0ff */
[----:B------:R-:W-:Y:S02]  /*05f0*/  ISETP.NE.U32.AND P5, PT, R7, RZ, PT ;  /* 0x000000ff0700720c */ /* 0x000fe40003fa5070 */
[----:B------:R-:W-:-:S03]  /*0600*/  IADD3 R25, PT, PT, RZ, -R2, RZ ;  /* 0x80000002ff197210 */ /* 0x000fc60007ffe0ff */
[----:B------:R-:W2:Y:S08]  /*0610*/  I2F.U32.RP R23, R2 ;  /* 0x0000000200177306 */ /* 0x000eb00000209000 */
[----:B---3--:R-:W3:Y:S08]  /*0620*/  MUFU.RCP R18, R18 ;  /* 0x0000001200127308 */ /* 0x008ef00000001000 */
[----:B--2---:R-:W-:Y:S01]  /*0630*/  MUFU.RCP R23, R23 ;  /* 0x0000001700177308 */ /* 0x004fe20000001000 */
[----:B---3--:R-:W-:-:S07]  /*0640*/  IADD3 R16, PT, PT, R18, 0xffffffe, RZ ;  /* 0x0ffffffe12107810 */ /* 0x008fce0007ffe0ff */
[----:B------:R2:W3:Y:S02]  /*0650*/  F2I.FTZ.U32.TRUNC.NTZ R17, R16 ;  /* 0x0000001000117305 */ /* 0x0004e4000021f000 */
[----:B--2---:R-:W-:Y:S02]  /*0660*/  IMAD.MOV.U32 R16, RZ, RZ, RZ ;  /* 0x000000ffff107224 */ /* 0x004fe400078e00ff */
[----:B---3--:R-:W-:-:S04]  /*0670*/  IMAD R19, R19, R17, RZ ;  /* 0x0000001113137224 */ /* 0x008fc800078e02ff */
[----:B------:R-:W-:Y:S01]  /*0680*/  IMAD.HI.U32 R17, R17, R19, R16 ;  /* 0x0000001311117227 */ /* 0x000fe200078e0010 */
[----:B------:R-:W-:-:S05]  /*0690*/  IADD3 R16, PT, PT, R23, 0xffffffe, RZ ;  /* 0x0ffffffe17107810 */ /* 0x000fca0007ffe0ff */
[----:B------:R-:W-:-:S05]  /*06a0*/  IMAD.HI.U32 R19, R17, R12, RZ ;  /* 0x0000000c11137227 */ /* 0x000fca00078e00ff */
[----:B------:R-:W-:-:S05]  /*06b0*/  IADD3 R17, PT, PT, -R19, RZ, RZ ;  /* 0x000000ff13117210 */ /* 0x000fca0007ffe1ff */
[----:B------:R-:W-:Y:S02]  /*06c0*/  IMAD R18, R7, R17, R12 ;  /* 0x0000001107127224 */ /* 0x000fe400078e020c */
[----:B------:R2:W3:Y:S03]  /*06d0*/  F2I.FTZ.U32.TRUNC.NTZ R17, R16 ;  /* 0x0000001000117305 */ /* 0x0004e6000021f000 */
[----:B------:R-:W-:Y:S01]  /*06e0*/  ISETP.GE.U32.AND P3, PT, R18, R7, PT ;  /* 0x000000071200720c */ /* 0x000fe20003f66070 */
[----:B--2---:R-:W-:Y:S02]  /*06f0*/  HFMA2 R16, -RZ, RZ, 0, 0 ;  /* 0x00000000ff107431 */ /* 0x004fe400000001ff */
[----:B---3--:R-:W-:-:S10]  /*0700*/  IMAD R23, R25, R17, RZ ;  /* 0x0000001119177224 */ /* 0x008fd400078e02ff */
[----:B------:R-:W-:Y:S01]  /*0710*/  @P3 IADD3 R19, PT, PT, R19, 0x1, RZ ;  /* 0x0000000113133810 */ /* 0x000fe20007ffe0ff */
[----:B------:R-:W-:-:S05]  /*0720*/  @P3 IMAD.IADD R18, R18, 0x1, -R7 ;  /* 0x0000000112123824 */ /* 0x000fca00078e0a07 */
[----:B------:R-:W-:Y:S01]  /*0730*/  ISETP.GE.U32.AND P4, PT, R18, R7, PT ;  /* 0x000000071200720c */ /* 0x000fe20003f86070 */
[----:B------:R-:W-:-:S12]  /*0740*/  IMAD.HI.U32 R18, R17, R23, R16 ;  /* 0x0000001711127227 */ /* 0x000fd800078e0010 */
        /* <DEDUP_REMOVED lines=12> */
[----:B-1----:R-:W-:-:S04]  /*0810*/  IMAD R17, R8, R17, RZ ;  /* 0x0000001108117224 */ /* 0x002fc800078e02ff */
[----:B------:R-:W-:Y:S02]  /*0820*/  @P4 IADD3 R18, PT, PT, R18, 0x1, RZ ;  /* 0x0000000112124810 */ /* 0x000fe40007ffe0ff */
[----:B------:R-:W-:-:S04]  /*0830*/  @!P5 LOP3.LUT R18, RZ, R2, RZ, 0x33, !PT ;  /* 0x00000002ff12d212 */ /* 0x000fc800078e33ff */
[----:B------:R-:W-:-:S05]  /*0840*/  IADD3 R16, PT, PT, -R18, RZ, RZ ;  /* 0x000000ff12107210 */ /* 0x000fca0007ffe1ff */
[----:B------:R-:W-:-:S04]  /*0850*/  IMAD R19, R2, R16, R19 ;  /* 0x0000001002137224 */ /* 0x000fc800078e0213 */
[----:B0-----:R-:W-:-:S04]  /*0860*/  IMAD R17, R6, R19, R17 ;  /* 0x0000001306117224 */ /* 0x001fc800078e0211 */
[----:B------:R-:W-:Y:S02]  /*0870*/  IMAD R17, R5, R18, R17 ;  /* 0x0000001205117224 */ /* 0x000fe400078e0211 */
[----:B------:R-:W0:Y:S02]  /*0880*/  LDC.64 R18, c[0x0][0x380] ;  /* 0x0000e000ff127b82 */ /* 0x000e240000000a00 */
[----:B------:R-:W-:-:S06]  /*0890*/  IMAD.WIDE.U32 R16, R17, 0x4, R14 ;  /* 0x0000000411107825 */ /* 0x000fcc00078e000e */
[----:B------:R-:W2:Y:S01]  /*08a0*/  LDG.E R17, desc[UR6][R16.64] ;  /* 0x0000000610117981 */ /* 0x000ea2000c1e1900 */
[----:B------:R-:W-:-:S04]  /*08b0*/  IMAD R23, R9, UR10, R22 ;  /* 0x0000000a09177c24 */ /* 0x000fc8000f8e0216 */
[----:B0-----:R-:W-:-:S05]  /*08c0*/  IMAD.WIDE.U32 R18, R23, 0x4, R18 ;  /* 0x0000000417127825 */ /* 0x001fca00078e0012 */
[----:B--2---:R3:W-:Y:S02]  /*08d0*/  STG.E desc[UR6][R18.64], R17 ;  /* 0x0000001112007986 */ /* 0x0047e4000c101906 */
.L_x_190:
[----:B------:R-:W-:-:S04]  /*08e0*/  IADD3 R12, PT, PT, R13, R12, RZ ;  /* 0x0000000c0d0c7210 */ /* 0x000fc80007ffe0ff */
[----:B------:R-:W-:-:S13]  /*08f0*/  ISETP.GE.U32.AND P3, PT, R12, R0, PT ;  /* 0x000000000c00720c */ /* 0x000fda0003f66070 */
[----:B------:R-:W-:Y:S05]  /*0900*/  @!P3 BRA `(.L_x_191) ;  /* 0xfffffff800acb947 */ /* 0x000fea000383ffff */
[----:B------:R-:W-:Y:S05]  /*0910*/  EXIT ;  /* 0x000000000000794d */ /* 0x000fea0003800000 */
.L_x_192:
        /* <DEDUP_REMOVED lines=14> */
.L_x_933:


//--------------------- .text._ZN2at6native40_GLOBAL__N__2351210d_8_Shape_cu_49f7391c26CatArrayBatchedCopy_contigINS1_10OpaqueTypeILj4EEEjLi3ELi64ELi64EEEvPT_NS1_25CatArrInputTensorMetadataIS5_T0_XT2_EXT3_EEENS1_16TensorSizeStrideIS8_Lj4EEEiS8_ --------------------------
	.section	.text._ZN2at6native40_GLOBAL__N__2351210d_8_Shape_cu_49f7391c26CatArrayBatchedCopy_contigINS1_10OpaqueTypeILj4EEEjLi3ELi64ELi64EEEvPT_NS1_25CatArrInputTensorMetadataIS5_T0_XT2_EXT3_EEENS1_16TensorSizeStrideIS8_Lj4EEEiS8_,"ax",@progbits
	.align	128
.text._ZN2at6native40_GLOBAL__N__2351210d_8_Shape_cu_49f7391c26CatArrayBatchedCopy_contigINS1_10OpaqueTypeILj4EEEjLi3ELi64ELi64EEEvPT_NS1_25CatArrInputTensorMetadataIS5_T0_XT2_EXT3_EEENS1_16TensorSizeStrideIS8_Lj4EEEiS8_:
        .type           _ZN2at6native40_GLOBAL__N__2351210d_8_Shape_cu_49f7391c26CatArrayBatchedCopy_contigINS1_10OpaqueTypeILj4EEEjLi3ELi64ELi64EEEvPT_NS1_25CatArrInputTensorMetadataIS5_T0_XT2_EXT3_EEENS1_16TensorSizeStrideIS8_Lj4EEEiS8_,@function
        .size           _ZN2at6native40_GLOBAL__N__2351210d_8_Shape_cu_49f7391c26CatArrayBatchedCopy_contigINS1_10OpaqueTypeILj4EEEjLi3ELi64ELi64EEEvPT_NS1_25CatArrInputTensorMetadataIS5_T0_XT2_EXT3_EEENS1_16TensorSizeStrideIS8_Lj4EEEiS8_,(.L_x_934 - _ZN2at6native40_GLOBAL__N__2351210d_8_Shape_cu_49f7391c26CatArrayBatchedCopy_contigINS1_10OpaqueTypeILj4EEEjLi3ELi64ELi64EEEvPT_NS1_25CatArrInputTensorMetadataIS5_T0_XT2_EXT3_EEENS1_16TensorSizeStrideIS8_Lj4EEEiS8_)
        .other          _ZN2at6native40_GLOBAL__N__2351210d_8_Shape_cu_49f7391c26CatArrayBatchedCopy_contigINS1_10OpaqueTypeILj4EEEjLi3ELi64ELi64EEEvPT_NS1_25CatArrInputTensorMetadataIS5_T0_XT2_EXT3_EEENS1_16TensorSizeStrideIS8_Lj4EEEiS8_,@"STO_CUDA_ENTRY STV_DEFAULT"
_ZN2at6native40_GLOBAL__N__2351210d_8_Shape_cu_49f7391c26CatArrayBatchedCopy_contigINS1_10OpaqueTypeILj4EEEjLi3ELi64ELi64EEEvPT_NS1_25CatArrInputTensorMetadataIS5_T0_XT2_EXT3_EEENS1_16TensorSizeStrideIS8_Lj4EEEiS8_:
        /* <DEDUP_REMOVED lines=17> */
[----:B------:R-:W0:Y:S02]  /*0110*/  LDCU.64 UR10, c[0x0][0x10d8] ;  /* 0x00021b00ff0a77ac */ /* 0x000e240008000a00 */
[----:B0-----:R-:W-:-:S05]  /*0120*/  ISETP.NE.AND P1, PT, R2, 0x1, PT ;  /* 0x000000010200780c */ /* 0x001fca0003f25270 */
[----:B---3--:R-:W0:Y:S01]  /*0130*/  LDC R10, c[0x0][R10+0x588] ;  /* 0x000162000a0a7b82 */ /* 0x008e220000000800 */
[----:B------:R-:W-:Y:S01]  /*0140*/  ISETP.NE.AND P0, PT, R2, 0x2, PT ;  /* 0x000000020200780c */ /* 0x000fe20003f05270 */
[----:B------:R-:W-:-:S05]  /*0150*/  HFMA2 R2, -RZ, RZ, 0, 4.76837158203125e-07 ;  /* 0x00000008ff027431 */ /* 0x000fca00000001ff */
[C---:B------:R-:W-:Y:S01]  /*0160*/  IMAD R2, R11.reuse, 0x4, R2 ;  /* 0x000000040b027824 */ /* 0x040fe200078e0202 */
[----:B----4-:R-:W-:Y:S02]  /*0170*/  SEL R7, R6, R7, !P0 ;  /* 0x0000000706077207 */ /* 0x010fe40004000000 */
[----:B------:R-:W3:Y:S02]  /*0180*/  @P1 LDC R6, c[0x0][0x10cc] ;  /* 0x00043300ff061b82 */ /* 0x000ee40000000800 */
[----:B------:R-:W-:Y:S01]  /*0190*/  LEA R4, R11, R2, 0x2 ;  /* 0x000000020b047211 */ /* 0x000fe200078e10ff */
[----:B------:R-:W4:Y:S01]  /*01a0*/  I2F.U32.RP R3, R7 ;  /* 0x0000000700037306 */ /* 0x000f220000209000 */
[----:B------:R-:W-:Y:S01]  /*01b0*/  IMAD.MOV R11, RZ, RZ, -R7 ;  /* 0x000000ffff0b7224 */ /* 0x000fe200078e0a07 */
[----:B------:R-:W-:-:S06]  /*01c0*/  ISETP.NE.U32.AND P0, PT, R7, RZ, PT ;  /* 0x000000ff0700720c */ /* 0x000fcc0003f05070 */
[----:B----4-:R-:W4:Y:S01]  /*01d0*/  MUFU.RCP R3, R3 ;  /* 0x0000000300037308 */ /* 0x010f220000001000 */
[----:B---3--:R-:W-:-:S07]  /*01e0*/  ISETP.NE.U32.AND P1, PT, R6, RZ, PT ;  /* 0x000000ff0600720c */ /* 0x008fce0003f25070 */
[----:B------:R-:W3:Y:S01]  /*01f0*/  I2F.U32.RP R5, R6 ;  /* 0x0000000600057306 */ /* 0x000ee20000209000 */
[----:B----4-:R-:W-:Y:S02]  /*0200*/  VIADD R12, R3, 0xffffffe ;  /* 0x0ffffffe030c7836 */ /* 0x010fe40000000000 */
[----:B------:R-:W4:Y:S05]  /*0210*/  LDC.64 R2, c[0x0][0x380] ;  /* 0x0000e000ff027b82 */ /* 0x000f2a0000000a00 */
[----:B------:R5:W1:Y:S08]  /*0220*/  F2I.FTZ.U32.TRUNC.NTZ R13, R12 ;  /* 0x0000000c000d7305 */ /* 0x000a70000021f000 */
[----:B---3--:R-:W3:Y:S01]  /*0230*/  MUFU.RCP R5, R5 ;  /* 0x0000000500057308 */ /* 0x008ee20000001000 */
[----:B-----5:R-:W-:-:S02]  /*0240*/  HFMA2 R12, -RZ, RZ, 0, 0 ;  /* 0x00000000ff0c7431 */ /* 0x020fc400000001ff */
[----:B-1----:R-:W-:-:S04]  /*0250*/  IMAD R11, R11, R13, RZ ;  /* 0x0000000d0b0b7224 */ /* 0x002fc800078e02ff */
[----:B------:R-:W-:-:S04]  /*0260*/  IMAD.HI.U32 R11, R13, R11, R12 ;  /* 0x0000000b0d0b7227 */ /* 0x000fc800078e000c */
[----:B------:R-:W-:Y:S01]  /*0270*/  IMAD R13, R14, UR4, RZ ;  /* 0x000000040e0d7c24 */ /* 0x000fe2000f8e02ff */
[----:B------:R-:W-:Y:S01]  /*0280*/  LOP3.LUT R14, RZ, R7, RZ, 0x33, !PT ;  /* 0x00000007ff0e7212 */ /* 0x000fe200078e33ff */
[----:B---3--:R-:W-:Y:S02]  /*0290*/  VIADD R8, R5, 0xffffffe ;  /* 0x0ffffffe05087836 */ /* 0x008fe40000000000 */
[----:B------:R-:W1:Y:S01]  /*02a0*/  LDC.64 R4, c[0x0][R4+0x380] ;  /* 0x0000e00004047b82 */ /* 0x000e620000000a00 */
[----:B------:R-:W-:Y:S01]  /*02b0*/  IMAD.MOV.U32 R12, RZ, RZ, R15 ;  /* 0x000000ffff0c7224 */ /* 0x000fe200078e000f */
[----:B------:R-:W3:Y:S02]  /*02c0*/  F2I.FTZ.U32.TRUNC.NTZ R9, R8 ;  /* 0x0000000800097305 */ /* 0x000ee4000021f000 */
[----:B---3--:R-:W-:-:S04]  /*02d0*/  IMAD R8, R6, R9, RZ ;  /* 0x0000000906087224 */ /* 0x008fc800078e02ff */
[----:B------:R-:W-:Y:S01]  /*02e0*/  IMAD.MOV R17, RZ, RZ, -R8 ;  /* 0x000000ffff117224 */ /* 0x000fe200078e0a08 */
[----:B------:R-:W-:-:S05]  /*02f0*/  MOV R8, RZ ;  /* 0x000000ff00087202 */ /* 0x000fca0000000f00 */
[----:B------:R-:W-:Y:S01]  /*0300*/  IMAD.HI.U32 R8, R9, R17, R8 ;  /* 0x0000001109087227 */ /* 0x000fe200078e0008 */
[----:B0-2-4-:R-:W-:-:S07]  /*0310*/  LOP3.LUT R9, RZ, R6, RZ, 0x33, !PT ;  /* 0x00000006ff097212 */ /* 0x015fce00078e33ff */
.L_x_193:
[----:B01----:R-:W-:-:S05]  /*0320*/  IMAD.WIDE.U32 R16, R12, 0x4, R4 ;  /* 0x000000040c107825 */ /* 0x003fca00078e0004 */
[----:B------:R0:W2:Y:S01]  /*0330*/  LDG.E R15, desc[UR6][R16.64] ;  /* 0x00000006100f7981 */ /* 0x0000a2000c1e1900 */
        /* <DEDUP_REMOVED lines=10> */
[----:B0-----:R-:W-:Y:S01]  /*03e0*/  IMAD.MOV R16, RZ, RZ, -R19 ;  /* 0x000000ffff107224 */ /* 0x001fe200078e0a13 */
[----:B------:R-:W-:-:S03]  /*03f0*/  IADD3 R17, PT, PT, -R18, RZ, RZ ;  /* 0x000000ff12117210 */ /* 0x000fc60007ffe1ff */
[----:B------:R-:W-:Y:S01]  /*0400*/  IMAD R16, R7, R16, R12 ;  /* 0x0000001007107224 */ /* 0x000fe200078e020c */
[----:B------:R-:W-:Y:S01]  /*0410*/  IADD3 R12, PT, PT, R13, R12, RZ ;  /* 0x0000000c0d0c7210 */ /* 0x000fe20007ffe0ff */
[----:B------:R-:W-:Y:S02]  /*0420*/  IMAD R17, R6, R17, R19 ;  /* 0x0000001106117224 */ /* 0x000fe400078e0213 */
[----:B------:R-:W-:-:S03]  /*0430*/  IMAD R16, R16, UR5, RZ ;  /* 0x0000000510107c24 */ /* 0x000fc6000f8e02ff */
[----:B------:R-:W-:-:S13]  /*0440*/  ISETP.GE.U32.AND P2, PT, R17, R6, PT ;  /* 0x000000061100720c */ /* 0x000fda0003f46070 */
[----:B------:R-:W-:Y:S01]  /*0450*/  @P2 IMAD.IADD R17, R17, 0x1, -R6 ;  /* 0x0000000111112824 */ /* 0x000fe200078e0a06 */
[----:B------:R-:W-:Y:S02]  /*0460*/  @P2 IADD3 R18, PT, PT, R18, 0x1, RZ ;  /* 0x0000000112122810 */ /* 0x000fe40007ffe0ff */
        /* <DEDUP_REMOVED lines=10> */
[----:B--2---:R0:W-:Y:S01]  /*0510*/  STG.E desc[UR6][R16.64], R15 ;  /* 0x0000000f10007986 */ /* 0x0041e2000c101906 */
[----:B------:R-:W-:Y:S05]  /*0520*/  @!P2 BRA `(.L_x_193) ;  /* 0xfffffffc007ca947 */ /* 0x000fea000383ffff */
[----:B------:R-:W-:Y:S05]  /*0530*/  EXIT ;  /* 0x000000000000794d */ /* 0x000fea0003800000 */
.L_x_194:
        /* <DEDUP_REMOVED lines=12> */
.L_x_934:


//--------------------- .text._ZN2at6native40_GLOBAL__N__2351210d_8_Shape_cu_49f7391c35CatArrayBatchedCopy_alignedK_contigINS1_10OpaqueTypeILj4EEEjLi3ELi64ELi64ELi8EEEvPT_NS1_25CatArrInputTensorMetadataIS5_T0_XT2_EXT3_EEENS1_16TensorSizeStrideIS8_Lj4EEEiS8_ --------------------------
	.section	.text._ZN2at6native40_GLOBAL__N__2351210d_8_Shape_cu_49f7391c35CatArrayBatchedCopy_alignedK_contigINS1_10OpaqueTypeILj4EEEjLi3ELi64ELi64ELi8EEEvPT_NS1_25CatArrInputTensorMetadataIS5_T0_XT2_EXT3_EEENS1_16TensorSizeStrideIS8_Lj4EEEiS8_,"ax",@progbits
	.align	128
.text._ZN2at6native40_GLOBAL__N__2351210d_8_Shape_cu_49f7391c35CatArrayBatchedCopy_alignedK_contigINS1_10OpaqueTypeILj4EEEjLi3ELi64ELi64ELi8EEEvPT_NS1_25CatArrInputTensorMetadataIS5_T0_XT2_EXT3_EEENS1_16TensorSizeStrideIS8_Lj4EEEiS8_:
        .type           _ZN2at6native40_GLOBAL__N__2351210d_8_Shape_cu_49f7391c35CatArrayBatchedCopy_alignedK_contigINS1_10OpaqueTypeILj4EEEjLi3ELi64ELi64ELi8EEEvPT_NS1_25CatArrInputTensorMetadataIS5_T0_XT2_EXT3_EEENS1_16TensorSizeStrideIS8_Lj4EEEiS8_,@function
        .size           _ZN2at6native40_GLOBAL__N__2351210d_8_Shape_cu_49f7391c35CatArrayBatchedCopy_alignedK_contigINS1_10OpaqueTypeILj4EEEjLi3ELi64ELi64ELi8EEEvPT_NS1_25CatArrInputTensorMetadataIS5_T0_XT2_EXT3_EEENS1_16TensorSizeStrideIS8_Lj4EEEiS8_,(.L_x_935 - _ZN2at6native40_GLOBAL__N__2351210d_8_Shape_cu_49f7391c35CatArrayBatchedCopy_alignedK_contigINS1_10OpaqueTypeILj4EEEjLi3ELi64ELi64ELi8EEEvPT_NS1_25CatArrInputTensorMetadataIS5_T0_XT2_EXT3_EEENS1_16TensorSizeStrideIS8_Lj4EEEiS8_)
        .other          _ZN2at6native40_GLOBAL__N__2351210d_8_Shape_cu_49f7391c35CatArrayBatchedCopy_alignedK_contigINS1_10OpaqueTypeILj4EEEjLi3ELi64ELi64ELi8EEEvPT_NS1_25CatArrInputTensorMetadataIS5_T0_XT2_EXT3_EEENS1_16TensorSizeStrideIS8_Lj4EEEiS8_,@"STO_CUDA_ENTRY STV_DEFAULT"
_ZN2at6native40_GLOBAL__N__2351210d_8_Shape_cu_49f7391c35CatArrayBatchedCopy_alignedK_contigINS1_10OpaqueTypeILj4EEEjLi3ELi64ELi64ELi8EEEvPT_NS1_25CatArrInputTensorMetadataIS5_T0_XT2_EXT3_EEENS1_16TensorSizeStrideIS8_Lj4EEEiS8_:
        /* <DEDUP_REMOVED lines=27> */
[----:B------:R-:W2:Y:S06]  /*01b0*/  LDCU UR5, c[0x0][0x10cc] ;  /* 0x00021980ff0577ac */ /* 0x000eac0008000800 */
[----:B------:R-:W2:Y:S01]  /*01c0*/  LDC.64 R10, c[0x0][0x380] ;  /* 0x0000e000ff0a7b82 */ /* 0x000ea20000000a00 */
[----:B0-----:R-:W-:-:S04]  /*01d0*/  ISETP.NE.AND P0, PT, R5, 0x2, PT ;  /* 0x000000020500780c */ /* 0x001fc80003f05270 */
[C---:B-1----:R-:W-:Y:S01]  /*01e0*/  SEL R6, R4.reuse, UR4, !P0 ;  /* 0x0000000404067c07 */ /* 0x042fe2000c000000 */
[----:B------:R-:W0:Y:S01]  /*01f0*/  LDCU UR4, c[0x0][0x370] ;  /* 0x00006e00ff0477ac */ /* 0x000e220008000800 */
[----:B------:R-:W-:Y:S02]  /*0200*/  ISETP.NE.AND P0, PT, R5, 0x1, PT ;  /* 0x000000010500780c */ /* 0x000fe40003f05270 */
[----:B------:R-:W1:Y:S01]  /*0210*/  I2F.U32.RP R9, R6 ;  /* 0x0000000600097306 */ /* 0x000e620000209000 */
[----:B------:R-:W-:Y:S01]  /*0220*/  IMAD.MOV R15, RZ, RZ, -R6 ;  /* 0x000000ffff0f7224 */ /* 0x000fe200078e0a06 */
[----:B--2---:R-:W-:Y:S02]  /*0230*/  SEL R5, R4, UR5, !P0 ;  /* 0x0000000504057c07 */ /* 0x004fe4000c000000 */
[----:B------:R-:W-:Y:S02]  /*0240*/  ISETP.NE.U32.AND P0, PT, R6, RZ, PT ;  /* 0x000000ff0600720c */ /* 0x000fe40003f05070 */
[----:B------:R-:W-:-:S02]  /*0250*/  IADD3 R17, PT, PT, RZ, -R5, RZ ;  /* 0x80000005ff117210 */ /* 0x000fc40007ffe0ff */
[----:B------:R-:W2:Y:S01]  /*0260*/  I2F.U32.RP R14, R5 ;  /* 0x00000005000e7306 */ /* 0x000ea20000209000 */
[----:B------:R-:W-:Y:S02]  /*0270*/  ISETP.NE.U32.AND P1, PT, R5, RZ, PT ;  /* 0x000000ff0500720c */ /* 0x000fe40003f25070 */
[----:B------:R-:W-:Y:S01]  /*0280*/  LOP3.LUT R21, RZ, R6, RZ, 0x33, !PT ;  /* 0x00000006ff157212 */ /* 0x000fe200078e33ff */
[----:B0-----:R-:W-:-:S04]  /*0290*/  IMAD R20, R20, UR4, RZ ;  /* 0x0000000414147c24 */ /* 0x001fc8000f8e02ff */
        /* <DEDUP_REMOVED lines=9> */
[----:B------:R-:W-:Y:S01]  /*0330*/  IMAD.HI.U32 R18, R19, R9, R18 ;  /* 0x0000000913127227 */ /* 0x000fe200078e0012 */
[----:B------:R-:W-:-:S03]  /*0340*/  LOP3.LUT R19, RZ, R5, RZ, 0x33, !PT ;  /* 0x00000005ff137212 */ /* 0x000fc600078e33ff */
[----:B-----5:R-:W-:-:S04]  /*0350*/  IMAD R15, R17, R13, RZ ;  /* 0x0000000d110f7224 */ /* 0x020fc800078e02ff */
[----:B------:R-:W-:-:S07]  /*0360*/  IMAD.HI.U32 R9, R13, R15, R12 ;  /* 0x0000000f0d097227 */ /* 0x000fce00078e000c */
.L_x_197:
[----:B--2---:R-:W-:-:S06]  /*0370*/  IMAD.WIDE.U32 R12, R7, 0x4, R2 ;  /* 0x00000004070c7825 */ /* 0x004fcc00078e0002 */
[----:B------:R-:W2:Y:S01]  /*0380*/  LDG.E.64 R12, desc[UR6][R12.64] ;  /* 0x000000060c0c7981 */ /* 0x000ea2000c1e1b00 */
[----:B------:R-:W-:Y:S02]  /*0390*/  VIADD R15, R7, 0x1 ;  /* 0x00000001070f7836 */ /* 0x000fe40000000000 */
        /* <DEDUP_REMOVED lines=8> */
[----:B------:R-:W-:Y:S02]  /*0420*/  @P2 IADD3 R17, PT, PT, -R6, R17, RZ ;  /* 0x0000001106112210 */ /* 0x000fe40007ffe1ff */
[----:B------:R-:W-:Y:S01]  /*0430*/  @P4 IMAD.IADD R23, R23, 0x1, -R6 ;  /* 0x0000000117174824 */ /* 0x000fe200078e0a06 */
[----:B------:R-:W-:Y:S01]  /*0440*/  @P2 IADD3 R22, PT, PT, R22, 0x1, RZ ;  /* 0x0000000116162810 */ /* 0x000fe20007ffe0ff */
[----:B------:R-:W-:Y:S01]  /*0450*/  @P4 VIADD R24, R24, 0x1 ;  /* 0x0000000118184836 */ /* 0x000fe20000000000 */
[-C--:B------:R-:W-:Y:S02]  /*0460*/  ISETP.GE.U32.AND P3, PT, R17, R6.reuse, PT ;  /* 0x000000061100720c */ /* 0x080fe40003f66070 */
[----:B------:R-:W-:-:S11]  /*0470*/  ISETP.GE.U32.AND P5, PT, R23, R6, PT ;  /* 0x000000061700720c */ /* 0x000fd60003fa6070 */
[----:B------:R-:W-:Y:S02]  /*0480*/  @P3 IADD3 R22, PT, PT, R22, 0x1, RZ ;  /* 0x0000000116163810 */ /* 0x000fe40007ffe0ff */
[----:B------:R-:W-:Y:S02]  /*0490*/  @P5 VIADD R24, R24, 0x1 ;  /* 0x0000000118185836 */ /* 0x000fe40000000000 */
[----:B------:R-:W-:-:S03]  /*04a0*/  SEL R22, R21, R22, !P0 ;  /* 0x0000001615167207 */ /* 0x000fc60004000000 */
[----:B------:R-:W-:Y:S02]  /*04b0*/  SEL R24, R21, R24, !P0 ;  /* 0x0000001815187207 */ /* 0x000fe40004000000 */
[C---:B------:R-:W-:Y:S02]  /*04c0*/  IMAD.HI.U32 R16, R9.reuse, R22, RZ ;  /* 0x0000001609107227 */ /* 0x040fe400078e00ff */
[----:B------:R-:W-:Y:S02]  /*04d0*/  IADD3 R17, PT, PT, -R24, RZ, RZ ;  /* 0x000000ff18117210 */ /* 0x000fe40007ffe1ff */
[----:B------:R-:W-:Y:S01]  /*04e0*/  IMAD.HI.U32 R26, R9, R24, RZ ;  /* 0x00000018091a7227 */ /* 0x000fe200078e00ff */
[----:B------:R-:W-:-:S03]  /*04f0*/  IADD3 R14, PT, PT, -R16, RZ, RZ ;  /* 0x000000ff100e7210 */ /* 0x000fc60007ffe1ff */
[----:B------:R-:W-:Y:S02]  /*0500*/  IMAD.MOV R28, RZ, RZ, -R26 ;  /* 0x000000ffff1c7224 */ /* 0x000fe400078e0a1a */
[C---:B------:R-:W-:Y:S02]  /*0510*/  IMAD R14, R5.reuse, R14, R22 ;  /* 0x0000000e050e7224 */ /* 0x040fe400078e0216 */
[----:B------:R-:W-:Y:S02]  /*0520*/  IMAD R28, R5, R28, R24 ;  /* 0x0000001c051c7224 */ /* 0x000fe400078e0218 */
[----:B------:R-:W-:Y:S01]  /*0530*/  IMAD.MOV R23, RZ, RZ, -R22 ;  /* 0x000000ffff177224 */ /* 0x000fe200078e0a16 */
[----:B------:R-:W-:Y:S01]  /*0540*/  ISETP.GE.U32.AND P2, PT, R14, R5, PT ;  /* 0x000000050e00720c */ /* 0x000fe20003f46070 */
[----:B------:R-:W-:Y:S01]  /*0550*/  IMAD R17, R6, R17, R15 ;  /* 0x0000001106117224 */ /* 0x000fe200078e020f */
[----:B------:R-:W-:Y:S01]  /*0560*/  ISETP.GE.U32.AND P4, PT, R28, R5, PT ;  /* 0x000000051c00720c */ /* 0x000fe20003f86070 */
[----:B------:R-:W-:Y:S01]  /*0570*/  IMAD R15, R6, R23, R7 ;  /* 0x00000017060f7224 */ /* 0x000fe200078e0207 */
[----:B------:R-:W-:Y:S01]  /*0580*/  LEA R7, R20, R7, 0x1 ;  /* 0x0000000714077211 */ /* 0x000fe200078e08ff */
[----:B---3--:R-:W-:-:S02]  /*0590*/  IMAD R17, R17, UR8, RZ ;  /* 0x0000000811117c24 */ /* 0x008fc4000f8e02ff */
[----:B------:R-:W-:Y:S02]  /*05a0*/  IMAD R15, R15, UR8, RZ ;  /* 0x000000080f0f7c24 */ /* 0x000fe4000f8e02ff */
[----:B------:R-:W-:-:S04]  /*05b0*/  VIADD R23, R7, 0x2 ;  /* 0x0000000207177836 */ /* 0x000fc80000000000 */
[----:B------:R-:W-:Y:S02]  /*05c0*/  @P2 IADD3 R14, PT, PT, -R5, R14, RZ ;  /* 0x0000000e050e2210 */ /* 0x000fe40007ffe1ff */
[----:B------:R-:W-:Y:S01]  /*05d0*/  @P4 IMAD.IADD R28, R28, 0x1, -R5 ;  /* 0x000000011c1c4824 */ /* 0x000fe200078e0a05 */
[----:B------:R-:W-:Y:S01]  /*05e0*/  @P2 IADD3 R16, PT, PT, R16, 0x1, RZ ;  /* 0x0000000110102810 */ /* 0x000fe20007ffe0ff */
[----:B------:R-:W-:Y:S01]  /*05f0*/  @P4 VIADD R26, R26, 0x1 ;  /* 0x000000011a1a4836 */ /* 0x000fe20000000000 */
[-C--:B------:R-:W-:Y:S02]  /*0600*/  ISETP.GE.U32.AND P3, PT, R14, R5.reuse, PT ;  /* 0x000000050e00720c */ /* 0x080fe40003f66070 */
[----:B------:R-:W-:Y:S02]  /*0610*/  ISETP.GE.U32.AND P5, PT, R28, R5, PT ;  /* 0x000000051c00720c */ /* 0x000fe40003fa6070 */
[----:B------:R-:W-:-:S09]  /*0620*/  ISETP.GT.U32.AND P2, PT, R23, R8, PT ;  /* 0x000000081700720c */ /* 0x000fd20003f44070 */
[----:B------:R-:W-:Y:S02]  /*0630*/  @P3 IADD3 R16, PT, PT, R16, 0x1, RZ ;  /* 0x0000000110103810 */ /* 0x000fe40007ffe0ff */
[----:B------:R-:W-:Y:S02]  /*0640*/  @P5 VIADD R26, R26, 0x1 ;  /* 0x000000011a1a5836 */ /* 0x000fe40000000000 */
[----:B------:R-:W-:-:S03]  /*0650*/  SEL R16, R19, R16, !P1 ;  /* 0x0000001013107207 */ /* 0x000fc60004800000 */
[----:B------:R-:W-:Y:S02]  /*0660*/  SEL R14, R19, R26, !P1 ;  /* 0x0000001a130e7207 */ /* 0x000fe40004800000 */
[----:B------:R-:W-:-:S03]  /*0670*/  IADD3 R25, PT, PT, -R16, RZ, RZ ;  /* 0x000000ff10197210 */ /* 0x000fc60007ffe1ff */
[----:B------:R-:W-:Y:S02]  /*0680*/  IMAD.MOV R26, RZ, RZ, -R14 ;  /* 0x000000ffff1a7224 */ /* 0x000fe400078e0a0e */
[C---:B------:R-:W-:Y:S02]  /*0690*/  IMAD R22, R5.reuse, R25, R22 ;  /* 0x0000001905167224 */ /* 0x040fe400078e0216 */
[----:B------:R-:W-:Y:S02]  /*06a0*/  IMAD R24, R5, R26, R24 ;  /* 0x0000001a05187224 */ /* 0x000fe400078e0218 */
[----:B------:R-:W-:Y:S02]  /*06b0*/  IMAD R15, R22, UR11, R15 ;  /* 0x0000000b160f7c24 */ /* 0x000fe4000f8e020f */
[----:B------:R-:W-:Y:S02]  /*06c0*/  IMAD R17, R24, UR11, R17 ;  /* 0x0000000b18117c24 */ /* 0x000fe4000f8e0211 */
[----:B------:R-:W-:-:S02]  /*06d0*/  IMAD R15, R16, UR10, R15 ;  /* 0x0000000a100f7c24 */ /* 0x000fc4000f8e020f */
[----:B------:R-:W-:Y:S02]  /*06e0*/  IMAD R17, R14, UR10, R17 ;  /* 0x0000000a0e117c24 */ /* 0x000fe4000f8e0211 */
[C---:B----4-:R-:W-:Y:S02]  /*06f0*/  IMAD R15, R0.reuse, UR9, R15 ;  /* 0x00000009000f7c24 */ /* 0x050fe4000f8e020f */
[----:B------:R-:W-:Y:S02]  /*0700*/  IMAD R17, R0, UR9, R17 ;  /* 0x0000000900117c24 */ /* 0x000fe4000f8e0211 */
[----:B------:R-:W-:-:S04]  /*0710*/  IMAD.WIDE.U32 R14, R15, 0x4, R10 ;  /* 0x000000040f0e7825 */ /* 0x000fc800078e000a */
[----:B------:R-:W-:Y:S01]  /*0720*/  IMAD.WIDE.U32 R16, R17, 0x4, R10 ;  /* 0x0000000411107825 */ /* 0x000fe200078e000a */
[----:B--2---:R2:W-:Y:S04]  /*0730*/  STG.E desc[UR6][R14.64], R12 ;  /* 0x0000000c0e007986 */ /* 0x0045e8000c101906 */
[----:B------:R2:W-:Y:S01]  /*0740*/  STG.E desc[UR6][R16.64], R13 ;  /* 0x0000000d10007986 */ /* 0x0005e2000c101906 */
[----:B------:R-:W-:Y:S05]  /*0750*/  @!P2 BRA `(.L_x_197) ;  /* 0xfffffffc0004a947 */ /* 0x000fea000383ffff */
.L_x_196:
[----:B0--34-:R-:W-:Y:S05]  /*0760*/  BSYNC.RECONVERGENT B0 ;  /* 0x0000000000007941 */ /* 0x019fea0003800200 */
.L_x_195:
        /* <DEDUP_REMOVED lines=12> */
[----:B------:R-:W-:Y:S01]  /*0830*/  IMAD.WIDE.U32 R18, R7, 0x4, R2 ;  /* 0x0000000407127825 */ /* 0x000fe200078e0002 */
[----:B------:R-:W-:Y:S01]  /*0840*/  IADD3 R20, PT, PT, -R20, RZ, RZ ;  /* 0x000000ff14147210 */ /* 0x000fe20007ffe1ff */
[----:B------:R-:W0:Y:S04]  /*0850*/  LDCU UR5, c[0x0][0x10cc] ;  /* 0x00021980ff0577ac */ /* 0x000e280008000800 */
[----:B------:R-:W0:Y:S01]  /*0860*/  LDC.64 R10, c[0x0][0x380] ;  /* 0x0000e000ff0a7b82 */ /* 0x000e220000000a00 */
[----:B-----5:R-:W-:-:S04]  /*0870*/  ISETP.NE.AND P0, PT, R5, 0x2, PT ;  /* 0x000000020500780c */ /* 0x020fc80003f05270 */
[C---:B-12---:R-:W-:Y:S02]  /*0880*/  SEL R14, R4.reuse, UR4, !P0 ;  /* 0x00000004040e7c07 */ /* 0x046fe4000c000000 */
[----:B------:R-:W-:Y:S02]  /*0890*/  ISETP.NE.AND P0, PT, R5, 0x1, PT ;  /* 0x000000010500780c */ /* 0x000fe40003f05270 */
[----:B------:R-:W1:Y:S01]  /*08a0*/  I2F.U32.RP R5, R14 ;  /* 0x0000000e00057306 */ /* 0x000e620000209000 */
[----:B------:R-:W-:Y:S02]  /*08b0*/  IADD3 R15, PT, PT, RZ, -R14, RZ ;  /* 0x8000000eff0f7210 */ /* 0x000fe40007ffe0ff */
[----:B0-----:R-:W-:Y:S02]  /*08c0*/  SEL R9, R4, UR5, !P0 ;  /* 0x0000000504097c07 */ /* 0x001fe4000c000000 */
[----:B------:R-:W-:Y:S02]  /*08d0*/  ISETP.NE.U32.AND P0, PT, R14, RZ, PT ;  /* 0x000000ff0e00720c */ /* 0x000fe40003f05070 */
[----:B------:R-:W-:Y:S01]  /*08e0*/  ISETP.NE.U32.AND P1, PT, R9, RZ, PT ;  /* 0x000000ff0900720c */ /* 0x000fe20003f25070 */
[----:B------:R-:W0:Y:S01]  /*08f0*/  I2F.U32.RP R6, R9 ;  /* 0x0000000900067306 */ /* 0x000e220000209000 */
[----:B------:R-:W-:-:S07]  /*0900*/  IMAD.MOV R21, RZ, RZ, -R9 ;  /* 0x000000ffff157224 */ /* 0x000fce00078e0a09 */
[----:B-1----:R-:W1:Y:S08]  /*0910*/  MUFU.RCP R5, R5 ;  /* 0x0000000500057308 */ /* 0x002e700000001000 */
[----:B0-----:R-:W0:Y:S01]  /*0920*/  MUFU.RCP R6, R6 ;  /* 0x0000000600067308 */ /* 0x001e220000001000 */
[----:B-1----:R-:W-:-:S07]  /*0930*/  IADD3 R16, PT, PT, R5, 0xffffffe, RZ ;  /* 0x0ffffffe05107810 */ /* 0x002fce0007ffe0ff */
[----:B------:R1:W2:Y:S01]  /*0940*/  F2I.FTZ.U32.TRUNC.NTZ R17, R16 ;  /* 0x0000001000117305 */ /* 0x0002a2000021f000 */
[----:B0-----:R-:W-:Y:S01]  /*0950*/  VIADD R12, R6, 0xffffffe ;  /* 0x0ffffffe060c7836 */ /* 0x001fe20000000000 */
[----:B------:R-:W-:Y:S02]  /*0960*/  MOV R6, R18 ;  /* 0x0000001200067202 */ /* 0x000fe40000000f00 */
[----:B------:R-:W-:-:S04]  /*0970*/  LOP3.LUT R18, RZ, R9, RZ, 0x33, !PT ;  /* 0x00000009ff127212 */ /* 0x000fc800078e33ff */
[----:B------:R0:W5:Y:S01]  /*0980*/  F2I.FTZ.U32.TRUNC.NTZ R13, R12 ;  /* 0x0000000c000d7305 */ /* 0x000162000021f000 */
[----:B-1----:R-:W-:Y:S02]  /*0990*/  HFMA2 R16, -RZ, RZ, 0, 0 ;  /* 0x00000000ff107431 */ /* 0x002fe400000001ff */
[----:B--2---:R-:W-:Y:S02]  /*09a0*/  IMAD R5, R15, R17, RZ ;  /* 0x000000110f057224 */ /* 0x004fe400078e02ff */
[----:B0-----:R-:W-:Y:S02]  /*09b0*/  IMAD.MOV.U32 R12, RZ, RZ, RZ ;  /* 0x000000ffff0c7224 */ /* 0x001fe400078e00ff */
[----:B------:R-:W-:-:S04]  /*09c0*/  IMAD.HI.U32 R16, R17, R5, R16 ;  /* 0x0000000511107227 */ /* 0x000fc800078e0010 */
[----:B-----5:R-:W-:Y:S02]  /*09d0*/  IMAD R17, R21, R13, RZ ;  /* 0x0000000d15117224 */ /* 0x020fe400078e02ff */
[----:B------:R-:W-:Y:S01]  /*09e0*/  IMAD.MOV.U32 R15, RZ, RZ, R19 ;  /* 0x000000ffff0f7224 */ /* 0x000fe200078e0013 */
[----:B------:R-:W-:Y:S01]  /*09f0*/  LOP3.LUT R19, RZ, R14, RZ, 0x33, !PT ;  /* 0x0000000eff137212 */ /* 0x000fe200078e33ff */
[----:B------:R-:W-:-:S04]  /*0a00*/  IMAD.HI.U32 R17, R13, R17, R12 ;  /* 0x000000110d117227 */ /* 0x000fc800078e000c */
[----:B------:R-:W-:-:S07]  /*0a10*/  IMAD.MOV.U32 R5, RZ, RZ, R7 ;  /* 0x000000ffff057224 */ /* 0x000fce00078e0007 */
.L_x_200:
[----:B0-----:R-:W-:Y:S01]  /*0a20*/  MOV R12, R6 ;  /* 0x00000006000c7202 */ /* 0x001fe20000000f00 */
        /* <DEDUP_REMOVED lines=17> */
[----:B------:R-:W-:Y:S02]  /*0b40*/  @P2 IADD3 R23, PT, PT, R23, 0x1, RZ ;  /* 0x0000000117172810 */ /* 0x000fe40007ffe0ff */
[----:B------:R-:W-:Y:S02]  /*0b50*/  ISETP.NE.AND P2, PT, R20, RZ, PT ;  /* 0x000000ff1400720c */ /* 0x000fe40003f45270 */
[----:B------:R-:W-:Y:S02]  /*0b60*/  ISETP.GE.U32.AND P3, PT, R12, R9, PT ;  /* 0x000000090c00720c */ /* 0x000fe40003f66070 */
[----:B------:R-:W-:-:S05]  /*0b70*/  IADD3 R12, PT, PT, -R22, RZ, RZ ;  /* 0x000000ff160c7210 */ /* 0x000fca0007ffe1ff */
[----:B------:R-:W-:Y:S01]  /*0b80*/  IMAD R12, R14, R12, R5 ;  /* 0x0000000c0e0c7224 */ /* 0x000fe200078e0205 */
[----:B------:R-:W-:-:S03]  /*0b90*/  IADD3 R5, PT, PT, R5, 0x1, RZ ;  /* 0x0000000105057810 */ /* 0x000fc60007ffe0ff */
[----:B------:R-:W-:Y:S02]  /*0ba0*/  IMAD R12, R12, UR8, RZ ;  /* 0x000000080c0c7c24 */ /* 0x000fe4000f8e02ff */
[----:B------:R-:W-:Y:S01]  /*0bb0*/  @P3 VIADD R23, R23, 0x1 ;  /* 0x0000000117173836 */ /* 0x000fe20000000000 */
[----:B------:R-:W-:-:S04]  /*0bc0*/  IADD3 R6, P3, PT, R6, 0x4, RZ ;  /* 0x0000000406067810 */ /* 0x000fc80007f7e0ff */
[----:B------:R-:W-:Y:S02]  /*0bd0*/  SEL R23, R18, R23, !P1 ;  /* 0x0000001712177207 */ /* 0x000fe40004800000 */
[----:B------:R-:W-:Y:S02]  /*0be0*/  IADD3.X R15, PT, PT, RZ, R15, RZ, P3, !PT ;  /* 0x0000000fff0f7210 */ /* 0x000fe40001ffe4ff */
[----:B------:R-:W-:-:S05]  /*0bf0*/  IADD3 R13, PT, PT, -R23, RZ, RZ ;  /* 0x000000ff170d7210 */ /* 0x000fca0007ffe1ff */
[----:B------:R-:W-:-:S04]  /*0c00*/  IMAD R13, R9, R13, R22 ;  /* 0x0000000d090d7224 */ /* 0x000fc800078e0216 */
[----:B----4-:R-:W-:-:S04]  /*0c10*/  IMAD R12, R13, UR11, R12 ;  /* 0x0000000b0d0c7c24 */ /* 0x010fc8000f8e020c */
[----:B------:R-:W-:-:S04]  /*0c20*/  IMAD R23, R23, UR10, R12 ;  /* 0x0000000a17177c24 */ /* 0x000fc8000f8e020c */
[----:B---3--:R-:W-:-:S04]  /*0c30*/  IMAD R13, R0, UR9, R23 ;  /* 0x00000009000d7c24 */ /* 0x008fc8000f8e0217 */
[----:B------:R-:W-:-:S05]  /*0c40*/  IMAD.WIDE.U32 R12, R13, 0x4, R10 ;  /* 0x000000040d0c7825 */ /* 0x000fca00078e000a */
[----:B--2---:R0:W-:Y:S01]  /*0c50*/  STG.E desc[UR6][R12.64], R21 ;  /* 0x000000150c007986 */ /* 0x0041e2000c101906 */
[----:B------:R-:W-:Y:S05]  /*0c60*/  @P2 BRA `(.L_x_200) ;  /* 0xfffffffc006c2947 */ /* 0x000fea000383ffff */
.L_x_199:
[----:B0--34-:R-:W-:Y:S05]  /*0c70*/  BSYNC.RECONVERGENT B0 ;  /* 0x0000000000007941 */ /* 0x019fea0003800200 */
.L_x_198:
[----:B------:R-:W-:-:S05]  /*0c80*/  IMAD.IADD R6, R7, 0x1, -R8 ;  /* 0x0000000107067824 */ /* 0x000fca00078e0a08 */
[----:B------:R-:W-:-:S13]  /*0c90*/  ISETP.GT.U32.AND P0, PT, R6, -0x4, PT ;  /* 0xfffffffc0600780c */ /* 0x000fda0003f04070 */
[----:B------:R-:W-:Y:S05]  /*0ca0*/  @P0 EXIT ;  /* 0x000000000000094d */ /* 0x000fea0003800000 */
[----:B------:R-:W0:Y:S01]  /*0cb0*/  LDC R6, c[0x0][0x10e8] ;  /* 0x00043a00ff067b82 */ /* 0x000e220000000800 */
[----:B------:R-:W-:Y:S01]  /*0cc0*/  IADD3 R19, PT, PT, -R8, R5, RZ ;  /* 0x0000000508137210 */ /* 0x000fe20007ffe1ff */
[----:B------:R-:W3:Y:S01]  /*0cd0*/  LDCU UR8, c[0x0][0x10ec] ;  /* 0x00021d80ff0877ac */ /* 0x000ee20008000800 */
[----:B------:R-:W4:Y:S05]  /*0ce0*/  LDCU.64 UR4, c[0x0][0x10d8] ;  /* 0x00021b00ff0477ac */ /* 0x000f2a0008000a00 */
        /* <DEDUP_REMOVED lines=14> */
[----:B-1----:R-:W-:-:S05]  /*0dd0*/  IADD3 R14, PT, PT, R9, 0xffffffe, RZ ;  /* 0x0ffffffe090e7810 */ /* 0x002fca0007ffe0ff */
[----:B------:R1:W3:Y:S08]  /*0de0*/  F2I.FTZ.U32.TRUNC.NTZ R15, R14 ;  /* 0x0000000e000f7305 */ /* 0x0002f0000021f000 */
[----:B-----5:R-:W5:Y:S01]  /*0df0*/  MUFU.RCP R16, R16 ;  /* 0x0000001000107308 */ /* 0x020f620000001000 */
[----:B-1----:R-:W-:Y:S01]  /*0e00*/  MOV R14, RZ ;  /* 0x000000ff000e7202 */ /* 0x002fe20000000f00 */
[----:B---3--:R-:W-:-:S04]  /*0e10*/  IMAD R9, R17, R15, RZ ;  /* 0x0000000f11097224 */ /* 0x008fc800078e02ff */
[----:B------:R-:W-:Y:S01]  /*0e20*/  IMAD.HI.U32 R14, R15, R9, R14 ;  /* 0x000000090f0e7227 */ /* 0x000fe200078e000e */
[----:B-----5:R-:W-:-:S04]  /*0e30*/  IADD3 R10, PT, PT, R16, 0xffffffe, RZ ;  /* 0x0ffffffe100a7810 */ /* 0x020fc80007ffe0ff */
[----:B------:R1:W3:Y:S02]  /*0e40*/  F2I.FTZ.U32.TRUNC.NTZ R11, R10 ;  /* 0x0000000a000b7305 */ /* 0x0002e4000021f000 */
[----:B-1----:R-:W-:Y:S02]  /*0e50*/  IMAD.MOV.U32 R10, RZ, RZ, RZ ;  /* 0x000000ffff0a7224 */ /* 0x002fe400078e00ff */
[----:B---3--:R-:W-:-:S05]  /*0e60*/  IMAD R16, R4, R11, RZ ;  /* 0x0000000b04107224 */ /* 0x008fca00078e02ff */
[----:B------:R-:W-:Y:S02]  /*0e70*/  IADD3 R17, PT, PT, -R16, RZ, RZ ;  /* 0x000000ff10117210 */ /* 0x000fe40007ffe1ff */
[----:B------:R-:W-:-:S03]  /*0e80*/  LOP3.LUT R16, RZ, R4, RZ, 0x33, !PT ;  /* 0x00000004ff107212 */ /* 0x000fc600078e33ff */
[----:B------:R-:W-:Y:S01]  /*0e90*/  IMAD.HI.U32 R15, R11, R17, R10 ;  /* 0x000000110b0f7227 */ /* 0x000fe200078e000a */
[----:B0-2-4-:R-:W-:-:S07]  /*0ea0*/  IADD3 R17, PT, PT, R5, 0x1, RZ ;  /* 0x0000000105117810 */ /* 0x015fce0007ffe0ff */
.L_x_201:
[----:B------:R-:W-:-:S04]  /*0eb0*/  VIADD R11, R17, 0xffffffff ;  /* 0xffffffff110b7836 */ /* 0x000fc80000000000 */
[----:B0-----:R-:W-:-:S05]  /*0ec0*/  IMAD.WIDE.U32 R8, R11, 0x4, R2 ;  /* 0x000000040b087825 */ /* 0x001fca00078e0002 */
[----:B------:R-:W2:Y:S01]  /*0ed0*/  LDG.E R21, desc[UR6][R8.64] ;  /* 0x0000000608157981 */ /* 0x000ea2000c1e1900 */
        /* <DEDUP_REMOVED lines=11> */
[----:B------:R-:W-:-:S03]  /*0f90*/  IADD3 R25, PT, PT, -R11, RZ, RZ ;  /* 0x000000ff0b197210 */ /* 0x000fc60007ffe1ff */
[----:B------:R-:W-:Y:S02]  /*0fa0*/  IMAD R10, R12, R10, R5 ;  /* 0x0000000a0c0a7224 */ /* 0x000fe400078e0205 */
[----:B------:R-:W-:Y:S02]  /*0fb0*/  IMAD R25, R4, R25, R23 ;  /* 0x0000001904197224 */ /* 0x000fe400078e0217 */
[----:B------:R-:W-:-:S03]  /*0fc0*/  IMAD R10, R10, R13, RZ ;  /* 0x0000000d0a0a7224 */ /* 0x000fc600078e02ff */
        /* <DEDUP_REMOVED lines=12> */
[----:B--2---:R0:W-:Y:S04]  /*1090*/  STG.E desc[UR6][R10.64], R21 ;  /* 0x000000150a007986 */ /* 0x0041e8000c101906 */
[----:B------:R-:W2:Y:S01]  /*10a0*/  LDG.E R23, desc[UR6][R8.64+0x4] ;  /* 0x0000040608177981 */ /* 0x000ea2000c1e1900 */
        /* <DEDUP_REMOVED lines=11> */
[----:B------:R-:W-:Y:S02]  /*1160*/  IMAD.MOV R21, RZ, RZ, -R11 ;  /* 0x000000ffff157224 */ /* 0x000fe400078e0a0b */
[----:B------:R-:W-:Y:S02]  /*1170*/  IMAD R10, R12, R10, R5 ;  /* 0x0000000a0c0a7224 */ /* 0x000fe400078e0205 */
[----:B------:R-:W-:Y:S02]  /*1180*/  IMAD R21, R4, R21, R25 ;  /* 0x0000001504157224 */ /* 0x000fe400078e0219 */
[----:B------:R-:W-:-:S03]  /*1190*/  IMAD R10, R10, R13, R13 ;  /* 0x0000000d0a0a7224 */ /* 0x000fc600078e020d */
[----:B------:R-:W-:-:S13]  /*11a0*/  ISETP.GE.U32.AND P2, PT, R21, R4, PT ;  /* 0x000000041500720c */ /* 0x000fda0003f46070 */
[----:B------:R-:W-:Y:S02]  /*11b0*/  @P2 IADD3 R21, PT, PT, -R4, R21, RZ ;  /* 0x0000001504152210 */ /* 0x000fe40007ffe1ff */
[----:B------:R-:W-:Y:S02]  /*11c0*/  @P2 IADD3 R11, PT, PT, R11, 0x1, RZ ;  /* 0x000000010b0b2810 */ /* 0x000fe40007ffe0ff */
        /* <DEDUP_REMOVED lines=9> */
[----:B------:R-:W-:Y:S01]  /*1260*/  VIADD R25, R17, 0x1 ;  /* 0x0000000111197836 */ /* 0x000fe20000000000 */
[----:B--2---:R0:W-:Y:S04]  /*1270*/  STG.E desc[UR6][R10.64], R23 ;  /* 0x000000170a007986 */ /* 0x0041e8000c101906 */
        /* <DEDUP_REMOVED lines=30> */
[----:B--2---:R0:W-:Y:S04]  /*1460*/  STG.E desc[UR6][R10.64], R21 ;  /* 0x000000150a007986 */ /* 0x0041e8000c101906 */
[----:B------:R1:W2:Y:S01]  /*1470*/  LDG.E R23, desc[UR6][R8.64+0xc] ;  /* 0x00000c0608177981 */ /* 0x0002a2000c1e1900 */
        /* <DEDUP_REMOVED lines=11> */
[----:B-1----:R-:W-:Y:S01]  /*1530*/  IADD3 R8, PT, PT, -R27, RZ, RZ ;  /* 0x000000ff1b087210 */ /* 0x002fe20007ffe1ff */
[----:B------:R-:W-:-:S04]  /*1540*/  IMAD.HI.U32 R9, R15, R27, RZ ;  /* 0x0000001b0f097227 */ /* 0x000fc800078e00ff */
[----:B------:R-:W-:Y:S01]  /*1550*/  IMAD R8, R12, R8, R5 ;  /* 0x000000080c087224 */ /* 0x000fe200078e0205 */
[----:B0-----:R-:W-:Y:S02]  /*1560*/  IADD3 R11, PT, PT, -R9, RZ, RZ ;  /* 0x000000ff090b7210 */ /* 0x001fe40007ffe1ff */
        /* <DEDUP_REMOVED lines=18> */
[----:B------:R-:W-:Y:S05]  /*1690*/  @P2 BRA `(.L_x_201) ;  /* 0xfffffff800042947 */ /* 0x000fea000383ffff */
[----:B------:R-:W-:Y:S05]  /*16a0*/  EXIT ;  /* 0x000000000000794d */ /* 0x000fea0003800000 */
.L_x_202:
        /* <DEDUP_REMOVED lines=13> */
.L_x_935:


//--------------------- .text._ZN2at6native40_GLOBAL__N__2351210d_8_Shape_cu_49f7391c35CatArrayBatchedCopy_alignedK_contigINS1_10OpaqueTypeILj4EEEjLi3ELi64ELi64ELi16EEEvPT_NS1_25CatArrInputTensorMetadataIS5_T0_XT2_EXT3_EEENS1_16TensorSizeStrideIS8_Lj4EEEiS8_ --------------------------
	.section	.text._ZN2at6native40_GLOBAL__N__2351210d_8_Shape_cu_49f7391c35CatArrayBatchedCopy_alignedK_contigINS1_10OpaqueTypeILj4EEEjLi3ELi64ELi64ELi16EEEvPT_NS1_25CatArrInputTensorMetadataIS5_T0_XT2_EXT3_EEENS1_16TensorSizeStrideIS8_Lj4EEEiS8_,"ax",@progbits
	.align	128
.text._ZN2at6native40_GLOBAL__N__2351210d_8_Shape_cu_49f7391c35CatArrayBatchedCopy_alignedK_contigINS1_10OpaqueTypeILj4EEEjLi3ELi64ELi64ELi16EEEvPT_NS1_25CatArrInputTensorMetadataIS5_T0_XT2_EXT3_EEENS1_16TensorSizeStrideIS8_Lj4EEEiS8_:
        .type           _ZN2at6native40_GLOBAL__N__2351210d_8_Shape_cu_49f7391c35CatArrayBatchedCopy_alignedK_contigINS1_10OpaqueTypeILj4EEEjLi3ELi64ELi64ELi16EEEvPT_NS1_25CatArrInputTensorMetadataIS5_T0_XT2_EXT3_EEENS1_16TensorSizeStrideIS8_Lj4EEEiS8_,@function
        .size           _ZN2at6native40_GLOBAL__N__2351210d_8_Shape_cu_49f7391c35CatArrayBatchedCopy_alignedK_contigINS1_10OpaqueTypeILj4EEEjLi3ELi64ELi64ELi16EEEvPT_NS1_25CatArrInputTensorMetadataIS5_T0_XT2_EXT3_EEENS1_16TensorSizeStrideIS8_Lj4EEEiS8_,(.L_x_936 - _ZN2at6native40_GLOBAL__N__2351210d_8_Shape_cu_49f7391c35CatArrayBatchedCopy_alignedK_contigINS1_10OpaqueTypeILj4EEEjLi3ELi64ELi64ELi16EEEvPT_NS1_25CatArrInputTensorMetadataIS5_T0_XT2_EXT3_EEENS1_16TensorSizeStrideIS8_Lj4EEEiS8_)
        .other          _ZN2at6native40_GLOBAL__N__2351210d_8_Shape_cu_49f7391c35CatArrayBatchedCopy_alignedK_contigINS1_10OpaqueTypeILj4EEEjLi3ELi64ELi64ELi16EEEvPT_NS1_25CatArrInputTensorMetadataIS5_T0_XT2_EXT3_EEENS1_16TensorSizeStrideIS8_Lj4EEEiS8_,@"STO_CUDA_ENTRY STV_DEFAULT"
_ZN2at6native40_GLOBAL__N__2351210d_8_Shape_cu_49f7391c35CatArrayBatchedCopy_alignedK_contigINS1_10OpaqueTypeILj4EEEjLi3ELi64ELi64ELi16EEEvPT_NS1_25CatArrInputTensorMetadataIS5_T0_XT2_EXT3_EEENS1_16TensorSizeStrideIS8_Lj4EEEiS8_:
        /* <DEDUP_REMOVED lines=18> */
[C---:B------:R-:W-:Y:S02]  /*0120*/  IMAD R2, R5.reuse, 0x4, R2 ;  /* 0x0000000405027824 */ /* 0x040fe400078e0202 */
[----:B------:R0:W4:Y:S01]  /*0130*/  LDC R19, c[0x0][R4+0x688] ;  /* 0x0001a20004137b82 */ /* 0x0001220000000800 */
[----:B------:R-:W0:Y:S02]  /*0140*/  LDCU UR12, c[0x0][0x10ec] ;  /* 0x00021d80ff0c77ac */ /* 0x000e240008000800 */
[----:B------:R-:W-:Y:S01]  /*0150*/  LEA R2, R5, R2, 0x2 ;  /* 0x0000000205027211 */ /* 0x000fe200078e10ff */
[----:B------:R-:W0:Y:S05]  /*0160*/  LDCU.64 UR10, c[0x0][0x10d8] ;  /* 0x00021b00ff0a77ac */ /* 0x000e2a0008000a00 */
[----:B------:R-:W0:Y:S01]  /*0170*/  LDC.64 R2, c[0x0][R2+0x380] ;  /* 0x0000e00002027b82 */ /* 0x000e220000000a00 */
[----:B------:R-:W-:Y:S05]  /*0180*/  @P0 BRA `(.L_x_204) ;  /* 0x00000008005c0947 */ /* 0x000fea0003800000 */
[----:B0-----:R-:W0:Y:S01]  /*0190*/  LDC R4, c[0x0][0x10e8] ;  /* 0x00043a00ff047b82 */ /* 0x001e220000000800 */
[----:B------:R-:W4:Y:S01]  /*01a0*/  LDCU UR5, c[0x0][0x10d0] ;  /* 0x00021a00ff0577ac */ /* 0x000f220008000800 */
[----:B------:R-:W5:Y:S06]  /*01b0*/  LDCU UR4, c[0x0][0x370] ;  /* 0x00006e00ff0477ac */ /* 0x000f6c0008000800 */
[----:B------:R-:W1:Y:S01]  /*01c0*/  LDC.64 R8, c[0x0][0x380] ;  /* 0x0000e000ff087b82 */ /* 0x000e620000000a00 */
[----:B------:R-:W2:Y:S01]  /*01d0*/  LDCU UR8, c[0x0][0x10cc] ;  /* 0x00021980ff0877ac */ /* 0x000ea20008000800 */
[----:B-----5:R-:W-:Y:S01]  /*01e0*/  IMAD R21, R21, UR4, RZ ;  /* 0x0000000415157c24 */ /* 0x020fe2000f8e02ff */
[----:B0-----:R-:W-:-:S02]  /*01f0*/  ISETP.NE.AND P0, PT, R4, 0x2, PT ;  /* 0x000000020400780c */ /* 0x001fc40003f05270 */
[----:B------:R-:W-:Y:S02]  /*0200*/  ISETP.NE.AND P1, PT, R4, 0x1, PT ;  /* 0x000000010400780c */ /* 0x000fe40003f25270 */
[C---:B----4-:R-:W-:Y:S02]  /*0210*/  SEL R22, R19.reuse, UR5, !P0 ;  /* 0x0000000513167c07 */ /* 0x050fe4000c000000 */
[----:B--2---:R-:W-:-:S09]  /*0220*/  SEL R20, R19, UR8, !P1 ;  /* 0x0000000813147c07 */ /* 0x004fd2000c800000 */
.L_x_205:
[----:B0-----:R-:W0:Y:S01]  /*0230*/  I2F.U32.RP R7, R22 ;  /* 0x0000001600077306 */ /* 0x001e220000209000 */
[-C--:B------:R-:W-:Y:S01]  /*0240*/  IADD3 R11, PT, PT, RZ, -R22.reuse, RZ ;  /* 0x80000016ff0b7210 */ /* 0x080fe20007ffe0ff */
[----:B------:R-:W-:Y:S01]  /*0250*/  IMAD.MOV.U32 R4, RZ, RZ, RZ ;  /* 0x000000ffff047224 */ /* 0x000fe200078e00ff */
[----:B------:R-:W-:Y:S02]  /*0260*/  ISETP.NE.U32.AND P2, PT, R22, RZ, PT ;  /* 0x000000ff1600720c */ /* 0x000fe40003f45070 */
[----:B------:R-:W-:-:S03]  /*0270*/  LOP3.LUT R25, RZ, R22, RZ, 0x33, !PT ;  /* 0x00000016ff197212 */ /* 0x000fc600078e33ff */
[----:B------:R-:W2:Y:S08]  /*0280*/  I2F.U32.RP R12, R20 ;  /* 0x00000014000c7306 */ /* 0x000eb00000209000 */
[----:B0-----:R-:W0:Y:S08]  /*0290*/  MUFU.RCP R7, R7 ;  /* 0x0000000700077308 */ /* 0x001e300000001000 */
[----:B--2---:R-:W2:Y:S01]  /*02a0*/  MUFU.RCP R12, R12 ;  /* 0x0000000c000c7308 */ /* 0x004ea20000001000 */
[----:B0-----:R-:W-:-:S02]  /*02b0*/  VIADD R10, R7, 0xffffffe ;  /* 0x0ffffffe070a7836 */ /* 0x001fc40000000000 */
[----:B------:R-:W-:-:S05]  /*02c0*/  VIADD R7, R23, 0x2 ;  /* 0x0000000217077836 */ /* 0x000fca0000000000 */
[----:B------:R2:W0:Y:S02]  /*02d0*/  F2I.FTZ.U32.TRUNC.NTZ R5, R10 ;  /* 0x0000000a00057305 */ /* 0x000424000021f000 */
[----:B--2---:R-:W-:Y:S01]  /*02e0*/  IADD3 R10, PT, PT, R12, 0xffffffe, RZ ;  /* 0x0ffffffe0c0a7810 */ /* 0x004fe20007ffe0ff */
[----:B0-----:R-:W-:-:S04]  /*02f0*/  IMAD R11, R11, R5, RZ ;  /* 0x000000050b0b7224 */ /* 0x001fc800078e02ff */
[----:B------:R-:W-:Y:S01]  /*0300*/  IMAD.HI.U32 R4, R5, R11, R4 ;  /* 0x0000000b05047227 */ /* 0x000fe200078e0004 */
[----:B------:R-:W-:Y:S01]  /*0310*/  IADD3 R5, PT, PT, R23, 0x1, RZ ;  /* 0x0000000117057810 */ /* 0x000fe20007ffe0ff */
[----:B------:R0:W2:Y:S04]  /*0320*/  F2I.FTZ.U32.TRUNC.NTZ R11, R10 ;  /* 0x0000000a000b7305 */ /* 0x0000a8000021f000 */
[----:B------:R-:W-:-:S04]  /*0330*/  IMAD.HI.U32 R6, R4, R5, RZ ;  /* 0x0000000504067227 */ /* 0x000fc800078e00ff */
[----:B------:R-:W-:Y:S01]  /*0340*/  IMAD.HI.U32 R14, R4, R7, RZ ;  /* 0x00000007040e7227 */ /* 0x000fe200078e00ff */
[----:B------:R-:W-:-:S03]  /*0350*/  IADD3 R13, PT, PT, -R6, RZ, RZ ;  /* 0x000000ff060d7210 */ /* 0x000fc60007ffe1ff */
[----:B0-----:R-:W-:Y:S02]  /*0360*/  HFMA2 R10, -RZ, RZ, 0, 0 ;  /* 0x00000000ff0a7431 */ /* 0x001fe400000001ff */
[----:B------:R-:W-:Y:S02]  /*0370*/  IMAD.MOV R15, RZ, RZ, -R14 ;  /* 0x000000ffff0f7224 */ /* 0x000fe400078e0a0e */
        /* <DEDUP_REMOVED lines=8> */
[-C--:B------:R-:W-:Y:S01]  /*0400*/  ISETP.GE.U32.AND P1, PT, R13, R22.reuse, PT ;  /* 0x000000160d00720c */ /* 0x080fe20003f26070 */
[----:B------:R-:W-:Y:S01]  /*0410*/  IMAD.MOV R13, RZ, RZ, -R20 ;  /* 0x000000ffff0d7224 */ /* 0x000fe200078e0a14 */
[----:B------:R-:W-:-:S03]  /*0420*/  ISETP.GE.U32.AND P4, PT, R15, R22, PT ;  /* 0x000000160f00720c */ /* 0x000fc60003f86070 */
[----:B--2---:R-:W-:-:S04]  /*0430*/  IMAD R13, R13, R11, RZ ;  /* 0x0000000b0d0d7224 */ /* 0x004fc800078e02ff */
[----:B------:R-:W-:Y:S01]  /*0440*/  IMAD.HI.U32 R11, R11, R13, R10 ;  /* 0x0000000d0b0b7227 */ /* 0x000fe200078e000a */
[----:B------:R-:W-:-:S03]  /*0450*/  IADD3 R13, PT, PT, R23, 0x3, RZ ;  /* 0x00000003170d7810 */ /* 0x000fc60007ffe0ff */
[----:B------:R-:W-:Y:S02]  /*0460*/  @P1 VIADD R6, R6, 0x1 ;  /* 0x0000000106061836 */ /* 0x000fe40000000000 */
[----:B------:R-:W-:-:S03]  /*0470*/  @P4 IADD3 R14, PT, PT, R14, 0x1, RZ ;  /* 0x000000010e0e4810 */ /* 0x000fc60007ffe0ff */
[C---:B------:R-:W-:Y:S01]  /*0480*/  SEL R27, R25.reuse, R6, !P2 ;  /* 0x00000006191b7207 */ /* 0x040fe20005000000 */
[----:B------:R-:W-:Y:S01]  /*0490*/  IMAD.HI.U32 R6, R4, R23, RZ ;  /* 0x0000001704067227 */ /* 0x000fe200078e00ff */
[----:B------:R-:W-:-:S03]  /*04a0*/  SEL R29, R25, R14, !P2 ;  /* 0x0000000e191d7207 */ /* 0x000fc60005000000 */
[----:B------:R-:W-:-:S04]  /*04b0*/  IMAD.HI.U32 R12, R11, R27, RZ ;  /* 0x0000001b0b0c7227 */ /* 0x000fc800078e00ff */
[----:B------:R-:W-:Y:S01]  /*04c0*/  IMAD.MOV R15, RZ, RZ, -R6 ;  /* 0x000000ffff0f7224 */ /* 0x000fe200078e0a06 */
[----:B------:R-:W-:Y:S01]  /*04d0*/  IADD3 R17, PT, PT, -R12, RZ, RZ ;  /* 0x000000ff0c117210 */ /* 0x000fe20007ffe1ff */
[----:B------:R-:W-:-:S04]  /*04e0*/  IMAD.HI.U32 R14, R11, R29, RZ ;  /* 0x0000001d0b0e7227 */ /* 0x000fc800078e00ff */
[----:B------:R-:W-:Y:S02]  /*04f0*/  IMAD R17, R20, R17, R27 ;  /* 0x0000001114117224 */ /* 0x000fe400078e021b */
[----:B------:R-:W-:Y:S02]  /*0500*/  IMAD R15, R22, R15, R23 ;  /* 0x0000000f160f7224 */ /* 0x000fe400078e0217 */
[----:B------:R-:W-:Y:S01]  /*0510*/  IMAD.MOV R10, RZ, RZ, -R14 ;  /* 0x000000ffff0a7224 */ /* 0x000fe200078e0a0e */
[----:B------:R-:W-:Y:S01]  /*0520*/  ISETP.GE.U32.AND P0, PT, R17, R20, PT ;  /* 0x000000141100720c */ /* 0x000fe20003f06070 */
[----:B------:R-:W-:Y:S01]  /*0530*/  IMAD.HI.U32 R4, R4, R13, RZ ;  /* 0x0000000d04047227 */ /* 0x000fe200078e00ff */
[----:B------:R-:W-:-:S03]  /*0540*/  ISETP.GE.U32.AND P5, PT, R15, R22, PT ;  /* 0x000000160f00720c */ /* 0x000fc60003fa6070 */
[----:B------:R-:W-:Y:S02]  /*0550*/  IMAD R10, R20, R10, R29 ;  /* 0x0000000a140a7224 */ /* 0x000fe400078e021d */
[----:B------:R-:W-:-:S03]  /*0560*/  IMAD.MOV R16, RZ, RZ, -R4 ;  /* 0x000000ffff107224 */ /* 0x000fc600078e0a04 */
[----:B------:R-:W-:Y:S01]  /*0570*/  ISETP.GE.U32.AND P3, PT, R10, R20, PT ;  /* 0x000000140a00720c */ /* 0x000fe20003f66070 */
[C---:B------:R-:W-:Y:S02]  /*0580*/  IMAD R16, R22.reuse, R16, R13 ;  /* 0x0000001016107224 */ /* 0x040fe400078e020d */
[----:B------:R-:W-:Y:S02]  /*0590*/  @P0 IMAD.IADD R17, R17, 0x1, -R20 ;  /* 0x0000000111110824 */ /* 0x000fe400078e0a14 */
[----:B------:R-:W-:Y:S01]  /*05a0*/  @P5 IADD3 R15, PT, PT, -R22, R15, RZ ;  /* 0x0000000f160f5210 */ /* 0x000fe20007ffe1ff */
[----:B------:R-:W-:Y:S01]  /*05b0*/  @P0 VIADD R12, R12, 0x1 ;  /* 0x000000010c0c0836 */ /* 0x000fe20000000000 */
[----:B------:R-:W-:Y:S02]  /*05c0*/  @P5 IADD3 R6, PT, PT, R6, 0x1, RZ ;  /* 0x0000000106065810 */ /* 0x000fe40007ffe0ff */
[----:B------:R-:W-:Y:S02]  /*05d0*/  ISETP.GE.U32.AND P6, PT, R17, R20, PT ;  /* 0x000000141100720c */ /* 0x000fe40003fc6070 */
[----:B------:R-:W-:-:S02]  /*05e0*/  ISETP.GE.U32.AND P4, PT, R15, R22, PT ;  /* 0x000000160f00720c */ /* 0x000fc40003f86070 */
[----:B------:R-:W-:Y:S01]  /*05f0*/  @P3 IADD3 R10, PT, PT, -R20, R10, RZ ;  /* 0x0000000a140a3210 */ /* 0x000fe20007ffe1ff */
[----:B------:R-:W-:Y:S01]  /*0600*/  @P3 VIADD R14, R14, 0x1 ;  /* 0x000000010e0e3836 */ /* 0x000fe20000000000 */
[----:B------:R-:W-:Y:S02]  /*0610*/  ISETP.NE.U32.AND P0, PT, R20, RZ, PT ;  /* 0x000000ff1400720c */ /* 0x000fe40003f05070 */
[----:B------:R-:W-:Y:S02]  /*0620*/  LOP3.LUT R15, RZ, R20, RZ, 0x33, !PT ;  /* 0x00000014ff0f7212 */ /* 0x000fe400078e33ff */
[----:B------:R-:W-:Y:S02]  /*0630*/  ISETP.GE.U32.AND P5, PT, R16, R22, PT ;  /* 0x000000161000720c */ /* 0x000fe40003fa6070 */
[----:B------:R-:W-:Y:S01]  /*0640*/  ISETP.GE.U32.AND P1, PT, R10, R20, PT ;  /* 0x000000140a00720c */ /* 0x000fe20003f26070 */
[----:B------:R-:W-:Y:S02]  /*0650*/  @P6 VIADD R12, R12, 0x1 ;  /* 0x000000010c0c6836 */ /* 0x000fe40000000000 */
[----:B------:R-:W-:Y:S01]  /*0660*/  @P4 IADD3 R6, PT, PT, R6, 0x1, RZ ;  /* 0x0000000106064810 */ /* 0x000fe20007ffe0ff */
[----:B------:R-:W-:-:S02]  /*0670*/  IMAD.MOV R10, RZ, RZ, -R27 ;  /* 0x000000ffff0a7224 */ /* 0x000fc400078e0a1b */
[----:B------:R-:W-:Y:S02]  /*0680*/  SEL R12, R15, R12, !P0 ;  /* 0x0000000c0f0c7207 */ /* 0x000fe40004000000 */
[----:B------:R-:W-:Y:S01]  /*0690*/  SEL R17, R25, R6, !P2 ;  /* 0x0000000619117207 */ /* 0x000fe20005000000 */
[----:B------:R-:W-:Y:S01]  /*06a0*/  IMAD R5, R22, R10, R5 ;  /* 0x0000000a16057224 */ /* 0x000fe200078e0205 */
[----:B------:R-:W-:Y:S01]  /*06b0*/  IADD3 R6, PT, PT, -R12, RZ, RZ ;  /* 0x000000ff0c067210 */ /* 0x000fe20007ffe1ff */
[----:B------:R-:W-:Y:S02]  /*06c0*/  @P5 IMAD.IADD R16, R16, 0x1, -R22 ;  /* 0x0000000110105824 */ /* 0x000fe400078e0a16 */
[----:B------:R-:W-:Y:S01]  /*06d0*/  IMAD.HI.U32 R10, R11, R17, RZ ;  /* 0x000000110b0a7227 */ /* 0x000fe200078e00ff */
[----:B------:R-:W-:Y:S02]  /*06e0*/  @P1 IADD3 R14, PT, PT, R14, 0x1, RZ ;  /* 0x000000010e0e1810 */ /* 0x000fe40007ffe0ff */
[----:B------:R-:W-:Y:S01]  /*06f0*/  ISETP.GE.U32.AND P6, PT, R16, R22, PT ;  /* 0x000000161000720c */ /* 0x000fe20003fc6070 */
[----:B------:R-:W-:Y:S01]  /*0700*/  IMAD R27, R20, R6, R27 ;  /* 0x00000006141b7224 */ /* 0x000fe200078e021b */
[----:B------:R-:W-:Y:S01]  /*0710*/  IADD3 R6, PT, PT, -R10, RZ, RZ ;  /* 0x000000ff0a067210 */ /* 0x000fe20007ffe1ff */
[----:B------:R-:W-:Y:S01]  /*0720*/  @P5 VIADD R4, R4, 0x1 ;  /* 0x0000000104045836 */ /* 0x000fe20000000000 */
[----:B------:R-:W-:-:S02]  /*0730*/  SEL R14, R15, R14, !P0 ;  /* 0x0000000e0f0e7207 */ /* 0x000fc40004000000 */
[----:B------:R-:W-:Y:S01]  /*0740*/  IADD3 R16, PT, PT, -R29, RZ, RZ ;  /* 0x000000ff1d107210 */ /* 0x000fe20007ffe1ff */
[----:B------:R-:W-:-:S04]  /*0750*/  IMAD R6, R20, R6, R17 ;  /* 0x0000000614067224 */ /* 0x000fc800078e0211 */
[----:B------:R-:W-:Y:S01]  /*0760*/  IMAD R16, R22, R16, R7 ;  /* 0x0000001016107224 */ /* 0x000fe200078e0207 */
[----:B------:R-:W-:Y:S02]  /*0770*/  ISETP.GE.U32.AND P4, PT, R6, R20, PT ;  /* 0x000000140600720c */ /* 0x000fe40003f86070 */
[----:B------:R-:W-:-:S04]  /*0780*/  @P6 IADD3 R4, PT, PT, R4, 0x1, RZ ;  /* 0x0000000104046810 */ /* 0x000fc80007ffe0ff */
[----:B------:R-:W-:Y:S01]  /*0790*/  SEL R25, R25, R4, !P2 ;  /* 0x0000000419197207 */ /* 0x000fe20005000000 */
[----:B---3--:R-:W-:-:S04]  /*07a0*/  IMAD R4, R5, UR9, RZ ;  /* 0x0000000905047c24 */ /* 0x008fc8000f8e02ff */
[----:B------:R-:W-:Y:S02]  /*07b0*/  IMAD R27, R27, UR11, R4 ;  /* 0x0000000b1b1b7c24 */ /* 0x000fe4000f8e0204 */
[----:B------:R-:W-:Y:S02]  /*07c0*/  @P4 IMAD.IADD R6, R6, 0x1, -R20 ;  /* 0x0000000106064824 */ /* 0x000fe400078e0a14 */
[----:B------:R-:W-:-:S03]  /*07d0*/  IMAD.WIDE.U32 R4, R23, 0x4, R2 ;  /* 0x0000000417047825 */ /* 0x000fc600078e0002 */
[----:B------:R-:W-:Y:S01]  /*07e0*/  ISETP.GE.U32.AND P1, PT, R6, R20, PT ;  /* 0x000000140600720c */ /* 0x000fe20003f26070 */
[----:B------:R-:W-:-:S04]  /*07f0*/  IMAD.MOV R6, RZ, RZ, -R14 ;  /* 0x000000ffff067224 */ /* 0x000fc800078e0a0e */
[----:B------:R-:W-:Y:S02]  /*0800*/  IMAD R29, R20, R6, R29 ;  /* 0x00000006141d7224 */ /* 0x000fe400078e021d */
[----:B------:R-:W2:Y:S01]  /*0810*/  LDG.E.128 R4, desc[UR6][R4.64] ;  /* 0x0000000604047981 */ /* 0x000ea2000c1e1d00 */
[----:B------:R-:W-:Y:S01]  /*0820*/  @P4 IADD3 R10, PT, PT, R10, 0x1, RZ ;  /* 0x000000010a0a4810 */ /* 0x000fe20007ffe0ff */
[----:B------:R-:W-:Y:S02]  /*0830*/  IMAD R16, R16, UR9, RZ ;  /* 0x0000000910107c24 */ /* 0x000fe4000f8e02ff */
[----:B------:R-:W-:-:S04]  /*0840*/  IMAD.HI.U32 R24, R11, R25, RZ ;  /* 0x000000190b187227 */ /* 0x000fc800078e00ff */
[----:B------:R-:W-:Y:S02]  /*0850*/  @P1 VIADD R10, R10, 0x1 ;  /* 0x000000010a0a1836 */ /* 0x000fe40000000000 */
[----:B------:R-:W-:Y:S02]  /*0860*/  IMAD R29, R29, UR11, R16 ;  /* 0x0000000b1d1d7c24 */ /* 0x000fe4000f8e0210 */
[----:B------:R-:W-:Y:S01]  /*0870*/  IMAD R27, R12, UR10, R27 ;  /* 0x0000000a0c1b7c24 */ /* 0x000fe2000f8e021b */
[----:B------:R-:W-:Y:S01]  /*0880*/  SEL R10, R15, R10, !P0 ;  /* 0x0000000a0f0a7207 */ /* 0x000fe20004000000 */
[----:B------:R-:W-:-:S03]  /*0890*/  IMAD R29, R14, UR10, R29 ;  /* 0x0000000a0e1d7c24 */ /* 0x000fc6000f8e021d */
[----:B------:R-:W-:Y:S01]  /*08a0*/  IADD3 R16, PT, PT, -R10, RZ, RZ ;  /* 0x000000ff0a107210 */ /* 0x000fe20007ffe1ff */
[----:B-1----:R-:W-:-:S04]  /*08b0*/  IMAD R29, R18, UR12, R29 ;  /* 0x0000000c121d7c24 */ /* 0x002fc8000f8e021d */
[--C-:B------:R-:W-:Y:S02]  /*08c0*/  IMAD R16, R20, R16, R17.reuse ;  /* 0x0000001014107224 */ /* 0x100fe400078e0211 */
[----:B------:R-:W-:-:S04]  /*08d0*/  IMAD.MOV R17, RZ, RZ, -R17 ;  /* 0x000000ffff117224 */ /* 0x000fc800078e0a11 */
[----:B------:R-:W-:Y:S01]  /*08e0*/  IMAD R17, R22, R17, R23 ;  /* 0x0000001116117224 */ /* 0x000fe200078e0217 */
[----:B------:R-:W-:-:S03]  /*08f0*/  LEA R23, R21, R23, 0x2 ;  /* 0x0000001715177211 */ /* 0x000fc600078e10ff */
[----:B------:R-:W-:Y:S01]  /*0900*/  IMAD R11, R17, UR9, RZ ;  /* 0x00000009110b7c24 */ /* 0x000fe2000f8e02ff */
[----:B------:R-:W-:-:S03]  /*0910*/  IADD3 R17, PT, PT, -R24, RZ, RZ ;  /* 0x000000ff18117210 */ /* 0x000fc60007ffe1ff */
[----:B------:R-:W-:Y:S02]  /*0920*/  IMAD R11, R16, UR11, R11 ;  /* 0x0000000b100b7c24 */ /* 0x000fe4000f8e020b */
[--C-:B------:R-:W-:Y:S02]  /*0930*/  IMAD R17, R20, R17, R25.reuse ;  /* 0x0000001114117224 */ /* 0x100fe400078e0219 */
[----:B------:R-:W-:Y:S02]  /*0940*/  IMAD.MOV R16, RZ, RZ, -R25 ;  /* 0x000000ffff107224 */ /* 0x000fe400078e0a19 */
[----:B------:R-:W-:Y:S01]  /*0950*/  IMAD R11, R10, UR10, R11 ;  /* 0x0000000a0a0b7c24 */ /* 0x000fe2000f8e020b */
[----:B------:R-:W-:Y:S01]  /*0960*/  ISETP.GE.U32.AND P1, PT, R17, R20, PT ;  /* 0x000000141100720c */ /* 0x000fe20003f26070 */
[----:B------:R-:W-:Y:S02]  /*0970*/  IMAD R13, R22, R16, R13 ;  /* 0x00000010160d7224 */ /* 0x000fe400078e020d */
[----:B------:R-:W-:-:S02]  /*0980*/  IMAD R11, R18, UR12, R11 ;  /* 0x0000000c120b7c24 */ /* 0x000fc4000f8e020b */
[----:B------:R-:W-:Y:S02]  /*0990*/  IMAD R13, R13, UR9, RZ ;  /* 0x000000090d0d7c24 */ /* 0x000fe4000f8e02ff */
[----:B------:R-:W-:-:S06]  /*09a0*/  IMAD.WIDE.U32 R10, R11, 0x4, R8 ;  /* 0x000000040b0a7825 */ /* 0x000fcc00078e0008 */
[----:B------:R-:W-:Y:S01]  /*09b0*/  @P1 IMAD.IADD R17, R17, 0x1, -R20 ;  /* 0x0000000111111824 */ /* 0x000fe200078e0a14 */
[----:B------:R-:W-:-:S04]  /*09c0*/  @P1 IADD3 R24, PT, PT, R24, 0x1, RZ ;  /* 0x0000000118181810 */ /* 0x000fc80007ffe0ff */
[----:B------:R-:W-:-:S13]  /*09d0*/  ISETP.GE.U32.AND P2, PT, R17, R20, PT ;  /* 0x000000141100720c */ /* 0x000fda0003f46070 */
[----:B------:R-:W-:-:S04]  /*09e0*/  @P2 IADD3 R24, PT, PT, R24, 0x1, RZ ;  /* 0x0000000118182810 */ /* 0x000fc80007ffe0ff */
[----:B------:R-:W-:-:S04]  /*09f0*/  SEL R15, R15, R24, !P0 ;  /* 0x000000180f0f7207 */ /* 0x000fc80004000000 */
[----:B------:R-:W-:-:S05]  /*0a00*/  IADD3 R16, PT, PT, -R15, RZ, RZ ;  /* 0x000000ff0f107210 */ /* 0x000fca0007ffe1ff */
[----:B------:R-:W-:Y:S02]  /*0a10*/  IMAD R16, R20, R16, R25 ;  /* 0x0000001014107224 */ /* 0x000fe400078e0219 */
[----:B------:R-:W-:Y:S02]  /*0a20*/  VIADD R25, R23, 0x4 ;  /* 0x0000000417197836 */ /* 0x000fe40000000000 */
[----:B------:R-:W-:Y:S02]  /*0a30*/  IMAD R16, R16, UR11, R13 ;  /* 0x0000000b10107c24 */ /* 0x000fe4000f8e020d */
[----:B------:R-:W-:Y:S01]  /*0a40*/  IMAD R13, R18, UR12, R27 ;  /* 0x0000000c120d7c24 */ /* 0x000fe2000f8e021b */
[----:B------:R-:W-:Y:S01]  /*0a50*/  ISETP.GT.U32.AND P0, PT, R25, R0, PT ;  /* 0x000000001900720c */ /* 0x000fe20003f04070 */
[----:B------:R-:W-:Y:S02]  /*0a60*/  IMAD R15, R15, UR10, R16 ;  /* 0x0000000a0f0f7c24 */ /* 0x000fe4000f8e0210 */
[----:B------:R-:W-:-:S04]  /*0a70*/  IMAD.WIDE.U32 R12, R13, 0x4, R8 ;  /* 0x000000040d0c7825 */ /* 0x000fc800078e0008 */
[----:B------:R-:W-:Y:S02]  /*0a80*/  IMAD R17, R18, UR12, R15 ;  /* 0x0000000c12117c24 */ /* 0x000fe4000f8e020f */
[----:B------:R-:W-:-:S04]  /*0a90*/  IMAD.WIDE.U32 R14, R29, 0x4, R8 ;  /* 0x000000041d0e7825 */ /* 0x000fc800078e0008 */
[----:B------:R-:W-:Y:S01]  /*0aa0*/  IMAD.WIDE.U32 R16, R17, 0x4, R8 ;  /* 0x0000000411107825 */ /* 0x000fe200078e0008 */
[----:B--2---:R0:W-:Y:S04]  /*0ab0*/  STG.E desc[UR6][R10.64], R4 ;  /* 0x000000040a007986 */ /* 0x0041e8000c101906 */
[----:B------:R0:W-:Y:S04]  /*0ac0*/  STG.E desc[UR6][R12.64], R5 ;  /* 0x000000050c007986 */ /* 0x0001e8000c101906 */
[----:B------:R0:W-:Y:S04]  /*0ad0*/  STG.E desc[UR6][R14.64], R6 ;  /* 0x000000060e007986 */ /* 0x0001e8000c101906 */
[----:B------:R0:W-:Y:S01]  /*0ae0*/  STG.E desc[UR6][R16.64], R7 ;  /* 0x0000000710007986 */ /* 0x0001e2000c101906 */
[----:B------:R-:W-:Y:S05]  /*0af0*/  @!P0 BRA `(.L_x_205) ;  /* 0xfffffff400cc8947 */ /* 0x000fea000383ffff */
.L_x_204:
[----:B0-23--:R-:W-:Y:S05]  /*0b00*/  BSYNC.RECONVERGENT B0 ;  /* 0x0000000000007941 */ /* 0x00dfea0003800200 */
.L_x_203:
[----:B------:R-:W-:-:S13]  /*0b10*/  ISETP.GE.U32.AND P0, PT, R23, R0, PT ;  /* 0x000000001700720c */ /* 0x000fda0003f06070 */
[----:B------:R-:W-:Y:S05]  /*0b20*/  @P0 EXIT ;  /* 0x000000000000094d */ /* 0x000fea0003800000 */
[-C--:B------:R-:W-:Y:S01]  /*0b30*/  IADD3 R17, PT, PT, R0, -R23.reuse, RZ ;  /* 0x8000001700117210 */ /* 0x080fe20007ffe0ff */
[----:B------:R-:W0:Y:S01]  /*0b40*/  LDCU UR8, c[0x0][0x10e0] ;  /* 0x00021c00ff0877ac */ /* 0x000e220008000800 */
[----:B------:R-:W-:Y:S01]  /*0b50*/  BSSY.RECONVERGENT B0, `(.L_x_206) ;  /* 0x000004b000007945 */ /* 0x000fe20003800200 */
[----:B------:R-:W-:Y:S02]  /*0b60*/  MOV R7, R23 ;  /* 0x0000001700077202 */ /* 0x000fe40000000f00 */
[----:B------:R-:W-:Y:S01]  /*0b70*/  LOP3.LUT P0, R17, R17, 0x3, RZ, 0xc0, !PT ;  /* 0x0000000311117812 */ /* 0x000fe2000780c0ff */
[----:B------:R-:W2:Y:S01]  /*0b80*/  LDCU UR9, c[0x0][0x10ec] ;  /* 0x00021d80ff0977ac */ /* 0x000ea20008000800 */
[----:B------:R-:W3:Y:S11]  /*0b90*/  LDCU.64 UR10, c[0x0][0x10d8] ;  /* 0x00021b00ff0a77ac */ /* 0x000ef60008000a00 */
[----:B------:R-:W-:Y:S05]  /*0ba0*/  @!P0 BRA `(.L_x_207) ;  /* 0x0000000400148947 */ /* 0x000fea0003800000 */
[----:B------:R-:W5:Y:S01]  /*0bb0*/  LDC R4, c[0x0][0x10e8] ;  /* 0x00043a00ff047b82 */ /* 0x000f620000000800 */
[----:B------:R-:W4:Y:S01]  /*0bc0*/  LDCU UR4, c[0x0][0x10d0] ;  /* 0x00021a00ff0477ac */ /* 0x000f220008000800 */
[----:B------:R-:W-:Y:S01]  /*0bd0*/  IMAD.WIDE.U32 R6, R23, 0x4, R2 ;  /* 0x0000000417067825 */ /* 0x000fe200078e0002 */
[----:B------:R-:W-:Y:S01]  /*0be0*/  IADD3 R17, PT, PT, -R17, RZ, RZ ;  /* 0x000000ff11117210 */ /* 0x000fe20007ffe1ff */
[----:B------:R-:W0:Y:S01]  /*0bf0*/  LDCU UR5, c[0x0][0x10cc] ;  /* 0x00021980ff0577ac */ /* 0x000e220008000800 */
[----:B-----5:R-:W-:-:S04]  /*0c00*/  ISETP.NE.AND P0, PT, R4, 0x2, PT ;  /* 0x000000020400780c */ /* 0x020fc80003f05270 */
[C---:B----4-:R-:W-:Y:S02]  /*0c10*/  SEL R10, R19.reuse, UR4, !P0 ;  /* 0x00000004130a7c07 */ /* 0x050fe4000c000000 */
[----:B------:R-:W-:Y:S02]  /*0c20*/  ISETP.NE.AND P0, PT, R4, 0x1, PT ;  /* 0x000000010400780c */ /* 0x000fe40003f05270 */
[----:B------:R-:W4:Y:S01]  /*0c30*/  I2F.U32.RP R12, R10 ;  /* 0x0000000a000c7306 */ /* 0x000f220000209000 */
[----:B------:R-:W1:Y:S01]  /*0c40*/  LDC.64 R4, c[0x0][0x380] ;  /* 0x0000e000ff047b82 */ /* 0x000e620000000a00 */
[----:B0-----:R-:W-:Y:S02]  /*0c50*/  SEL R11, R19, UR5, !P0 ;  /* 0x00000005130b7c07 */ /* 0x001fe4000c000000 */
[----:B------:R-:W-:Y:S02]  /*0c60*/  IADD3 R21, PT, PT, RZ, -R10, RZ ;  /* 0x8000000aff157210 */ /* 0x000fe40007ffe0ff */
[----:B------:R-:W-:Y:S01]  /*0c70*/  ISETP.NE.U32.AND P0, PT, R10, RZ, PT ;  /* 0x000000ff0a00720c */ /* 0x000fe20003f05070 */
[----:B------:R-:W-:Y:S01]  /*0c80*/  IMAD.MOV R25, RZ, RZ, -R11 ;  /* 0x000000ffff197224 */ /* 0x000fe200078e0a0b */
[----:B------:R-:W0:Y:S01]  /*0c90*/  I2F.U32.RP R13, R11 ;  /* 0x0000000b000d7306 */ /* 0x000e220000209000 */
[----:B------:R-:W-:-:S02]  /*0ca0*/  ISETP.NE.U32.AND P1, PT, R11, RZ, PT ;  /* 0x000000ff0b00720c */ /* 0x000fc40003f25070 */
[----:B------:R-:W-:-:S05]  /*0cb0*/  LOP3.LUT R16, RZ, R10, RZ, 0x33, !PT ;  /* 0x0000000aff107212 */ /* 0x000fca00078e33ff */
[----:B----4-:R-:W4:Y:S08]  /*0cc0*/  MUFU.RCP R12, R12 ;  /* 0x0000000c000c7308 */ /* 0x010f300000001000 */
[----:B0-----:R-:W0:Y:S01]  /*0cd0*/  MUFU.RCP R13, R13 ;  /* 0x0000000d000d7308 */ /* 0x001e220000001000 */
[----:B----4-:R-:W-:-:S07]  /*0ce0*/  VIADD R14, R12, 0xffffffe ;  /* 0x0ffffffe0c0e7836 */ /* 0x010fce0000000000 */
[----:B------:R4:W5:Y:S01]  /*0cf0*/  F2I.FTZ.U32.TRUNC.NTZ R15, R14 ;  /* 0x0000000e000f7305 */ /* 0x000962000021f000 */
[----:B0-----:R-:W-:Y:S02]  /*0d00*/  IADD3 R8, PT, PT, R13, 0xffffffe, RZ ;  /* 0x0ffffffe0d087810 */ /* 0x001fe40007ffe0ff */
[----:B------:R-:W-:-:S05]  /*0d10*/  MOV R13, R7 ;  /* 0x00000007000d7202 */ /* 0x000fca0000000f00 */
[----:B------:R0:W2:Y:S01]  /*0d20*/  F2I.FTZ.U32.TRUNC.NTZ R9, R8 ;  /* 0x0000000800097305 */ /* 0x0000a2000021f000 */
[----:B----4-:R-:W-:Y:S02]  /*0d30*/  HFMA2 R14, -RZ, RZ, 0, 0 ;  /* 0x00000000ff0e7431 */ /* 0x010fe400000001ff */
[----:B-----5:R-:W-:Y:S02]  /*0d40*/  IMAD R21, R21, R15, RZ ;  /* 0x0000000f15157224 */ /* 0x020fe400078e02ff */
[----:B0-----:R-:W-:Y:S02]  /*0d50*/  IMAD.MOV.U32 R8, RZ, RZ, RZ ;  /* 0x000000ffff087224 */ /* 0x001fe400078e00ff */
[----:B------:R-:W-:Y:S01]  /*0d60*/  IMAD.HI.U32 R12, R15, R21, R14 ;  /* 0x000000150f0c7227 */ /* 0x000fe200078e000e */
[----:B------:R-:W-:-:S03]  /*0d70*/  LOP3.LUT R15, RZ, R11, RZ, 0x33, !PT ;  /* 0x0000000bff0f7212 */ /* 0x000fc600078e33ff */
[----:B--2---:R-:W-:-:S04]  /*0d80*/  IMAD R7, R25, R9, RZ ;  /* 0x0000000919077224 */ /* 0x004fc800078e02ff */
[----:B------:R-:W-:Y:S01]  /*0d90*/  IMAD.HI.U32 R14, R9, R7, R8 ;  /* 0x00000007090e7227 */ /* 0x000fe200078e0008 */
[----:B-1----:R-:W-:-:S07]  /*0da0*/  MOV R7, R23 ;  /* 0x0000001700077202 */ /* 0x002fce0000000f00 */
.L_x_208:
[----:B0-----:R-:W-:Y:S01]  /*0db0*/  IMAD.MOV.U32 R8, RZ, RZ, R6 ;  /* 0x000000ffff087224 */ /* 0x001fe200078e0006 */
[----:B------:R-:W-:-:S05]  /*0dc0*/  MOV R9, R13 ;  /* 0x0000000d00097202 */ /* 0x000fca0000000f00 */
        /* <DEDUP_REMOVED lines=11> */
[----:B------:R-:W-:-:S04]  /*0e80*/  IMAD.HI.U32 R22, R14, R20, RZ ;  /* 0x000000140e167227 */ /* 0x000fc800078e00ff */
[----:B0-----:R-:W-:-:S04]  /*0e90*/  IMAD.MOV R8, RZ, RZ, -R22 ;  /* 0x000000ffff087224 */ /* 0x001fc800078e0a16 */
[----:B------:R-:W-:-:S05]  /*0ea0*/  IMAD R8, R11, R8, R20 ;  /* 0x000000080b087224 */ /* 0x000fca00078e0214 */
[----:B------:R-:W-:-:S13]  /*0eb0*/  ISETP.GE.U32.AND P2, PT, R8, R11, PT ;  /* 0x0000000b0800720c */ /* 0x000fda0003f46070 */
[----:B------:R-:W-:Y:S02]  /*0ec0*/  @P2 IADD3 R8, PT, PT, -R11, R8, RZ ;  /* 0x000000080b082210 */ /* 0x000fe40007ffe1ff */
[----:B------:R-:W-:Y:S02]  /*0ed0*/  @P2 IADD3 R22, PT, PT, R22, 0x1, RZ ;  /* 0x0000000116162810 */ /* 0x000fe40007ffe0ff */
[----:B------:R-:W-:Y:S02]  /*0ee0*/  ISETP.GE.U32.AND P3, PT, R8, R11, PT ;  /* 0x0000000b0800720c */ /* 0x000fe40003f66070 */
[----:B------:R-:W-:Y:S02]  /*0ef0*/  IADD3 R8, PT, PT, -R20, RZ, RZ ;  /* 0x000000ff14087210 */ /* 0x000fe40007ffe1ff */
[----:B------:R-:W-:-:S03]  /*0f00*/  ISETP.NE.AND P2, PT, R17, RZ, PT ;  /* 0x000000ff1100720c */ /* 0x000fc60003f45270 */
        /* <DEDUP_REMOVED lines=9> */
[----:B---3--:R-:W-:-:S04]  /*0fa0*/  IMAD R9, R9, UR11, R8 ;  /* 0x0000000b09097c24 */ /* 0x008fc8000f8e0208 */
[----:B------:R-:W-:-:S04]  /*0fb0*/  IMAD R9, R22, UR10, R9 ;  /* 0x0000000a16097c24 */ /* 0x000fc8000f8e0209 */
[----:B------:R-:W-:-:S04]  /*0fc0*/  IMAD R9, R18, UR9, R9 ;  /* 0x0000000912097c24 */ /* 0x000fc8000f8e0209 */
[----:B------:R-:W-:-:S05]  /*0fd0*/  IMAD.WIDE.U32 R8, R9, 0x4, R4 ;  /* 0x0000000409087825 */ /* 0x000fca00078e0004 */
[----:B--2---:R0:W-:Y:S01]  /*0fe0*/  STG.E desc[UR6][R8.64], R21 ;  /* 0x0000001508007986 */ /* 0x0041e2000c101906 */
[----:B------:R-:W-:Y:S05]  /*0ff0*/  @P2 BRA `(.L_x_208) ;  /* 0xfffffffc006c2947 */ /* 0x000fea000383ffff */
.L_x_207:
[----:B0-23--:R-:W-:Y:S05]  /*1000*/  BSYNC.RECONVERGENT B0 ;  /* 0x0000000000007941 */ /* 0x00dfea0003800200 */
.L_x_206:
[----:B------:R-:W-:-:S05]  /*1010*/  IMAD.IADD R4, R23, 0x1, -R0 ;  /* 0x0000000117047824 */ /* 0x000fca00078e0a00 */
[----:B------:R-:W-:-:S13]  /*1020*/  ISETP.GT.U32.AND P0, PT, R4, -0x4, PT ;  /* 0xfffffffc0400780c */ /* 0x000fda0003f04070 */
[----:B------:R-:W-:Y:S05]  /*1030*/  @P0 EXIT ;  /* 0x000000000000094d */ /* 0x000fea0003800000 */
[----:B------:R-:W0:Y:S01]  /*1040*/  LDC R4, c[0x0][0x10e8] ;  /* 0x00043a00ff047b82 */ /* 0x000e220000000800 */
[----:B------:R-:W-:Y:S01]  /*1050*/  IADD3 R17, PT, PT, -R0, R7, RZ ;  /* 0x0000000700117210 */ /* 0x000fe20007ffe1ff */
[----:B------:R-:W2:Y:S01]  /*1060*/  LDCU UR8, c[0x0][0x10ec] ;  /* 0x00021d80ff0877ac */ /* 0x000ea20008000800 */
[----:B------:R-:W3:Y:S05]  /*1070*/  LDCU.64 UR4, c[0x0][0x10d8] ;  /* 0x00021b00ff0477ac */ /* 0x000eea0008000a00 */
[----:B------:R-:W4:Y:S08]  /*1080*/  LDC R6, c[0x0][0x10d0] ;  /* 0x00043400ff067b82 */ /* 0x000f300000000800 */
[----:B------:R-:W1:Y:S01]  /*1090*/  LDC R12, c[0x0][0x10e0] ;  /* 0x00043800ff0c7b82 */ /* 0x000e620000000800 */
[----:B0-----:R-:W-:-:S02]  /*10a0*/  ISETP.NE.AND P1, PT, R4, 0x1, PT ;  /* 0x000000010400780c */ /* 0x001fc40003f25270 */
[----:B------:R-:W-:-:S05]  /*10b0*/  ISETP.NE.AND P0, PT, R4, 0x2, PT ;  /* 0x000000020400780c */ /* 0x000fca0003f05270 */
[----:B------:R-:W0:Y:S01]  /*10c0*/  LDC.64 R4, c[0x0][0x380] ;  /* 0x0000e000ff047b82 */ /* 0x000e220000000a00 */
[----:B----4-:R-:W-:-:S04]  /*10d0*/  SEL R6, R19, R6, !P0 ;  /* 0x0000000613067207 */ /* 0x010fc80004000000 */
[----:B------:R-:W4:Y:S03]  /*10e0*/  I2F.U32.RP R10, R6 ;  /* 0x00000006000a7306 */ /* 0x000f260000209000 */
[----:B------:R-:W5:Y:S01]  /*10f0*/  @P1 LDC R19, c[0x0][0x10cc] ;  /* 0x00043300ff131b82 */ /* 0x000f620000000800 */
[----:B------:R-:W-:Y:S01]  /*1100*/  IMAD.MOV R13, RZ, RZ, -R6 ;  /* 0x000000ffff0d7224 */ /* 0x000fe200078e0a06 */
[----:B------:R-:W-:Y:S02]  /*1110*/  ISETP.NE.U32.AND P0, PT, R6, RZ, PT ;  /* 0x000000ff0600720c */ /* 0x000fe40003f05070 */
[----:B------:R-:W-:Y:S01]  /*1120*/  LOP3.LUT R16, RZ, R6, RZ, 0x33, !PT ;  /* 0x00000006ff107212 */ /* 0x000fe200078e33ff */
[----:B----4-:R-:W4:Y:S08]  /*1130*/  MUFU.RCP R10, R10 ;  /* 0x0000000a000a7308 */ /* 0x010f300000001000 */
[----:B-----5:R-:W5:Y:S01]  /*1140*/  I2F.U32.RP R11, R19 ;  /* 0x00000013000b7306 */ /* 0x020f620000209000 */
[----:B------:R-:W-:-:S02]  /*1150*/  ISETP.NE.U32.AND P1, PT, R19, RZ, PT ;  /* 0x000000ff1300720c */ /* 0x000fc40003f25070 */
[----:B------:R-:W-:Y:S02]  /*1160*/  LOP3.LUT R0, RZ, R19, RZ, 0x33, !PT ;  /* 0x00000013ff007212 */ /* 0x000fe400078e33ff */
[----:B----4-:R-:W-:-:S04]  /*1170*/  IADD3 R8, PT, PT, R10, 0xffffffe, RZ ;  /* 0x0ffffffe0a087810 */ /* 0x010fc80007ffe0ff */
[----:B------:R4:W2:Y:S08]  /*1180*/  F2I.FTZ.U32.TRUNC.NTZ R9, R8 ;  /* 0x0000000800097305 */ /* 0x0008b0000021f000 */
[----:B-----5:R-:W5:Y:S01]  /*1190*/  MUFU.RCP R11, R11 ;  /* 0x0000000b000b7308 */ /* 0x020f620000001000 */
[----:B----4-:R-:W-:Y:S02]  /*11a0*/  HFMA2 R8, -RZ, RZ, 0, 0 ;  /* 0x00000000ff087431 */ /* 0x010fe400000001ff */
[----:B--2---:R-:W-:-:S04]  /*11b0*/  IMAD R13, R13, R9, RZ ;  /* 0x000000090d0d7224 */ /* 0x004fc800078e02ff */
[----:B------:R-:W-:Y:S01]  /*11c0*/  IMAD.HI.U32 R13, R9, R13, R8 ;  /* 0x0000000d090d7227 */ /* 0x000fe200078e0008 */
[----:B-----5:R-:W-:-:S04]  /*11d0*/  IADD3 R14, PT, PT, R11, 0xffffffe, RZ ;  /* 0x0ffffffe0b0e7810 */ /* 0x020fc80007ffe0ff */
[----:B------:R2:W4:Y:S02]  /*11e0*/  F2I.FTZ.U32.TRUNC.NTZ R15, R14 ;  /* 0x0000000e000f7305 */ /* 0x000524000021f000 */
[----:B--2---:R-:W-:Y:S02]  /*11f0*/  IMAD.MOV.U32 R14, RZ, RZ, RZ ;  /* 0x000000ffff0e7224 */ /* 0x004fe400078e00ff */
[----:B----4-:R-:W-:-:S05]  /*1200*/  IMAD R11, R19, R15, RZ ;  /* 0x0000000f130b7224 */ /* 0x010fca00078e02ff */
[----:B------:R-:W-:-:S05]  /*1210*/  IADD3 R11, PT, PT, -R11, RZ, RZ ;  /* 0x000000ff0b0b7210 */ /* 0x000fca0007ffe1ff */
[----:B------:R-:W-:Y:S01]  /*1220*/  IMAD.HI.U32 R14, R15, R11, R14 ;  /* 0x0000000b0f0e7227 */ /* 0x000fe200078e000e */
[----:B01-3--:R-:W-:-:S07]  /*1230*/  IADD3 R15, PT, PT, R7, 0x1, RZ ;  /* 0x00000001070f7810 */ /* 0x00bfce0007ffe0ff */
.L_x_209:
        /* <DEDUP_REMOVED lines=70> */
[----:B0-----:R-:W-:-:S04]  /*16a0*/  SEL R10, R16, R25, !P0 ;  /* 0x00000019100a7207 */ /* 0x001fc80004000000 */
[----:B------:R-:W-:Y:S01]  /*16b0*/  IADD3 R11, PT, PT, -R10, RZ, RZ ;  /* 0x000000ff0a0b7210 */ /* 0x000fe20007ffe1ff */
        /* <DEDUP_REMOVED lines=31> */
[----:B0-----:R-:W-:-:S05]  /*18b0*/  SEL R10, R16, R25, !P0 ;  /* 0x00000019100a7207 */ /* 0x001fca0004000000 */
[----:B-1----:R-:W-:-:S05]  /*18c0*/  IMAD.HI.U32 R9, R14, R10, RZ ;  /* 0x0000000a0e097227 */ /* 0x002fca00078e00ff */
[----:B------:R-:W-:-:S05]  /*18d0*/  IADD3 R8, PT, PT, -R9, RZ, RZ ;  /* 0x000000ff09087210 */ /* 0x000fca0007ffe1ff */
        /* <DEDUP_REMOVED lines=8> */
[----:B------:R-:W-:-:S05]  /*1960*/  IADD3 R7, PT, PT, R7, 0x4, RZ ;  /* 0x0000000407077810 */ /* 0x000fca0007ffe0ff */
[----:B------:R-:W-:-:S05]  /*1970*/  @P3 VIADD R9, R9, 0x1 ;  /* 0x0000000109093836 */ /* 0x000fca0000000000 */
[----:B------:R-:W-:Y:S02]  /*1980*/  SEL R11, R0, R9, !P1 ;  /* 0x00000009000b7207 */ /* 0x000fe40004800000 */
[----:B------:R-:W-:Y:S02]  /*1990*/  IADD3 R9, PT, PT, R8, 0x3, RZ ;  /* 0x0000000308097810 */ /* 0x000fe40007ffe0ff */
[----:B------:R-:W-:-:S03]  /*19a0*/  IADD3 R8, PT, PT, -R11, RZ, RZ ;  /* 0x000000ff0b087210 */ /* 0x000fc60007ffe1ff */
[----:B------:R-:W-:Y:S02]  /*19b0*/  IMAD R9, R9, R12, RZ ;  /* 0x0000000c09097224 */ /* 0x000fe400078e02ff */
        /* <DEDUP_REMOVED lines=8> */
.L_x_210:
        /* <DEDUP_REMOVED lines=12> */
.L_x_936:


//--------------------- .text._ZN2at6native40_GLOBAL__N__2351210d_8_Shape_cu_49f7391c30CatArrayBatchedCopy_vectorizedINS1_10OpaqueTypeILj4EEEjLi3ELi64ELi64ELi16ELi4EEEvPcNS1_25CatArrInputTensorMetadataIT_T0_XT2_EXT3_EEENS1_16TensorSizeStrideIS8_Lj4EEEiS8_ --------------------------
	.section	.text._ZN2at6native40_GLOBAL__N__2351210d_8_Shape_cu_49f7391c30CatArrayBatchedCopy_vectorizedINS1_10OpaqueTypeILj4EEEjLi3ELi64ELi64ELi16ELi4EEEvPcNS1_25CatArrInputTensorMetadataIT_T0_XT2_EXT3_EEENS1_16TensorSizeStrideIS8_Lj4EEEiS8_,"ax",@progbits
	.align	128
.text._ZN2at6native40_GLOBAL__N__2351210d_8_Shape_cu_49f7391c30CatArrayBatchedCopy_vectorizedINS1_10OpaqueTypeILj4EEEjLi3ELi64ELi64ELi16ELi4EEEvPcNS1_25CatArrInputTensorMetadataIT_T0_XT2_EXT3_EEENS1_16TensorSizeStrideIS8_Lj4EEEiS8_:
        .type           _ZN2at6native40_GLOBAL__N__2351210d_8_Shape_cu_49f7391c30CatArrayBatchedCopy_vectorizedINS1_10OpaqueTypeILj4EEEjLi3ELi64ELi64ELi16ELi4EEEvPcNS1_25CatArrInputTensorMetadataIT_T0_XT2_EXT3_EEENS1_16TensorSizeStrideIS8_Lj4EEEiS8_,@function
        .size           _ZN2at6native40_GLOBAL__N__2351210d_8_Shape_cu_49f7391c30CatArrayBatchedCopy_vectorizedINS1_10OpaqueTypeILj4EEEjLi3ELi64ELi64ELi16ELi4EEEvPcNS1_25CatArrInputTensorMetadataIT_T0_XT2_EXT3_EEENS1_16TensorSizeStrideIS8_Lj4EEEiS8_,(.L_x_937 - _ZN2at6native40_GLOBAL__N__2351210d_8_Shape_cu_49f7391c30CatArrayBatchedCopy_vectorizedINS1_10OpaqueTypeILj4EEEjLi3ELi64ELi64ELi16ELi4EEEvPcNS1_25CatArrInputTensorMetadataIT_T0_XT2_EXT3_EEENS1_16TensorSizeStrideIS8_Lj4EEEiS8_)
        .other          _ZN2at6native40_GLOBAL__N__2351210d_8_Shape_cu_49f7391c30CatArrayBatchedCopy_vectorizedINS1_10OpaqueTypeILj4EEEjLi3ELi64ELi64ELi16ELi4EEEvPcNS1_25CatArrInputTensorMetadataIT_T0_XT2_EXT3_EEENS1_16TensorSizeStrideIS8_Lj4EEEiS8_,@"STO_CUDA_ENTRY STV_DEFAULT"
_ZN2at6native40_GLOBAL__N__2351210d_8_Shape_cu_49f7391c30CatArrayBatchedCopy_vectorizedINS1_10OpaqueTypeILj4EEEjLi3ELi64ELi64ELi16ELi4EEEvPcNS1_25CatArrInputTensorMetadataIT_T0_XT2_EXT3_EEENS1_16TensorSizeStrideIS8_Lj4EEEiS8_:
        /* <DEDUP_REMOVED lines=53> */
.L_x_211:
        /* <DEDUP_REMOVED lines=36> */
.L_x_212:
        /* <DEDUP_REMOVED lines=15> */
.L_x_937:


//--------------------- .text._ZN2at6native40_GLOBAL__N__2351210d_8_Shape_cu_49f7391c19CatArrayBatchedCopyINS1_10OpaqueTypeILj4EEEjLi2ELi64ELi64EEEvPT_NS1_25CatArrInputTensorMetadataIS5_T0_XT2_EXT3_EEENS1_16TensorSizeStrideIS8_Lj4EEEiS8_ --------------------------
	.section	.text._ZN2at6native40_GLOBAL__N__2351210d_8_Shape_cu_49f7391c19CatArrayBatchedCopyINS1_10OpaqueTypeILj4EEEjLi2ELi64ELi64EEEvPT_NS1_25CatArrInputTensorMetadataIS5_T0_XT2_EXT3_EEENS1_16TensorSizeStrideIS8_Lj4EEEiS8_,"ax",@progbits
	.align	128
.text._ZN2at6native40_GLOBAL__N__2351210d_8_Shape_cu_49f7391c19CatArrayBatchedCopyINS1_10OpaqueTypeILj4EEEjLi2ELi64ELi64EEEvPT_NS1_25CatArrInputTensorMetadataIS5_T0_XT2_EXT3_EEENS1_16TensorSizeStrideIS8_Lj4EEEiS8_:
        .type           _ZN2at6native40_GLOBAL__N__2351210d_8_Shape_cu_49f7391c19CatArrayBatchedCopyINS1_10OpaqueTypeILj4EEEjLi2ELi64ELi64EEEvPT_NS1_25CatArrInputTensorMetadataIS5_T0_XT2_EXT3_EEENS1_16TensorSizeStrideIS8_Lj4EEEiS8_,@function
        .size           _ZN2at6native40_GLOBAL__N__2351210d_8_Shape_cu_49f7391c19CatArrayBatchedCopyINS1_10OpaqueTypeILj4EEEjLi2ELi64ELi64EEEvPT_NS1_25CatArrInputTensorMetadataIS5_T0_XT2_EXT3_EEENS1_16TensorSizeStrideIS8_Lj4EEEiS8_,(.L_x_938 - _ZN2at6native40_GLOBAL__N__2351210d_8_Shape_cu_49f7391c19CatArrayBatchedCopyINS1_10OpaqueTypeILj4EEEjLi2ELi64ELi64EEEvPT_NS1_25CatArrInputTensorMetadataIS5_T0_XT2_EXT3_EEENS1_16TensorSizeStrideIS8_Lj4EEEiS8_)
        .other          _ZN2at6native40_GLOBAL__N__2351210d_8_Shape_cu_49f7391c19CatArrayBatchedCopyINS1_10OpaqueTypeILj4EEEjLi2ELi64ELi64EEEvPT_NS1_25CatArrInputTensorMetadataIS5_T0_XT2_EXT3_EEENS1_16TensorSizeStrideIS8_Lj4EEEiS8_,@"STO_CUDA_ENTRY STV_DEFAULT"
_ZN2at6native40_GLOBAL__N__2351210d_8_Shape_cu_49f7391c19CatArrayBatchedCopyINS1_10OpaqueTypeILj4EEEjLi2ELi64ELi64EEEvPT_NS1_25CatArrInputTensorMetadataIS5_T0_XT2_EXT3_EEENS1_16TensorSizeStrideIS8_Lj4EEEiS8_:
        /* <DEDUP_REMOVED lines=27> */
[----:B------:R3:W1:Y:S01]  /*01b0*/  LDC R8, c[0x0][R18+0x8d0] ;  /* 0x0002340012087b82 */ /* 0x0006620000000800 */
[----:B------:R-:W5:Y:S01]  /*01c0*/  I2F.U32.RP R10, R7 ;  /* 0x00000007000a7306 */ /* 0x000f620000209000 */
[----:B------:R-:W-:Y:S02]  /*01d0*/  IADD3 R17, PT, PT, RZ, -R7, RZ ;  /* 0x80000007ff117210 */ /* 0x000fe40007ffe0ff */
[----:B------:R-:W-:-:S04]  /*01e0*/  ISETP.NE.U32.AND P1, PT, R7, RZ, PT ;  /* 0x000000ff0700720c */ /* 0x000fc80003f25070 */
[----:B------:R3:W1:Y:S08]  /*01f0*/  LDC R9, c[0x0][R18+0x8d4] ;  /* 0x0002350012097b82 */ /* 0x0006700000000800 */
[----:B------:R-:W1:Y:S01]  /*0200*/  LDC.64 R2, c[0x0][R2+0x380] ;  /* 0x0000e00002027b82 */ /* 0x000e620000000a00 */
[----:B-----5:R-:W5:Y:S07]  /*0210*/  MUFU.RCP R10, R10 ;  /* 0x0000000a000a7308 */ /* 0x020f6e0000001000 */
[----:B------:R3:W1:Y:S01]  /*0220*/  @P0 LDC R6, c[0x0][R18+0x8c4] ;  /* 0x0002310012060b82 */ /* 0x0006620000000800 */
[----:B0-----:R-:W-:-:S02]  /*0230*/  ISETP.NE.AND P0, PT, R11, RZ, PT ;  /* 0x000000ff0b00720c */ /* 0x001fc40003f05270 */
[----:B-----5:R-:W-:-:S05]  /*0240*/  IADD3 R12, PT, PT, R10, 0xffffffe, RZ ;  /* 0x0ffffffe0a0c7810 */ /* 0x020fca0007ffe0ff */
[----:B------:R0:W1:Y:S01]  /*0250*/  LDC R10, c[0x0][R16+0x580] ;  /* 0x00016000100a7b82 */ /* 0x0000620000000800 */
[----:B------:R5:W2:Y:S01]  /*0260*/  F2I.FTZ.U32.TRUNC.NTZ R13, R12 ;  /* 0x0000000c000d7305 */ /* 0x000aa2000021f000 */
[----:B0-----:R-:W-:Y:S02]  /*0270*/  LOP3.LUT R16, RZ, R7, RZ, 0x33, !PT ;  /* 0x00000007ff107212 */ /* 0x001fe400078e33ff */
[----:B-----5:R-:W-:Y:S01]  /*0280*/  MOV R12, RZ ;  /* 0x000000ff000c7202 */ /* 0x020fe20000000f00 */
[----:B--2---:R-:W-:-:S04]  /*0290*/  IMAD R11, R17, R13, RZ ;  /* 0x0000000d110b7224 */ /* 0x004fc800078e02ff */
[----:B---34-:R-:W-:-:S07]  /*02a0*/  IMAD.HI.U32 R11, R13, R11, R12 ;  /* 0x0000000b0d0b7227 */ /* 0x018fce00078e000c */
.L_x_214:
[----:B-1----:R-:W-:Y:S01]  /*02b0*/  @P0 IMAD.WIDE.U32 R18, R15, 0x4, R2 ;  /* 0x000000040f120825 */ /* 0x002fe200078e0002 */
[----:B0-----:R-:W0:Y:S04]  /*02c0*/  @P0 LDC R22, c[0x0][0x10ec] ;  /* 0x00043b00ff160b82 */ /* 0x001e280000000800 */
[----:B------:R1:W2:Y:S01]  /*02d0*/  @P0 LDG.E R21, desc[UR6][R18.64] ;  /* 0x0000000612150981 */ /* 0x0002a2000c1e1900 */
        /* <DEDUP_REMOVED lines=11> */
[----:B-1----:R-:W-:Y:S02]  /*0390*/  IMAD R18, R17, UR8, RZ ;  /* 0x0000000811127c24 */ /* 0x002fe4000f8e02ff */
[----:B------:R-:W-:-:S04]  /*03a0*/  IMAD R17, R7, R20, R15 ;  /* 0x0000001407117224 */ /* 0x000fc800078e020f */
[----:B------:R-:W-:-:S04]  /*03b0*/  IMAD R17, R17, UR9, R18 ;  /* 0x0000000911117c24 */ /* 0x000fc8000f8e0212 */
[----:B0-----:R-:W-:-:S04]  /*03c0*/  @P0 IMAD R19, R10, R22, R17 ;  /* 0x000000160a130224 */ /* 0x001fc800078e0211 */
[----:B---3--:R-:W-:-:S05]  /*03d0*/  @P0 IMAD.WIDE.U32 R12, R19, 0x4, R12 ;  /* 0x00000004130c0825 */ /* 0x008fca00078e000c */
[----:B--2---:R0:W-:Y:S01]  /*03e0*/  @P0 STG.E desc[UR6][R12.64], R21 ;  /* 0x000000150c000986 */ /* 0x0041e2000c101906 */
[----:B------:R-:W-:Y:S05]  /*03f0*/  @P0 BRA `(.L_x_213) ;  /* 0x00000000006c0947 */ /* 0x000fea0003800000 */
[----:B------:R-:W1:Y:S01]  /*0400*/  I2F.U32.RP R18, R6 ;  /* 0x0000000600127306 */ /* 0x000e620000209000 */
[----:B------:R-:W-:Y:S02]  /*0410*/  IADD3 R19, PT, PT, RZ, -R6, RZ ;  /* 0x80000006ff137210 */ /* 0x000fe40007ffe0ff */
[----:B------:R-:W-:-:S05]  /*0420*/  ISETP.NE.U32.AND P4, PT, R6, RZ, PT ;  /* 0x000000ff0600720c */ /* 0x000fca0003f85070 */
[----:B-1----:R-:W0:Y:S02]  /*0430*/  MUFU.RCP R18, R18 ;  /* 0x0000001200127308 */ /* 0x002e240000001000 */
        /* <DEDUP_REMOVED lines=19> */
[----:B------:R-:W2:Y:S01]  /*0570*/  LDG.E R13, desc[UR6][R12.64] ;  /* 0x000000060c0d7981 */ /* 0x000ea2000c1e1900 */
[----:B------:R-:W-:-:S04]  /*0580*/  IMAD R19, R10, UR5, R17 ;  /* 0x000000050a137c24 */ /* 0x000fc8000f8e0211 */
[----:B------:R-:W-:-:S05]  /*0590*/  IMAD.WIDE.U32 R18, R19, 0x4, R4 ;  /* 0x0000000413127825 */ /* 0x000fca00078e0004 */
[----:B--2---:R1:W-:Y:S02]  /*05a0*/  STG.E desc[UR6][R18.64], R13 ;  /* 0x0000000d12007986 */ /* 0x0043e4000c101906 */
.L_x_213:
[----:B------:R-:W-:-:S04]  /*05b0*/  IADD3 R15, PT, PT, R14, R15, RZ ;  /* 0x0000000f0e0f7210 */ /* 0x000fc80007ffe0ff */
[----:B------:R-:W-:-:S13]  /*05c0*/  ISETP.GE.U32.AND P2, PT, R15, R0, PT ;  /* 0x000000000f00720c */ /* 0x000fda0003f46070 */
[----:B------:R-:W-:Y:S05]  /*05d0*/  @!P2 BRA `(.L_x_214) ;  /* 0xfffffffc0034a947 */ /* 0x000fea000383ffff */
[----:B------:R-:W-:Y:S05]  /*05e0*/  EXIT ;  /* 0x000000000000794d */ /* 0x000fea0003800000 */
.L_x_215:
        /* <DEDUP_REMOVED lines=9> */
.L_x_938:


//--------------------- .text._ZN2at6native40_GLOBAL__N__2351210d_8_Shape_cu_49f7391c26CatArrayBatchedCopy_contigINS1_10OpaqueTypeILj4EEEjLi2ELi64ELi64EEEvPT_NS1_25CatArrInputTensorMetadataIS5_T0_XT2_EXT3_EEENS1_16TensorSizeStrideIS8_Lj4EEEiS8_ --------------------------
	.section	.text._ZN2at6native40_GLOBAL__N__2351210d_8_Shape_cu_49f7391c26CatArrayBatchedCopy_contigINS1_10OpaqueTypeILj4EEEjLi2ELi64ELi64EEEvPT_NS1_25CatArrInputTensorMetadataIS5_T0_XT2_EXT3_EEENS1_16TensorSizeStrideIS8_Lj4EEEiS8_,"ax",@progbits
	.align	128
.text._ZN2at6native40_GLOBAL__N__2351210d_8_Shape_cu_49f7391c26CatArrayBatchedCopy_contigINS1_10OpaqueTypeILj4EEEjLi2ELi64ELi64EEEvPT_NS1_25CatArrInputTensorMetadataIS5_T0_XT2_EXT3_EEENS1_16TensorSizeStrideIS8_Lj4EEEiS8_:
        .type           _ZN2at6native40_GLOBAL__N__2351210d_8_Shape_cu_49f7391c26CatArrayBatchedCopy_contigINS1_10OpaqueTypeILj4EEEjLi2ELi64ELi64EEEvPT_NS1_25CatArrInputTensorMetadataIS5_T0_XT2_EXT3_EEENS1_16TensorSizeStrideIS8_Lj4EEEiS8_,@function
        .size           _ZN2at6native40_GLOBAL__N__2351210d_8_Shape_cu_49f7391c26CatArrayBatchedCopy_contigINS1_10OpaqueTypeILj4EEEjLi2ELi64ELi64EEEvPT_NS1_25CatArrInputTensorMetadataIS5_T0_XT2_EXT3_EEENS1_16TensorSizeStrideIS8_Lj4EEEiS8_,(.L_x_939 - _ZN2at6native40_GLOBAL__N__2351210d_8_Shape_cu_49f7391c26CatArrayBatchedCopy_contigINS1_10OpaqueTypeILj4EEEjLi2ELi64ELi64EEEvPT_NS1_25CatArrInputTensorMetadataIS5_T0_XT2_EXT3_EEENS1_16TensorSizeStrideIS8_Lj4EEEiS8_)
        .other          _ZN2at6native40_GLOBAL__N__2351210d_8_Shape_cu_49f7391c26CatArrayBatchedCopy_contigINS1_10OpaqueTypeILj4EEEjLi2ELi64ELi64EEEvPT_NS1_25CatArrInputTensorMetadataIS5_T0_XT2_EXT3_EEENS1_16TensorSizeStrideIS8_Lj4EEEiS8_,@"STO_CUDA_ENTRY STV_DEFAULT"
_ZN2at6native40_GLOBAL__N__2351210d_8_Shape_cu_49f7391c26CatArrayBatchedCopy_contigINS1_10OpaqueTypeILj4EEEjLi2ELi64ELi64EEEvPT_NS1_25CatArrInputTensorMetadataIS5_T0_XT2_EXT3_EEENS1_16TensorSizeStrideIS8_Lj4EEEiS8_:
        /* <DEDUP_REMOVED lines=14> */
[----:B------:R3:W4:Y:S01]  /*00e0*/  LDC R0, c[0x0][R10+0x688] ;  /* 0x0001a2000a007b82 */ /* 0x0007220000000800 */
[----:B------:R-:W0:Y:S01]  /*00f0*/  LDCU.64 UR8, c[0x0][0x10d8] ;  /* 0x00021b00ff0877ac */ /* 0x000e220008000a00 */
[----:B------:R-:W-:-:S04]  /*0100*/  IMAD R2, R3, 0x4, R2 ;  /* 0x0000000403027824 */ /* 0x000fc800078e0202 */
[----:B------:R-:W-:Y:S02]  /*0110*/  IMAD R4, R3, 0x4, R2 ;  /* 0x0000000403047824 */ /* 0x000fe400078e0202 */
        /* <DEDUP_REMOVED lines=8> */
[----:B---3--:R-:W3:Y:S01]  /*01a0*/  I2F.U32.RP R11, R0 ;  /* 0x00000000000b7306 */ /* 0x008ee20000209000 */
[----:B------:R-:W-:Y:S02]  /*01b0*/  ISETP.NE.U32.AND P0, PT, R0, RZ, PT ;  /* 0x000000ff0000720c */ /* 0x000fe40003f05070 */
[----:B------:R-:W-:-:S05]  /*01c0*/  LOP3.LUT R16, RZ, R0, RZ, 0x33, !PT ;  /* 0x00000000ff107212 */ /* 0x000fca00078e33ff */
[----:B---3--:R-:W3:Y:S02]  /*01d0*/  MUFU.RCP R11, R11 ;  /* 0x0000000b000b7308 */ /* 0x008ee40000001000 */
[----:B---3--:R-:W-:-:S06]  /*01e0*/  IADD3 R9, PT, PT, R11, 0xffffffe, RZ ;  /* 0x0ffffffe0b097810 */ /* 0x008fcc0007ffe0ff */
[----:B------:R-:W3:Y:S02]  /*01f0*/  F2I.FTZ.U32.TRUNC.NTZ R9, R9 ;  /* 0x0000000900097305 */ /* 0x000ee4000021f000 */
[----:B---3--:R-:W-:-:S05]  /*0200*/  IMAD R11, R0, R9, RZ ;  /* 0x00000009000b7224 */ /* 0x008fca00078e02ff */
[----:B------:R-:W-:-:S05]  /*0210*/  IADD3 R11, PT, PT, -R11, RZ, RZ ;  /* 0x000000ff0b0b7210 */ /* 0x000fca0007ffe1ff */
[----:B012---:R-:W-:-:S07]  /*0220*/  IMAD.HI.U32 R14, R9, R11, R8 ;  /* 0x0000000b090e7227 */ /* 0x007fce00078e0008 */
.L_x_216:
[----:B0-----:R-:W-:-:S05]  /*0230*/  IMAD.WIDE.U32 R8, R7, 0x4, R4 ;  /* 0x0000000407087825 */ /* 0x001fca00078e0004 */
[----:B------:R0:W2:Y:S01]  /*0240*/  LDG.E R15, desc[UR6][R8.64] ;  /* 0x00000006080f7981 */ /* 0x0000a2000c1e1900 */
        /* <DEDUP_REMOVED lines=11> */
[----:B0-----:R-:W-:Y:S01]  /*0300*/  IMAD R8, R0, R13, R7 ;  /* 0x0000000d00087224 */ /* 0x001fe200078e0207 */
[----:B------:R-:W-:-:S03]  /*0310*/  IADD3 R7, PT, PT, R12, R7, RZ ;  /* 0x000000070c077210 */ /* 0x000fc60007ffe0ff */
[----:B------:R-:W-:Y:S01]  /*0320*/  IMAD R9, R8, UR9, R11 ;  /* 0x0000000908097c24 */ /* 0x000fe2000f8e020b */
[----:B------:R-:W-:-:S03]  /*0330*/  ISETP.GE.U32.AND P1, PT, R7, R6, PT ;  /* 0x000000060700720c */ /* 0x000fc60003f26070 */
[----:B------:R-:W-:-:S05]  /*0340*/  IMAD.WIDE.U32 R8, R9, 0x4, R2 ;  /* 0x0000000409087825 */ /* 0x000fca00078e0002 */
[----:B--2---:R0:W-:Y:S05]  /*0350*/  STG.E desc[UR6][R8.64], R15 ;  /* 0x0000000f08007986 */ /* 0x0041ea000c101906 */
[----:B------:R-:W-:Y:S05]  /*0360*/  @!P1 BRA `(.L_x_216) ;  /* 0xfffffffc00b09947 */ /* 0x000fea000383ffff */
[----:B------:R-:W-:Y:S05]  /*0370*/  EXIT ;  /* 0x000000000000794d */ /* 0x000fea0003800000 */
.L_x_217:
        /* <DEDUP_REMOVED lines=16> */
.L_x_939:


//--------------------- .text._ZN2at6native40_GLOBAL__N__2351210d_8_Shape_cu_49f7391c35CatArrayBatchedCopy_alignedK_contigINS1_10OpaqueTypeILj4EEEjLi2ELi64ELi64ELi8EEEvPT_NS1_25CatArrInputTensorMetadataIS5_T0_XT2_EXT3_EEENS1_16TensorSizeStrideIS8_Lj4EEEiS8_ --------------------------
	.section	.text._ZN2at6native40_GLOBAL__N__2351210d_8_Shape_cu_49f7391c35CatArrayBatchedCopy_alignedK_contigINS1_10OpaqueTypeILj4EEEjLi2ELi64ELi64ELi8EEEvPT_NS1_25CatArrInputTensorMetadataIS5_T0_XT2_EXT3_EEENS1_16TensorSizeStrideIS8_Lj4EEEiS8_,"ax",@progbits
	.align	128
.text._ZN2at6native40_GLOBAL__N__2351210d_8_Shape_cu_49f7391c35CatArrayBatchedCopy_alignedK_contigINS1_10OpaqueTypeILj4EEEjLi2ELi64ELi64ELi8EEEvPT_NS1_25CatArrInputTensorMetadataIS5_T0_XT2_EXT3_EEENS1_16TensorSizeStrideIS8_Lj4EEEiS8_:
        .type           _ZN2at6native40_GLOBAL__N__2351210d_8_Shape_cu_49f7391c35CatArrayBatchedCopy_alignedK_contigINS1_10OpaqueTypeILj4EEEjLi2ELi64ELi64ELi8EEEvPT_NS1_25CatArrInputTensorMetadataIS5_T0_XT2_EXT3_EEENS1_16TensorSizeStrideIS8_Lj4EEEiS8_,@function
        .size           _ZN2at6native40_GLOBAL__N__2351210d_8_Shape_cu_49f7391c35CatArrayBatchedCopy_alignedK_contigINS1_10OpaqueTypeILj4EEEjLi2ELi64ELi64ELi8EEEvPT_NS1_25CatArrInputTensorMetadataIS5_T0_XT2_EXT3_EEENS1_16TensorSizeStrideIS8_Lj4EEEiS8_,(.L_x_940 - _ZN2at6native40_GLOBAL__N__2351210d_8_Shape_cu_49f7391c35CatArrayBatchedCopy_alignedK_contigINS1_10OpaqueTypeILj4EEEjLi2ELi64ELi64ELi8EEEvPT_NS1_25CatArrInputTensorMetadataIS5_T0_XT2_EXT3_EEENS1_16TensorSizeStrideIS8_Lj4EEEiS8_)
        .other          _ZN2at6native40_GLOBAL__N__2351210d_8_Shape_cu_49f7391c35CatArrayBatchedCopy_alignedK_contigINS1_10OpaqueTypeILj4EEEjLi2ELi64ELi64ELi8EEEvPT_NS1_25CatArrInputTensorMetadataIS5_T0_XT2_EXT3_EEENS1_16TensorSizeStrideIS8_Lj4EEEiS8_,@"STO_CUDA_ENTRY STV_DEFAULT"
_ZN2at6native40_GLOBAL__N__2351210d_8_Shape_cu_49f7391c35CatArrayBatchedCopy_alignedK_contigINS1_10OpaqueTypeILj4EEEjLi2ELi64ELi64ELi8EEEvPT_NS1_25CatArrInputTensorMetadataIS5_T0_XT2_EXT3_EEENS1_16TensorSizeStrideIS8_Lj4EEEiS8_:
        /* <DEDUP_REMOVED lines=25> */
[----:B------:R-:W1:Y:S07]  /*0190*/  LDCU UR4, c[0x0][0x10cc] ;  /* 0x00021980ff0477ac */ /* 0x000e6e0008000800 */
[----:B------:R-:W2:Y:S01]  /*01a0*/  LDC.64 R8, c[0x0][0x380] ;  /* 0x0000e000ff087b82 */ /* 0x000ea20000000a00 */
[----:B0-----:R-:W-:-:S04]  /*01b0*/  ISETP.NE.AND P0, PT, R7, 0x1, PT ;  /* 0x000000010700780c */ /* 0x001fc80003f05270 */
[----:B-1----:R-:W-:Y:S01]  /*01c0*/  SEL R7, R4, UR4, !P0 ;  /* 0x0000000404077c07 */ /* 0x002fe2000c000000 */
[----:B------:R-:W0:Y:S03]  /*01d0*/  LDCU UR4, c[0x0][0x370] ;  /* 0x00006e00ff0477ac */ /* 0x000e260008000800 */
[----:B------:R-:W1:Y:S01]  /*01e0*/  I2F.U32.RP R12, R7 ;  /* 0x00000007000c7306 */ /* 0x000e620000209000 */
[----:B------:R-:W-:Y:S02]  /*01f0*/  IADD3 R13, PT, PT, RZ, -R7, RZ ;  /* 0x80000007ff0d7210 */ /* 0x000fe40007ffe0ff */
[----:B------:R-:W-:-:S05]  /*0200*/  ISETP.NE.U32.AND P0, PT, R7, RZ, PT ;  /* 0x000000ff0700720c */ /* 0x000fca0003f05070 */
[----:B-1----:R-:W1:Y:S01]  /*0210*/  MUFU.RCP R12, R12 ;  /* 0x0000000c000c7308 */ /* 0x002e620000001000 */
[----:B0-----:R-:W-:Y:S02]  /*0220*/  IMAD R15, R15, UR4, RZ ;  /* 0x000000040f0f7c24 */ /* 0x001fe4000f8e02ff */
[----:B-1----:R-:W-:Y:S01]  /*0230*/  VIADD R10, R12, 0xffffffe ;  /* 0x0ffffffe0c0a7836 */ /* 0x002fe20000000000 */
[----:B------:R-:W-:-:S04]  /*0240*/  LOP3.LUT R12, RZ, R7, RZ, 0x33, !PT ;  /* 0x00000007ff0c7212 */ /* 0x000fc800078e33ff */
[----:B------:R0:W1:Y:S02]  /*0250*/  F2I.FTZ.U32.TRUNC.NTZ R11, R10 ;  /* 0x0000000a000b7305 */ /* 0x000064000021f000 */
[----:B0-----:R-:W-:Y:S02]  /*0260*/  IMAD.MOV.U32 R10, RZ, RZ, RZ ;  /* 0x000000ffff0a7224 */ /* 0x001fe400078e00ff */
[----:B-1----:R-:W-:-:S04]  /*0270*/  IMAD R13, R13, R11, RZ ;  /* 0x0000000b0d0d7224 */ /* 0x002fc800078e02ff */
[----:B--2---:R-:W-:-:S07]  /*0280*/  IMAD.HI.U32 R13, R11, R13, R10 ;  /* 0x0000000d0b0d7227 */ /* 0x004fce00078e000a */
.L_x_220:
[----:B--2---:R-:W-:-:S06]  /*0290*/  IMAD.WIDE.U32 R10, R6, 0x4, R2 ;  /* 0x00000004060a7825 */ /* 0x004fcc00078e0002 */
[----:B------:R-:W2:Y:S01]  /*02a0*/  LDG.E.64 R10, desc[UR6][R10.64] ;  /* 0x000000060a0a7981 */ /* 0x000ea2000c1e1b00 */
        /* <DEDUP_REMOVED lines=37> */
.L_x_219:
[----:B---34-:R-:W-:Y:S05]  /*0500*/  BSYNC.RECONVERGENT B0 ;  /* 0x0000000000007941 */ /* 0x018fea0003800200 */
.L_x_218:
[----:B------:R-:W-:-:S13]  /*0510*/  ISETP.GE.U32.AND P0, PT, R6, R5, PT ;  /* 0x000000050600720c */ /* 0x000fda0003f06070 */
[----:B------:R-:W-:Y:S05]  /*0520*/  @P0 EXIT ;  /* 0x000000000000094d */ /* 0x000fea0003800000 */
[----:B0-----:R-:W0:Y:S01]  /*0530*/  LDC R7, c[0x0][0x10e8] ;  /* 0x00043a00ff077b82 */ /* 0x001e220000000800 */
[----:B------:R-:W3:Y:S01]  /*0540*/  LDCU UR8, c[0x0][0x10ec] ;  /* 0x00021d80ff0877ac */ /* 0x000ee20008000800 */
[----:B------:R-:W-:Y:S01]  /*0550*/  BSSY.RECONVERGENT B0, `(.L_x_221) ;  /* 0x0000030000007945 */ /* 0x000fe20003800200 */
[----:B--2---:R-:W-:Y:S01]  /*0560*/  IMAD.MOV.U32 R11, RZ, RZ, R6 ;  /* 0x000000ffff0b7224 */ /* 0x004fe200078e0006 */
[----:B------:R-:W2:Y:S01]  /*0570*/  LDCU.64 UR4, c[0x0][0x10d8] ;  /* 0x00021b00ff0477ac */ /* 0x000ea20008000a00 */
        /* <DEDUP_REMOVED lines=8> */
[----:B------:R-:W-:Y:S01]  /*0600*/  IMAD.WIDE.U32 R10, R6, 0x4, R2 ;  /* 0x00000004060a7825 */ /* 0x000fe200078e0002 */
[----:B------:R-:W-:Y:S02]  /*0610*/  ISETP.NE.U32.AND P2, PT, R4, RZ, PT ;  /* 0x000000ff0400720c */ /* 0x000fe40003f45070 */
[----:B------:R-:W-:Y:S01]  /*0620*/  IADD3 R14, PT, PT, -R14, RZ, RZ ;  /* 0x000000ff0e0e7210 */ /* 0x000fe20007ffe1ff */
[----:B------:R-:W-:Y:S01]  /*0630*/  IMAD.MOV.U32 R7, RZ, RZ, R11 ;  /* 0x000000ffff077224 */ /* 0x000fe200078e000b */
[----:B------:R-:W-:Y:S01]  /*0640*/  LOP3.LUT R20, RZ, R4, RZ, 0x33, !PT ;  /* 0x00000004ff147212 */ /* 0x000fe200078e33ff */
[----:B------:R-:W-:Y:S01]  /*0650*/  IMAD.MOV.U32 R11, RZ, RZ, R6 ;  /* 0x000000ffff0b7224 */ /* 0x000fe200078e0006 */
[----:B0-----:R-:W0:Y:S02]  /*0660*/  MUFU.RCP R15, R15 ;  /* 0x0000000f000f7308 */ /* 0x001e240000001000 */
[----:B0-----:R-:W-:-:S06]  /*0670*/  IADD3 R12, PT, PT, R15, 0xffffffe, RZ ;  /* 0x0ffffffe0f0c7810 */ /* 0x001fcc0007ffe0ff */
[----:B------:R0:W2:Y:S02]  /*0680*/  F2I.FTZ.U32.TRUNC.NTZ R13, R12 ;  /* 0x0000000c000d7305 */ /* 0x0000a4000021f000 */
[----:B0-----:R-:W-:Y:S02]  /*0690*/  HFMA2 R12, -RZ, RZ, 0, 0 ;  /* 0x00000000ff0c7431 */ /* 0x001fe400000001ff */
[----:B--2---:R-:W-:-:S04]  /*06a0*/  IMAD R17, R17, R13, RZ ;  /* 0x0000000d11117224 */ /* 0x004fc800078e02ff */
[----:B-1----:R-:W-:-:S07]  /*06b0*/  IMAD.HI.U32 R18, R13, R17, R12 ;  /* 0x000000110d127227 */ /* 0x002fce00078e000c */
.L_x_223:
[----:B-1----:R-:W-:Y:S02]  /*06c0*/  MOV R12, R10 ;  /* 0x0000000a000c7202 */ /* 0x002fe40000000f00 */
[----:B------:R-:W-:-:S05]  /*06d0*/  MOV R13, R7 ;  /* 0x00000007000d7202 */ /* 0x000fca0000000f00 */
[----:B------:R0:W2:Y:S01]  /*06e0*/  LDG.E R19, desc[UR6][R12.64] ;  /* 0x000000060c137981 */ /* 0x0000a2000c1e1900 */
        /* <DEDUP_REMOVED lines=10> */
[----:B------:R-:W-:-:S04]  /*0790*/  IADD3 R10, P1, PT, R10, 0x4, RZ ;  /* 0x000000040a0a7810 */ /* 0x000fc80007f3e0ff */
[----:B------:R-:W-:Y:S01]  /*07a0*/  SEL R15, R20, R15, !P2 ;  /* 0x0000000f140f7207 */ /* 0x000fe20005000000 */
[----:B------:R-:W-:-:S03]  /*07b0*/  IMAD.X R7, RZ, RZ, R7, P1 ;  /* 0x000000ffff077224 */ /* 0x000fc600008e0607 */
[C---:B------:R-:W-:Y:S01]  /*07c0*/  IADD3 R16, PT, PT, -R15.reuse, RZ, RZ ;  /* 0x000000ff0f107210 */ /* 0x040fe20007ffe1ff */
[----:B------:R-:W-:-:S04]  /*07d0*/  IMAD R15, R15, UR4, RZ ;  /* 0x000000040f0f7c24 */ /* 0x000fc8000f8e02ff */
[----:B0-----:R-:W-:Y:S01]  /*07e0*/  IMAD R12, R4, R16, R11 ;  /* 0x00000010040c7224 */ /* 0x001fe200078e020b */
[----:B------:R-:W-:-:S03]  /*07f0*/  IADD3 R11, PT, PT, R11, 0x1, RZ ;  /* 0x000000010b0b7810 */ /* 0x000fc60007ffe0ff */
[----:B------:R-:W-:-:S04]  /*0800*/  IMAD R15, R12, UR5, R15 ;  /* 0x000000050c0f7c24 */ /* 0x000fc8000f8e020f */
[----:B------:R-:W-:-:S04]  /*0810*/  IMAD R13, R0, UR8, R15 ;  /* 0x00000008000d7c24 */ /* 0x000fc8000f8e020f */
[----:B------:R-:W-:-:S05]  /*0820*/  IMAD.WIDE.U32 R12, R13, 0x4, R8 ;  /* 0x000000040d0c7825 */ /* 0x000fca00078e0008 */
[----:B--2---:R1:W-:Y:S01]  /*0830*/  STG.E desc[UR6][R12.64], R19 ;  /* 0x000000130c007986 */ /* 0x0043e2000c101906 */
[----:B------:R-:W-:Y:S05]  /*0840*/  @P0 BRA `(.L_x_223) ;  /* 0xfffffffc009c0947 */ /* 0x000fea000383ffff */
.L_x_222:
[----:B------:R-:W-:Y:S05]  /*0850*/  BSYNC.RECONVERGENT B0 ;  /* 0x0000000000007941 */ /* 0x000fea0003800200 */
.L_x_221:
[----:B------:R-:W-:-:S04]  /*0860*/  IADD3 R6, PT, PT, -R5, R6, RZ ;  /* 0x0000000605067210 */ /* 0x000fc80007ffe1ff */
[----:B------:R-:W-:-:S13]  /*0870*/  ISETP.GT.U32.AND P0, PT, R6, -0x4, PT ;  /* 0xfffffffc0600780c */ /* 0x000fda0003f04070 */
[----:B------:R-:W-:Y:S05]  /*0880*/  @P0 EXIT ;  /* 0x000000000000094d */ /* 0x000fea0003800000 */
[----:B0-----:R-:W0:Y:S01]  /*0890*/  I2F.U32.RP R10, R4 ;  /* 0x00000004000a7306 */ /* 0x001e220000209000 */
[----:B------:R-:W2:Y:S01]  /*08a0*/  LDC.64 R6, c[0x0][0x380] ;  /* 0x0000e000ff067b82 */ /* 0x000ea20000000a00 */
[-C--:B------:R-:W-:Y:S01]  /*08b0*/  IADD3 R15, PT, PT, RZ, -R4.reuse, RZ ;  /* 0x80000004ff0f7210 */ /* 0x080fe20007ffe0ff */
[----:B------:R-:W-:Y:S01]  /*08c0*/  IMAD.IADD R14, R11, 0x1, -R5 ;  /* 0x000000010b0e7824 */ /* 0x000fe200078e0a05 */
[----:B------:R-:W-:Y:S01]  /*08d0*/  ISETP.NE.U32.AND P0, PT, R4, RZ, PT ;  /* 0x000000ff0400720c */ /* 0x000fe20003f05070 */
[----:B------:R-:W3:Y:S01]  /*08e0*/  LDCU UR4, c[0x0][0x10ec] ;  /* 0x00021d80ff0477ac */ /* 0x000ee20008000800 */
[----:B------:R-:W-:-:S03]  /*08f0*/  LOP3.LUT R5, RZ, R4, RZ, 0x33, !PT ;  /* 0x00000004ff057212 */ /* 0x000fc600078e33ff */
[----:B------:R-:W4:Y:S01]  /*0900*/  LDC.64 R8, c[0x0][0x10d8] ;  /* 0x00043600ff087b82 */ /* 0x000f220000000a00 */
[----:B0-----:R-:W1:Y:S02]  /*0910*/  MUFU.RCP R10, R10 ;  /* 0x0000000a000a7308 */ /* 0x001e640000001000 */
[----:B-1----:R-:W-:-:S06]  /*0920*/  VIADD R12, R10, 0xffffffe ;  /* 0x0ffffffe0a0c7836 */ /* 0x002fcc0000000000 */
[----:B------:R0:W1:Y:S02]  /*0930*/  F2I.FTZ.U32.TRUNC.NTZ R13, R12 ;  /* 0x0000000c000d7305 */ /* 0x000064000021f000 */
[----:B0-----:R-:W-:Y:S01]  /*0940*/  MOV R12, RZ ;  /* 0x000000ff000c7202 */ /* 0x001fe20000000f00 */
[----:B-1----:R-:W-:-:S04]  /*0950*/  IMAD R15, R15, R13, RZ ;  /* 0x0000000d0f0f7224 */ /* 0x002fc800078e02ff */
[----:B------:R-:W-:Y:S01]  /*0960*/  IMAD.HI.U32 R10, R13, R15, R12 ;  /* 0x0000000f0d0a7227 */ /* 0x000fe200078e000c */
[----:B--234-:R-:W-:-:S07]  /*0970*/  IADD3 R15, PT, PT, R11, 0x1, RZ ;  /* 0x000000010b0f7810 */ /* 0x01cfce0007ffe0ff */
.L_x_224:
[----:B------:R-:W-:-:S05]  /*0980*/  IADD3 R17, PT, PT, R15, -0x1, RZ ;  /* 0xffffffff0f117810 */ /* 0x000fca0007ffe0ff */
[----:B0-----:R-:W-:-:S05]  /*0990*/  IMAD.WIDE.U32 R12, R17, 0x4, R2 ;  /* 0x00000004110c7825 */ /* 0x001fca00078e0002 */
[----:B------:R-:W2:Y:S01]  /*09a0*/  LDG.E R19, desc[UR6][R12.64] ;  /* 0x000000060c137981 */ /* 0x000ea2000c1e1900 */
        /* <DEDUP_REMOVED lines=16> */
[----:B--2---:R0:W-:Y:S04]  /*0ab0*/  STG.E desc[UR6][R16.64], R19 ;  /* 0x0000001310007986 */ /* 0x0041e8000c101906 */
[----:B------:R-:W2:Y:S01]  /*0ac0*/  LDG.E R23, desc[UR6][R12.64+0x4] ;  /* 0x000004060c177981 */ /* 0x000ea2000c1e1900 */
        /* <DEDUP_REMOVED lines=35> */
[----:B--2---:R0:W-:Y:S04]  /*0d00*/  STG.E desc[UR6][R16.64], R21 ;  /* 0x0000001510007986 */ /* 0x0041e8000c101906 */
[----:B------:R1:W2:Y:S01]  /*0d10*/  LDG.E R23, desc[UR6][R12.64+0xc] ;  /* 0x00000c060c177981 */ /* 0x0002a2000c1e1900 */
        /* <DEDUP_REMOVED lines=11> */
[C---:B-1----:R-:W-:Y:S01]  /*0dd0*/  IADD3 R12, PT, PT, -R17.reuse, RZ, RZ ;  /* 0x000000ff110c7210 */ /* 0x042fe20007ffe1ff */
[----:B------:R-:W-:-:S04]  /*0de0*/  IMAD R17, R17, R8, RZ ;  /* 0x0000000811117224 */ /* 0x000fc800078e02ff */
[----:B------:R-:W-:Y:S01]  /*0df0*/  IMAD R12, R4, R12, R11 ;  /* 0x0000000c040c7224 */ /* 0x000fe200078e020b */
[----:B------:R-:W-:-:S04]  /*0e00*/  IADD3 R11, PT, PT, R11, 0x4, RZ ;  /* 0x000000040b0b7810 */ /* 0x000fc80007ffe0ff */
[----:B------:R-:W-:-:S05]  /*0e10*/  IADD3 R12, PT, PT, R12, 0x3, RZ ;  /* 0x000000030c0c7810 */ /* 0x000fca0007ffe0ff */
[----:B------:R-:W-:-:S04]  /*0e20*/  IMAD R17, R12, R9, R17 ;  /* 0x000000090c117224 */ /* 0x000fc800078e0211 */
[----:B------:R-:W-:-:S04]  /*0e30*/  IMAD R13, R0, UR4, R17 ;  /* 0x00000004000d7c24 */ /* 0x000fc8000f8e0211 */
[----:B------:R-:W-:-:S05]  /*0e40*/  IMAD.WIDE.U32 R12, R13, 0x4, R6 ;  /* 0x000000040d0c7825 */ /* 0x000fca00078e0006 */
[----:B--2---:R0:W-:Y:S01]  /*0e50*/  STG.E desc[UR6][R12.64], R23 ;  /* 0x000000170c007986 */ /* 0x0041e2000c101906 */
[----:B------:R-:W-:Y:S05]  /*0e60*/  @P1 BRA `(.L_x_224) ;  /* 0xfffffff800c41947 */ /* 0x000fea000383ffff */
[----:B------:R-:W-:Y:S05]  /*0e70*/  EXIT ;  /* 0x000000000000794d */ /* 0x000fea0003800000 */
.L_x_225:
        /* <DEDUP_REMOVED lines=16> */
.L_x_940:


//--------------------- .text._ZN2at6native40_GLOBAL__N__2351210d_8_Shape_cu_49f7391c35CatArrayBatchedCopy_alignedK_contigINS1_10OpaqueTypeILj4EEEjLi2ELi64ELi64ELi16EEEvPT_NS1_25CatArrInputTensorMetadataIS5_T0_XT2_EXT3_EEENS1_16TensorSizeStrideIS8_Lj4EEEiS8_ --------------------------
	.section	.text._ZN2at6native40_GLOBAL__N__2351210d_8_Shape_cu_49f7391c35CatArrayBatchedCopy_alignedK_contigINS1_10OpaqueTypeILj4EEEjLi2ELi64ELi64ELi16EEEvPT_NS1_25CatArrInputTensorMetadataIS5_T0_XT2_EXT3_EEENS1_16TensorSizeStrideIS8_Lj4EEEiS8_,"ax",@progbits
	.align	128
.text._ZN2at6native40_GLOBAL__N__2351210d_8_Shape_cu_49f7391c35CatArrayBatchedCopy_alignedK_contigINS1_10OpaqueTypeILj4EEEjLi2ELi64ELi64ELi16EEEvPT_NS1_25CatArrInputTensorMetadataIS5_T0_XT2_EXT3_EEENS1_16TensorSizeStrideIS8_Lj4EEEiS8_:
        .type           _ZN2at6native40_GLOBAL__N__2351210d_8_Shape_cu_49f7391c35CatArrayBatchedCopy_alignedK_contigINS1_10OpaqueTypeILj4EEEjLi2ELi64ELi64ELi16EEEvPT_NS1_25CatArrInputTensorMetadataIS5_T0_XT2_EXT3_EEENS1_16TensorSizeStrideIS8_Lj4EEEiS8_,@function
        .size           _ZN2at6native40_GLOBAL__N__2351210d_8_Shape_cu_49f7391c35CatArrayBatchedCopy_alignedK_contigINS1_10OpaqueTypeILj4EEEjLi2ELi64ELi64ELi16EEEvPT_NS1_25CatArrInputTensorMetadataIS5_T0_XT2_EXT3_EEENS1_16TensorSizeStrideIS8_Lj4EEEiS8_,(.L_x_941 - _ZN2at6native40_GLOBAL__N__2351210d_8_Shape_cu_49f7391c35CatArrayBatchedCopy_alignedK_contigINS1_10OpaqueTypeILj4EEEjLi2ELi64ELi64ELi16EEEvPT_NS1_25CatArrInputTensorMetadataIS5_T0_XT2_EXT3_EEENS1_16TensorSizeStrideIS8_Lj4EEEiS8_)
        .other          _ZN2at6native40_GLOBAL__N__2351210d_8_Shape_cu_49f7391c35CatArrayBatchedCopy_alignedK_contigINS1_10OpaqueTypeILj4EEEjLi2ELi64ELi64ELi16EEEvPT_NS1_25CatArrInputTensorMetadataIS5_T0_XT2_EXT3_EEENS1_16TensorSizeStrideIS8_Lj4EEEiS8_,@"STO_CUDA_ENTRY STV_DEFAULT"
_ZN2at6native40_GLOBAL__N__2351210d_8_Shape_cu_49f7391c35CatArrayBatchedCopy_alignedK_contigINS1_10OpaqueTypeILj4EEEjLi2ELi64ELi64ELi16EEEvPT_NS1_25CatArrInputTensorMetadataIS5_T0_XT2_EXT3_EEENS1_16TensorSizeStrideIS8_Lj4EEEiS8_:
        /* <DEDUP_REMOVED lines=13> */
[----:B------:R-:W-:Y:S01]  /*00d0*/  IADD3 R5, PT, PT, R21, 0x4, RZ ;  /* 0x0000000415057810 */ /* 0x000fe20007ffe0ff */
[----:B------:R-:W2:Y:S01]  /*00e0*/  LDCU.64 UR6, c[0x0][0x358] ;  /* 0x00006b00ff0677ac */ /* 0x000ea20008000a00 */
[----:B------:R-:W-:Y:S01]  /*00f0*/  IMAD R2, R7, 0x4, R2 ;  /* 0x0000000407027824 */ /* 0x000fe200078e0202 */
[----:B------:R-:W-:Y:S01]  /*0100*/  BSSY.RECONVERGENT B0, `(.L_x_226) ;  /* 0x0000062000007945 */ /* 0x000fe20003800200 */
[----:B------:R-:W-:Y:S01]  /*0110*/  ISETP.GT.U32.AND P0, PT, R5, R0, PT ;  /* 0x000000000500720c */ /* 0x000fe20003f04070 */
[----:B------:R-:W3:Y:S02]  /*0120*/  LDCU UR5, c[0x0][0x10ec] ;  /* 0x00021d80ff0577ac */ /* 0x000ee40008000800 */
[----:B------:R-:W-:Y:S01]  /*0130*/  LEA R2, R7, R2, 0x2 ;  /* 0x0000000207027211 */ /* 0x000fe200078e10ff */
[----:B------:R0:W4:Y:S01]  /*0140*/  LDC R19, c[0x0][R3+0x688] ;  /* 0x0001a20003137b82 */ /* 0x0001220000000800 */
[----:B------:R-:W0:Y:S07]  /*0150*/  LDCU.64 UR8, c[0x0][0x10d8] ;  /* 0x00021b00ff0877ac */ /* 0x000e2e0008000a00 */
[----:B------:R0:W0:Y:S01]  /*0160*/  LDC.64 R8, c[0x0][R2+0x380] ;  /* 0x0000e00002087b82 */ /* 0x0000220000000a00 */
[----:B------:R-:W-:Y:S05]  /*0170*/  @P0 BRA `(.L_x_227) ;  /* 0x0000000400680947 */ /* 0x000fea0003800000 */
[----:B0-----:R-:W0:Y:S01]  /*0180*/  LDC R2, c[0x0][0x10e8] ;  /* 0x00043a00ff027b82 */ /* 0x001e220000000800 */
[----:B------:R-:W4:Y:S01]  /*0190*/  LDCU UR4, c[0x0][0x10cc] ;  /* 0x00021980ff0477ac */ /* 0x000f220008000800 */
[----:B------:R-:W-:Y:S01]  /*01a0*/  HFMA2 R24, -RZ, RZ, 0, 0 ;  /* 0x00000000ff187431 */ /* 0x000fe200000001ff */
[----:B0-----:R-:W-:-:S05]  /*01b0*/  ISETP.NE.AND P0, PT, R2, 0x1, PT ;  /* 0x000000010200780c */ /* 0x001fca0003f05270 */
[----:B------:R-:W0:Y:S01]  /*01c0*/  LDC.64 R2, c[0x0][0x380] ;  /* 0x0000e000ff027b82 */ /* 0x000e220000000a00 */
[----:B----4-:R-:W-:Y:S01]  /*01d0*/  SEL R22, R19, UR4, !P0 ;  /* 0x0000000413167c07 */ /* 0x010fe2000c000000 */
[----:B------:R-:W4:Y:S03]  /*01e0*/  LDCU UR4, c[0x0][0x370] ;  /* 0x00006e00ff0477ac */ /* 0x000f260008000800 */
[----:B------:R-:W5:Y:S01]  /*01f0*/  I2F.U32.RP R4, R22 ;  /* 0x0000001600047306 */ /* 0x000f620000209000 */
[-C--:B------:R-:W-:Y:S02]  /*0200*/  IADD3 R5, PT, PT, RZ, -R22.reuse, RZ ;  /* 0x80000016ff057210 */ /* 0x080fe40007ffe0ff */
[----:B------:R-:W-:Y:S02]  /*0210*/  ISETP.NE.U32.AND P0, PT, R22, RZ, PT ;  /* 0x000000ff1600720c */ /* 0x000fe40003f05070 */
[----:B------:R-:W-:-:S03]  /*0220*/  LOP3.LUT R20, RZ, R22, RZ, 0x33, !PT ;  /* 0x00000016ff147212 */ /* 0x000fc600078e33ff */
[----:B-----5:R-:W5:Y:S01]  /*0230*/  MUFU.RCP R4, R4 ;  /* 0x0000000400047308 */ /* 0x020f620000001000 */
[----:B----4-:R-:W-:Y:S02]  /*0240*/  IMAD R26, R26, UR4, RZ ;  /* 0x000000041a1a7c24 */ /* 0x010fe4000f8e02ff */
[----:B-----5:R-:W-:-:S06]  /*0250*/  VIADD R25, R4, 0xffffffe ;  /* 0x0ffffffe04197836 */ /* 0x020fcc0000000000 */
[----:B------:R-:W4:Y:S02]  /*0260*/  F2I.FTZ.U32.TRUNC.NTZ R25, R25 ;  /* 0x0000001900197305 */ /* 0x000f24000021f000 */
[----:B----4-:R-:W-:-:S04]  /*0270*/  IMAD R5, R5, R25, RZ ;  /* 0x0000001905057224 */ /* 0x010fc800078e02ff */
[----:B0-----:R-:W-:-:S07]  /*0280*/  IMAD.HI.U32 R24, R25, R5, R24 ;  /* 0x0000000519187227 */ /* 0x001fce00078e0018 */
.L_x_228:
[----:B0-----:R-:W-:-:S06]  /*0290*/  IMAD.WIDE.U32 R4, R21, 0x4, R8 ;  /* 0x0000000415047825 */ /* 0x001fcc00078e0008 */
[----:B--2---:R-:W2:Y:S01]  /*02a0*/  LDG.E.128 R4, desc[UR6][R4.64] ;  /* 0x0000000604047981 */ /* 0x004ea2000c1e1d00 */
[C---:B------:R-:W-:Y:S01]  /*02b0*/  VIADD R15, R21.reuse, 0x1 ;  /* 0x00000001150f7836 */ /* 0x040fe20000000000 */
[C---:B------:R-:W-:Y:S01]  /*02c0*/  IADD3 R13, PT, PT, R21.reuse, 0x2, RZ ;  /* 0x00000002150d7810 */ /* 0x040fe20007ffe0ff */
[----:B------:R-:W-:Y:S02]  /*02d0*/  VIADD R11, R21, 0x3 ;  /* 0x00000003150b7836 */ /* 0x000fe40000000000 */
[----:B------:R-:W-:-:S04]  /*02e0*/  IMAD.HI.U32 R27, R24, R15, RZ ;  /* 0x0000000f181b7227 */ /* 0x000fc800078e00ff */
[----:B------:R-:W-:Y:S01]  /*02f0*/  IMAD.HI.U32 R25, R24, R13, RZ ;  /* 0x0000000d18197227 */ /* 0x000fe200078e00ff */
[----:B------:R-:W-:-:S03]  /*0300*/  IADD3 R23, PT, PT, -R27, RZ, RZ ;  /* 0x000000ff1b177210 */ /* 0x000fc60007ffe1ff */
[----:B------:R-:W-:Y:S01]  /*0310*/  IMAD.HI.U32 R17, R24, R11, RZ ;  /* 0x0000000b18117227 */ /* 0x000fe200078e00ff */
[----:B------:R-:W-:-:S03]  /*0320*/  IADD3 R10, PT, PT, -R25, RZ, RZ ;  /* 0x000000ff190a7210 */ /* 0x000fc60007ffe1ff */
[C---:B------:R-:W-:Y:S02]  /*0330*/  IMAD R23, R22.reuse, R23, R15 ;  /* 0x0000001716177224 */ /* 0x040fe400078e020f */
[----:B------:R-:W-:Y:S02]  /*0340*/  IMAD.MOV R12, RZ, RZ, -R17 ;  /* 0x000000ffff0c7224 */ /* 0x000fe400078e0a11 */
[C---:B------:R-:W-:Y:S01]  /*0350*/  IMAD R10, R22.reuse, R10, R13 ;  /* 0x0000000a160a7224 */ /* 0x040fe200078e020d */
[----:B------:R-:W-:Y:S01]  /*0360*/  ISETP.GE.U32.AND P1, PT, R23, R22, PT ;  /* 0x000000161700720c */ /* 0x000fe20003f26070 */
[----:B------:R-:W-:-:S03]  /*0370*/  IMAD R12, R22, R12, R11 ;  /* 0x0000000c160c7224 */ /* 0x000fc600078e020b */
[-C--:B------:R-:W-:Y:S02]  /*0380*/  ISETP.GE.U32.AND P5, PT, R10, R22.reuse, PT ;  /* 0x000000160a00720c */ /* 0x080fe40003fa6070 */
[----:B------:R-:W-:-:S07]  /*0390*/  ISETP.GE.U32.AND P4, PT, R12, R22, PT ;  /* 0x000000160c00720c */ /* 0x000fce0003f86070 */
[----:B------:R-:W-:Y:S02]  /*03a0*/  @P1 IADD3 R23, PT, PT, -R22, R23, RZ ;  /* 0x0000001716171210 */ /* 0x000fe40007ffe1ff */
[----:B------:R-:W-:Y:S02]  /*03b0*/  @P1 IADD3 R27, PT, PT, R27, 0x1, RZ ;  /* 0x000000011b1b1810 */ /* 0x000fe40007ffe0ff */
[----:B------:R-:W-:Y:S01]  /*03c0*/  ISETP.GE.U32.AND P6, PT, R23, R22, PT ;  /* 0x000000161700720c */ /* 0x000fe20003fc6070 */
[----:B------:R-:W-:Y:S01]  /*03d0*/  IMAD.HI.U32 R23, R24, R21, RZ ;  /* 0x0000001518177227 */ /* 0x000fe200078e00ff */
[----:B------:R-:W-:Y:S02]  /*03e0*/  @P5 IADD3 R10, PT, PT, -R22, R10, RZ ;  /* 0x0000000a160a5210 */ /* 0x000fe40007ffe1ff */
[----:B------:R-:W-:Y:S01]  /*03f0*/  @P5 IADD3 R25, PT, PT, R25, 0x1, RZ ;  /* 0x0000000119195810 */ /* 0x000fe20007ffe0ff */
[----:B------:R-:W-:Y:S01]  /*0400*/  @P4 IMAD.IADD R12, R12, 0x1, -R22 ;  /* 0x000000010c0c4824 */ /* 0x000fe200078e0a16 */
[----:B------:R-:W-:-:S02]  /*0410*/  IADD3 R29, PT, PT, -R23, RZ, RZ ;  /* 0x000000ff171d7210 */ /* 0x000fc40007ffe1ff */
[-C--:B------:R-:W-:Y:S02]  /*0420*/  ISETP.GE.U32.AND P3, PT, R10, R22.reuse, PT ;  /* 0x000000160a00720c */ /* 0x080fe40003f66070 */
[----:B------:R-:W-:Y:S01]  /*0430*/  ISETP.GE.U32.AND P1, PT, R12, R22, PT ;  /* 0x000000160c00720c */ /* 0x000fe20003f26070 */
[----:B------:R-:W-:Y:S01]  /*0440*/  IMAD R29, R22, R29, R21 ;  /* 0x0000001d161d7224 */ /* 0x000fe200078e0215 */
[----:B------:R-:W-:Y:S01]  /*0450*/  @P4 IADD3 R17, PT, PT, R17, 0x1, RZ ;  /* 0x0000000111114810 */ /* 0x000fe20007ffe0ff */
[----:B------:R-:W-:-:S03]  /*0460*/  @P6 VIADD R27, R27, 0x1 ;  /* 0x000000011b1b6836 */ /* 0x000fc60000000000 */
[----:B------:R-:W-:Y:S02]  /*0470*/  ISETP.GE.U32.AND P2, PT, R29, R22, PT ;  /* 0x000000161d00720c */ /* 0x000fe40003f46070 */
[----:B------:R-:W-:-:S03]  /*0480*/  SEL R10, R20, R27, !P0 ;  /* 0x0000001b140a7207 */ /* 0x000fc60004000000 */
[----:B------:R-:W-:Y:S01]  /*0490*/  @P3 VIADD R25, R25, 0x1 ;  /* 0x0000000119193836 */ /* 0x000fe20000000000 */
[C---:B------:R-:W-:Y:S01]  /*04a0*/  IADD3 R16, PT, PT, -R10.reuse, RZ, RZ ;  /* 0x000000ff0a107210 */ /* 0x040fe20007ffe1ff */
[----:B------:R-:W-:Y:S01]  /*04b0*/  IMAD R10, R10, UR8, RZ ;  /* 0x000000080a0a7c24 */ /* 0x000fe2000f8e02ff */
[----:B------:R-:W-:Y:S02]  /*04c0*/  @P1 IADD3 R17, PT, PT, R17, 0x1, RZ ;  /* 0x0000000111111810 */ /* 0x000fe40007ffe0ff */
[----:B------:R-:W-:Y:S01]  /*04d0*/  SEL R12, R20, R25, !P0 ;  /* 0x00000019140c7207 */ /* 0x000fe20004000000 */
[----:B------:R-:W-:Y:S01]  /*04e0*/  IMAD R15, R22, R16, R15 ;  /* 0x00000010160f7224 */ /* 0x000fe200078e020f */
[----:B------:R-:W-:Y:S02]  /*04f0*/  SEL R14, R20, R17, !P0 ;  /* 0x00000011140e7207 */ /* 0x000fe40004000000 */
[----:B------:R-:W-:Y:S01]  /*0500*/  @P2 IADD3 R29, PT, PT, -R22, R29, RZ ;  /* 0x0000001d161d2210 */ /* 0x000fe20007ffe1ff */
[----:B------:R-:W-:Y:S01]  /*0510*/  IMAD R15, R15, UR9, R10 ;  /* 0x000000090f0f7c24 */ /* 0x000fe2000f8e020a */
[----:B------:R-:W-:Y:S01]  /*0520*/  @P2 IADD3 R23, PT, PT, R23, 0x1, RZ ;  /* 0x0000000117172810 */ /* 0x000fe20007ffe0ff */
[----:B------:R-:W-:Y:S01]  /*0530*/  IMAD.MOV R25, RZ, RZ, -R14 ;  /* 0x000000ffff197224 */ /* 0x000fe200078e0a0e */
[----:B------:R-:W-:Y:S01]  /*0540*/  ISETP.GE.U32.AND P6, PT, R29, R22, PT ;  /* 0x000000161d00720c */ /* 0x000fe20003fc6070 */
[----:B------:R-:W-:Y:S01]  /*0550*/  IMAD R14, R14, UR8, RZ ;  /* 0x000000080e0e7c24 */ /* 0x000fe2000f8e02ff */
[C---:B------:R-:W-:Y:S01]  /*0560*/  IADD3 R17, PT, PT, -R12.reuse, RZ, RZ ;  /* 0x000000ff0c117210 */ /* 0x040fe20007ffe1ff */
[----:B------:R-:W-:-:S02]  /*0570*/  IMAD R12, R12, UR8, RZ ;  /* 0x000000080c0c7c24 */ /* 0x000fc4000f8e02ff */
[C---:B------:R-:W-:Y:S02]  /*0580*/  IMAD R11, R22.reuse, R25, R11 ;  /* 0x00000019160b7224 */ /* 0x040fe400078e020b */
[----:B------:R-:W-:Y:S02]  /*0590*/  IMAD R13, R22, R17, R13 ;  /* 0x00000011160d7224 */ /* 0x000fe400078e020d */
[----:B------:R-:W-:Y:S02]  /*05a0*/  IMAD R11, R11, UR9, R14 ;  /* 0x000000090b0b7c24 */ /* 0x000fe4000f8e020e */
[----:B------:R-:W-:Y:S02]  /*05b0*/  IMAD R13, R13, UR9, R12 ;  /* 0x000000090d0d7c24 */ /* 0x000fe4000f8e020c */
[----:B------:R-:W-:Y:S02]  /*05c0*/  @P6 VIADD R23, R23, 0x1 ;  /* 0x0000000117176836 */ /* 0x000fe40000000000 */
[----:B-1-3--:R-:W-:-:S02]  /*05d0*/  IMAD R15, R18, UR5, R15 ;  /* 0x00000005120f7c24 */ /* 0x00afc4000f8e020f */
[----:B------:R-:W-:Y:S01]  /*05e0*/  IMAD R17, R18, UR5, R13 ;  /* 0x0000000512117c24 */ /* 0x000fe2000f8e020d */
[----:B------:R-:W-:Y:S01]  /*05f0*/  SEL R23, R20, R23, !P0 ;  /* 0x0000001714177207 */ /* 0x000fe20004000000 */
[----:B------:R-:W-:Y:S02]  /*0600*/  IMAD R25, R18, UR5, R11 ;  /* 0x0000000512197c24 */ /* 0x000fe4000f8e020b */
[----:B------:R-:W-:Y:S01]  /*0610*/  IMAD.WIDE.U32 R12, R15, 0x4, R2 ;  /* 0x000000040f0c7825 */ /* 0x000fe200078e0002 */
[----:B------:R-:W-:-:S03]  /*0620*/  IADD3 R16, PT, PT, -R23, RZ, RZ ;  /* 0x000000ff17107210 */ /* 0x000fc60007ffe1ff */
[----:B------:R-:W-:Y:S02]  /*0630*/  IMAD R23, R23, UR8, RZ ;  /* 0x0000000817177c24 */ /* 0x000fe4000f8e02ff */
[----:B------:R-:W-:Y:S01]  /*0640*/  IMAD R16, R22, R16, R21 ;  /* 0x0000001016107224 */ /* 0x000fe200078e0215 */
[----:B------:R-:W-:Y:S01]  /*0650*/  LEA R21, R26, R21, 0x2 ;  /* 0x000000151a157211 */ /* 0x000fe200078e10ff */
[----:B------:R-:W-:-:S04]  /*0660*/  IMAD.WIDE.U32 R14, R17, 0x4, R2 ;  /* 0x00000004110e7825 */ /* 0x000fc800078e0002 */
[----:B------:R-:W-:Y:S02]  /*0670*/  IMAD R23, R16, UR9, R23 ;  /* 0x0000000910177c24 */ /* 0x000fe4000f8e0217 */
[----:B------:R-:W-:-:S04]  /*0680*/  IMAD.WIDE.U32 R16, R25, 0x4, R2 ;  /* 0x0000000419107825 */ /* 0x000fc800078e0002 */
[----:B------:R-:W-:-:S04]  /*0690*/  IMAD R23, R18, UR5, R23 ;  /* 0x0000000512177c24 */ /* 0x000fc8000f8e0217 */
[----:B------:R-:W-:-:S04]  /*06a0*/  IMAD.WIDE.U32 R10, R23, 0x4, R2 ;  /* 0x00000004170a7825 */ /* 0x000fc800078e0002 */
[----:B------:R-:W-:-:S05]  /*06b0*/  VIADD R23, R21, 0x4 ;  /* 0x0000000415177836 */ /* 0x000fca0000000000 */
[----:B------:R-:W-:Y:S01]  /*06c0*/  ISETP.GT.U32.AND P1, PT, R23, R0, PT ;  /* 0x000000001700720c */ /* 0x000fe20003f24070 */
[----:B--2---:R0:W-:Y:S04]  /*06d0*/  STG.E desc[UR6][R10.64], R4 ;  /* 0x000000040a007986 */ /* 0x0041e8000c101906 */
[----:B------:R0:W-:Y:S04]  /*06e0*/  STG.E desc[UR6][R12.64], R5 ;  /* 0x000000050c007986 */ /* 0x0001e8000c101906 */
[----:B------:R0:W-:Y:S04]  /*06f0*/  STG.E desc[UR6][R14.64], R6 ;  /* 0x000000060e007986 */ /* 0x0001e8000c101906 */
[----:B------:R0:W-:Y:S01]  /*0700*/  STG.E desc[UR6][R16.64], R7 ;  /* 0x0000000710007986 */ /* 0x0001e2000c101906 */
[----:B------:R-:W-:Y:S05]  /*0710*/  @!P1 BRA `(.L_x_228) ;  /* 0xfffffff800dc9947 */ /* 0x000fea000383ffff */
.L_x_227:
[----:B0-23--:R-:W-:Y:S05]  /*0720*/  BSYNC.RECONVERGENT B0 ;  /* 0x0000000000007941 */ /* 0x00dfea0003800200 */
.L_x_226:
[----:B------:R-:W-:-:S13]  /*0730*/  ISETP.GE.U32.AND P0, PT, R21, R0, PT ;  /* 0x000000001500720c */ /* 0x000fda0003f06070 */
[----:B------:R-:W-:Y:S05]  /*0740*/  @P0 EXIT ;  /* 0x000000000000094d */ /* 0x000fea0003800000 */
[----:B------:R-:W0:Y:S01]  /*0750*/  LDC R2, c[0x0][0x10e8] ;  /* 0x00043a00ff027b82 */ /* 0x000e220000000800 */
[----:B------:R-:W2:Y:S01]  /*0760*/  LDCU UR8, c[0x0][0x10ec] ;  /* 0x00021d80ff0877ac */ /* 0x000ea20008000800 */
[----:B------:R-:W-:Y:S01]  /*0770*/  BSSY.RECONVERGENT B0, `(.L_x_229) ;  /* 0x000002d000007945 */ /* 0x000fe20003800200 */
[-C--:B------:R-:W-:Y:S01]  /*0780*/  MOV R6, R21.reuse ;  /* 0x0000001500067202 */ /* 0x080fe20000000f00 */
[----:B------:R-:W3:Y:S01]  /*0790*/  LDCU.64 UR4, c[0x0][0x10d8] ;  /* 0x00021b00ff0477ac */ /* 0x000ee20008000a00 */
[----:B0-----:R-:W-:Y:S02]  /*07a0*/  ISETP.NE.AND P1, PT, R2, 0x1, PT ;  /* 0x000000010200780c */ /* 0x001fe40003f25270 */
[----:B------:R-:W-:-:S04]  /*07b0*/  IADD3 R2, PT, PT, R0, -R21, RZ ;  /* 0x8000001500027210 */ /* 0x000fc80007ffe0ff */
[----:B------:R-:W-:-:S07]  /*07c0*/  LOP3.LUT P0, R10, R2, 0x3, RZ, 0xc0, !PT ;  /* 0x00000003020a7812 */ /* 0x000fce000780c0ff */
[----:B----4-:R-:W0:Y:S06]  /*07d0*/  @P1 LDC R19, c[0x0][0x10cc] ;  /* 0x00043300ff131b82 */ /* 0x010e2c0000000800 */
[----:B--23--:R-:W-:Y:S05]  /*07e0*/  @!P0 BRA `(.L_x_230) ;  /* 0x0000000000948947 */ /* 0x00cfea0003800000 */
[----:B0-----:R-:W0:Y:S01]  /*07f0*/  I2F.U32.RP R11, R19 ;  /* 0x00000013000b7306 */ /* 0x001e220000209000 */
[----:B------:R-:W2:Y:S01]  /*0800*/  LDC.64 R2, c[0x0][0x380] ;  /* 0x0000e000ff027b82 */ /* 0x000ea20000000a00 */
[-C--:B------:R-:W-:Y:S01]  /*0810*/  IADD3 R13, PT, PT, RZ, -R19.reuse, RZ ;  /* 0x80000013ff0d7210 */ /* 0x080fe20007ffe0ff */
[----:B------:R-:W-:Y:S01]  /*0820*/  IMAD.WIDE.U32 R4, R21, 0x4, R8 ;  /* 0x0000000415047825 */ /* 0x000fe200078e0008 */
[----:B------:R-:W-:Y:S02]  /*0830*/  ISETP.NE.U32.AND P2, PT, R19, RZ, PT ;  /* 0x000000ff1300720c */ /* 0x000fe40003f45070 */
[----:B------:R-:W-:Y:S02]  /*0840*/  LOP3.LUT R17, RZ, R19, RZ, 0x33, !PT ;  /* 0x00000013ff117212 */ /* 0x000fe400078e33ff */
[----:B0-----:R-:W0:Y:S02]  /*0850*/  MUFU.RCP R11, R11 ;  /* 0x0000000b000b7308 */ /* 0x001e240000001000 */
[----:B0-----:R-:W-:-:S06]  /*0860*/  VIADD R6, R11, 0xffffffe ;  /* 0x0ffffffe0b067836 */ /* 0x001fcc0000000000 */
[----:B------:R0:W3:Y:S02]  /*0870*/  F2I.FTZ.U32.TRUNC.NTZ R7, R6 ;  /* 0x0000000600077305 */ /* 0x0000e4000021f000 */
[----:B0-----:R-:W-:Y:S02]  /*0880*/  HFMA2 R6, -RZ, RZ, 0, 0 ;  /* 0x00000000ff067431 */ /* 0x001fe400000001ff */
[----:B---3--:R-:W-:-:S04]  /*0890*/  IMAD R13, R13, R7, RZ ;  /* 0x000000070d0d7224 */ /* 0x008fc800078e02ff */
[----:B------:R-:W-:Y:S01]  /*08a0*/  IMAD.HI.U32 R15, R7, R13, R6 ;  /* 0x0000000d070f7227 */ /* 0x000fe200078e0006 */
[----:B------:R-:W-:-:S03]  /*08b0*/  MOV R6, R21 ;  /* 0x0000001500067202 */ /* 0x000fc60000000f00 */
[----:B--2---:R-:W-:-:S07]  /*08c0*/  IMAD.MOV R7, RZ, RZ, -R10 ;  /* 0x000000ffff077224 */ /* 0x004fce00078e0a0a */
.L_x_231:
[----:B--2---:R0:W2:Y:S01]  /*08d0*/  LDG.E R13, desc[UR6][R4.64] ;  /* 0x00000006040d7981 */ /* 0x0040a2000c1e1900 */
[----:B------:R-:W-:Y:S01]  /*08e0*/  IMAD.HI.U32 R10, R15, R6, RZ ;  /* 0x000000060f0a7227 */ /* 0x000fe200078e00ff */
[----:B------:R-:W-:-:S04]  /*08f0*/  IADD3 R7, PT, PT, R7, 0x1, RZ ;  /* 0x0000000107077810 */ /* 0x000fc80007ffe0ff */
[----:B------:R-:W-:-:S05]  /*0900*/  IADD3 R12, PT, PT, -R10, RZ, RZ ;  /* 0x000000ff0a0c7210 */ /* 0x000fca0007ffe1ff */
[----:B------:R-:W-:-:S05]  /*0910*/  IMAD R12, R19, R12, R6 ;  /* 0x0000000c130c7224 */ /* 0x000fca00078e0206 */
[----:B------:R-:W-:-:S13]  /*0920*/  ISETP.GE.U32.AND P0, PT, R12, R19, PT ;  /* 0x000000130c00720c */ /* 0x000fda0003f06070 */
[----:B------:R-:W-:Y:S01]  /*0930*/  @P0 IMAD.IADD R12, R12, 0x1, -R19 ;  /* 0x000000010c0c0824 */ /* 0x000fe200078e0a13 */
[----:B------:R-:W-:Y:S02]  /*0940*/  @P0 IADD3 R10, PT, PT, R10, 0x1, RZ ;  /* 0x000000010a0a0810 */ /* 0x000fe40007ffe0ff */
[----:B------:R-:W-:Y:S02]  /*0950*/  ISETP.NE.AND P0, PT, R7, RZ, PT ;  /* 0x000000ff0700720c */ /* 0x000fe40003f05270 */
[----:B------:R-:W-:-:S13]  /*0960*/  ISETP.GE.U32.AND P1, PT, R12, R19, PT ;  /* 0x000000130c00720c */ /* 0x000fda0003f26070 */
[----:B------:R-:W-:Y:S02]  /*0970*/  @P1 IADD3 R10, PT, PT, R10, 0x1, RZ ;  /* 0x000000010a0a1810 */ /* 0x000fe40007ffe0ff */
[----:B0-----:R-:W-:Y:S02]  /*0980*/  IADD3 R4, P1, PT, R4, 0x4, RZ ;  /* 0x0000000404047810 */ /* 0x001fe40007f3e0ff */
[----:B------:R-:W-:Y:S02]  /*0990*/  SEL R10, R17, R10, !P2 ;  /* 0x0000000a110a7207 */ /* 0x000fe40005000000 */
[----:B------:R-:W-:-:S03]  /*09a0*/  IADD3.X R5, PT, PT, RZ, R5, RZ, P1, !PT ;  /* 0x00000005ff057210 */ /* 0x000fc60000ffe4ff */
[----:B------:R-:W-:Y:S02]  /*09b0*/  IMAD.MOV R12, RZ, RZ, -R10 ;  /* 0x000000ffff0c7224 */ /* 0x000fe400078e0a0a */
[----:B------:R-:W-:Y:S02]  /*09c0*/  IMAD R11, R10, UR4, RZ ;  /* 0x000000040a0b7c24 */ /* 0x000fe4000f8e02ff */
[----:B------:R-:W-:Y:S02]  /*09d0*/  IMAD R10, R19, R12, R6 ;  /* 0x0000000c130a7224 */ /* 0x000fe400078e0206 */
[----:B------:R-:W-:Y:S02]  /*09e0*/  VIADD R6, R6, 0x1 ;  /* 0x0000000106067836 */ /* 0x000fe40000000000 */
[----:B------:R-:W-:-:S04]  /*09f0*/  IMAD R11, R10, UR5, R11 ;  /* 0x000000050a0b7c24 */ /* 0x000fc8000f8e020b */
[----:B-1----:R-:W-:-:S04]  /*0a00*/  IMAD R11, R18, UR8, R11 ;  /* 0x00000008120b7c24 */ /* 0x002fc8000f8e020b */
[----:B------:R-:W-:-:S05]  /*0a10*/  IMAD.WIDE.U32 R10, R11, 0x4, R2 ;  /* 0x000000040b0a7825 */ /* 0x000fca00078e0002 */
[----:B--2---:R2:W-:Y:S01]  /*0a20*/  STG.E desc[UR6][R10.64], R13 ;  /* 0x0000000d0a007986 */ /* 0x0045e2000c101906 */
[----:B------:R-:W-:Y:S05]  /*0a30*/  @P0 BRA `(.L_x_231) ;  /* 0xfffffffc00a40947 */ /* 0x000fea000383ffff */
.L_x_230:
[----:B------:R-:W-:Y:S05]  /*0a40*/  BSYNC.RECONVERGENT B0 ;  /* 0x0000000000007941 */ /* 0x000fea0003800200 */
.L_x_229:
[----:B------:R-:W-:-:S04]  /*0a50*/  IADD3 R2, PT, PT, -R0, R21, RZ ;  /* 0x0000001500027210 */ /* 0x000fc80007ffe1ff */
[----:B------:R-:W-:-:S13]  /*0a60*/  ISETP.GT.U32.AND P0, PT, R2, -0x4, PT ;  /* 0xfffffffc0200780c */ /* 0x000fda0003f04070 */
[----:B------:R-:W-:Y:S05]  /*0a70*/  @P0 EXIT ;  /* 0x000000000000094d */ /* 0x000fea0003800000 */
[----:B0-----:R-:W0:Y:S01]  /*0a80*/  I2F.U32.RP R7, R19 ;  /* 0x0000001300077306 */ /* 0x001e220000209000 */
[----:B------:R-:W3:Y:S01]  /*0a90*/  LDC.64 R2, c[0x0][0x380] ;  /* 0x0000e000ff027b82 */ /* 0x000ee20000000a00 */
[----:B--2---:R-:W-:Y:S01]  /*0aa0*/  IMAD.MOV R13, RZ, RZ, -R19 ;  /* 0x000000ffff0d7224 */ /* 0x004fe200078e0a13 */
[----:B------:R-:W-:Y:S01]  /*0ab0*/  ISETP.NE.U32.AND P0, PT, R19, RZ, PT ;  /* 0x000000ff1300720c */ /* 0x000fe20003f05070 */
[----:B------:R-:W-:Y:S01]  /*0ac0*/  VIADD R12, R6, 0x1 ;  /* 0x00000001060c7836 */ /* 0x000fe20000000000 */
[----:B------:R-:W2:Y:S04]  /*0ad0*/  LDCU UR4, c[0x0][0x10ec] ;  /* 0x00021d80ff0477ac */ /* 0x000ea80008000800 */
[----:B------:R-:W4:Y:S01]  /*0ae0*/  LDC.64 R4, c[0x0][0x10d8] ;  /* 0x00043600ff047b82 */ /* 0x000f220000000a00 */
[----:B0-----:R-:W0:Y:S02]  /*0af0*/  MUFU.RCP R7, R7 ;  /* 0x0000000700077308 */ /* 0x001e240000001000 */
[----:B0-----:R-:W-:-:S06]  /*0b00*/  IADD3 R10, PT, PT, R7, 0xffffffe, RZ ;  /* 0x0ffffffe070a7810 */ /* 0x001fcc0007ffe0ff */
[----:B------:R0:W5:Y:S02]  /*0b10*/  F2I.FTZ.U32.TRUNC.NTZ R11, R10 ;  /* 0x0000000a000b7305 */ /* 0x000164000021f000 */
[----:B0-----:R-:W-:Y:S02]  /*0b20*/  HFMA2 R10, -RZ, RZ, 0, 0 ;  /* 0x00000000ff0a7431 */ /* 0x001fe400000001ff */
[----:B-----5:R-:W-:-:S04]  /*0b30*/  IMAD R13, R13, R11, RZ ;  /* 0x0000000b0d0d7224 */ /* 0x020fc800078e02ff */
[----:B------:R-:W-:Y:S01]  /*0b40*/  IMAD.HI.U32 R7, R11, R13, R10 ;  /* 0x0000000d0b077227 */ /* 0x000fe200078e000a */
[----:B------:R-:W-:Y:S02]  /*0b50*/  IADD3 R13, PT, PT, -R0, R6, RZ ;  /* 0x00000006000d7210 */ /* 0x000fe40007ffe1ff */
[----:B--234-:R-:W-:-:S07]  /*0b60*/  LOP3.LUT R0, RZ, R19, RZ, 0x33, !PT ;  /* 0x00000013ff007212 */ /* 0x01cfce00078e33ff */
.L_x_232:
[----:B0-----:R-:W-:-:S05]  /*0b70*/  IADD3 R14, PT, PT, R12, -0x1, RZ ;  /* 0xffffffff0c0e7810 */ /* 0x001fca0007ffe0ff */
[----:B------:R-:W-:-:S05]  /*0b80*/  IMAD.WIDE.U32 R10, R14, 0x4, R8 ;  /* 0x000000040e0a7825 */ /* 0x000fca00078e0008 */
        /* <DEDUP_REMOVED lines=11> */
[----:B------:R-:W-:Y:S02]  /*0c40*/  IMAD R15, R15, R4, RZ ;  /* 0x000000040f0f7224 */ /* 0x000fe400078e02ff */
[----:B------:R-:W-:-:S04]  /*0c50*/  IMAD R14, R19, R14, R6 ;  /* 0x0000000e130e7224 */ /* 0x000fc800078e0206 */
[----:B------:R-:W-:-:S04]  /*0c60*/  IMAD R15, R14, R5, R15 ;  /* 0x000000050e0f7224 */ /* 0x000fc800078e020f */
[----:B-1----:R-:W-:-:S04]  /*0c70*/  IMAD R15, R18, UR4, R15 ;  /* 0x00000004120f7c24 */ /* 0x002fc8000f8e020f */
[----:B------:R-:W-:-:S04]  /*0c80*/  IMAD.WIDE.U32 R14, R15, 0x4, R2 ;  /* 0x000000040f0e7825 */ /* 0x000fc800078e0002 */
[----:B------:R-:W-:Y:S01]  /*0c90*/  IMAD.HI.U32 R21, R7, R12, RZ ;  /* 0x0000000c07157227 */ /* 0x000fe200078e00ff */
[----:B--2---:R0:W-:Y:S04]  /*0ca0*/  STG.E desc[UR6][R14.64], R17 ;  /* 0x000000110e007986 */ /* 0x0041e8000c101906 */
[----:B------:R-:W2:Y:S01]  /*0cb0*/  LDG.E R23, desc[UR6][R10.64+0x4] ;  /* 0x000004060a177981 */ /* 0x000ea2000c1e1900 */
        /* <DEDUP_REMOVED lines=8> */
[----:B0-----:R-:W-:-:S05]  /*0d40*/  IADD3 R14, PT, PT, -R21, RZ, RZ ;  /* 0x000000ff150e7210 */ /* 0x001fca0007ffe1ff */
[----:B------:R-:W-:-:S04]  /*0d50*/  IMAD R14, R19, R14, R6 ;  /* 0x0000000e130e7224 */ /* 0x000fc800078e0206 */
[----:B------:R-:W-:-:S04]  /*0d60*/  IMAD R14, R14, R5, R5 ;  /* 0x000000050e0e7224 */ /* 0x000fc800078e0205 */
[----:B------:R-:W-:-:S04]  /*0d70*/  IMAD R21, R21, R4, R14 ;  /* 0x0000000415157224 */ /* 0x000fc800078e020e */
[----:B------:R-:W-:-:S04]  /*0d80*/  IMAD R15, R18, UR4, R21 ;  /* 0x00000004120f7c24 */ /* 0x000fc8000f8e0215 */
[----:B------:R-:W-:-:S04]  /*0d90*/  IMAD.WIDE.U32 R14, R15, 0x4, R2 ;  /* 0x000000040f0e7825 */ /* 0x000fc800078e0002 */
[----:B------:R-:W-:-:S04]  /*0da0*/  VIADD R16, R12, 0x1 ;  /* 0x000000010c107836 */ /* 0x000fc80000000000 */
        /* <DEDUP_REMOVED lines=12> */
[----:B------:R-:W-:-:S04]  /*0e70*/  IMAD R17, R17, R4, RZ ;  /* 0x0000000411117224 */ /* 0x000fc800078e02ff */
[----:B------:R-:W-:-:S04]  /*0e80*/  IMAD R14, R19, R14, R6 ;  /* 0x0000000e130e7224 */ /* 0x000fc800078e0206 */
[----:B------:R-:W-:-:S04]  /*0e90*/  VIADD R14, R14, 0x2 ;  /* 0x000000020e0e7836 */ /* 0x000fc80000000000 */
[----:B------:R-:W-:-:S04]  /*0ea0*/  IMAD R17, R14, R5, R17 ;  /* 0x000000050e117224 */ /* 0x000fc800078e0211 */
[----:B------:R-:W-:-:S04]  /*0eb0*/  IMAD R15, R18, UR4, R17 ;  /* 0x00000004120f7c24 */ /* 0x000fc8000f8e0211 */
[----:B------:R-:W-:Y:S01]  /*0ec0*/  IMAD.WIDE.U32 R14, R15, 0x4, R2 ;  /* 0x000000040f0e7825 */ /* 0x000fe200078e0002 */
[----:B------:R-:W-:-:S05]  /*0ed0*/  IADD3 R16, PT, PT, R12, 0x2, RZ ;  /* 0x000000020c107810 */ /* 0x000fca0007ffe0ff */
[----:B------:R-:W-:Y:S01]  /*0ee0*/  IMAD.HI.U32 R17, R7, R16, RZ ;  /* 0x0000001007117227 */ /* 0x000fe200078e00ff */
[----:B--2---:R0:W-:Y:S04]  /*0ef0*/  STG.E desc[UR6][R14.64], R21 ;  /* 0x000000150e007986 */ /* 0x0041e8000c101906 */
[----:B------:R1:W2:Y:S01]  /*0f00*/  LDG.E R23, desc[UR6][R10.64+0xc] ;  /* 0x00000c060a177981 */ /* 0x0002a2000c1e1900 */
[----:B------:R-:W-:Y:S02]  /*0f10*/  IADD3 R20, PT, PT, -R17, RZ, RZ ;  /* 0x000000ff11147210 */ /* 0x000fe40007ffe1ff */
[----:B------:R-:W-:Y:S02]  /*0f20*/  IADD3 R13, PT, PT, R13, 0x4, RZ ;  /* 0x000000040d0d7810 */ /* 0x000fe40007ffe0ff */
[----:B------:R-:W-:Y:S01]  /*0f30*/  IADD3 R12, PT, PT, R12, 0x4, RZ ;  /* 0x000000040c0c7810 */ /* 0x000fe20007ffe0ff */
[----:B------:R-:W-:-:S05]  /*0f40*/  IMAD R16, R19, R20, R16 ;  /* 0x0000001413107224 */ /* 0x000fca00078e0210 */
[----:B------:R-:W-:-:S13]  /*0f50*/  ISETP.GE.U32.AND P1, PT, R16, R19, PT ;  /* 0x000000131000720c */ /* 0x000fda0003f26070 */
[----:B------:R-:W-:Y:S01]  /*0f60*/  @P1 IMAD.IADD R16, R16, 0x1, -R19 ;  /* 0x0000000110101824 */ /* 0x000fe200078e0a13 */
[----:B------:R-:W-:Y:S02]  /*0f70*/  @P1 IADD3 R17, PT, PT, R17, 0x1, RZ ;  /* 0x0000000111111810 */ /* 0x000fe40007ffe0ff */
[----:B------:R-:W-:Y:S02]  /*0f80*/  ISETP.NE.AND P1, PT, R13, RZ, PT ;  /* 0x000000ff0d00720c */ /* 0x000fe40003f25270 */
[----:B------:R-:W-:-:S13]  /*0f90*/  ISETP.GE.U32.AND P2, PT, R16, R19, PT ;  /* 0x000000131000720c */ /* 0x000fda0003f46070 */
[----:B------:R-:W-:-:S04]  /*0fa0*/  @P2 IADD3 R17, PT, PT, R17, 0x1, RZ ;  /* 0x0000000111112810 */ /* 0x000fc80007ffe0ff */
[----:B------:R-:W-:-:S04]  /*0fb0*/  SEL R17, R0, R17, !P0 ;  /* 0x0000001100117207 */ /* 0x000fc80004000000 */
[C---:B-1----:R-:W-:Y:S01]  /*0fc0*/  IADD3 R10, PT, PT, -R17.reuse, RZ, RZ ;  /* 0x000000ff110a7210 */ /* 0x042fe20007ffe1ff */
[----:B------:R-:W-:-:S04]  /*0fd0*/  IMAD R17, R17, R4, RZ ;  /* 0x0000000411117224 */ /* 0x000fc800078e02ff */
[----:B------:R-:W-:Y:S01]  /*0fe0*/  IMAD R10, R19, R10, R6 ;  /* 0x0000000a130a7224 */ /* 0x000fe200078e0206 */
[----:B------:R-:W-:-:S03]  /*0ff0*/  IADD3 R6, PT, PT, R6, 0x4, RZ ;  /* 0x0000000406067810 */ /* 0x000fc60007ffe0ff */
[----:B------:R-:W-:-:S04]  /*1000*/  VIADD R10, R10, 0x3 ;  /* 0x000000030a0a7836 */ /* 0x000fc80000000000 */
[----:B------:R-:W-:-:S04]  /*1010*/  IMAD R17, R10, R5, R17 ;  /* 0x000000050a117224 */ /* 0x000fc800078e0211 */
[----:B------:R-:W-:-:S04]  /*1020*/  IMAD R11, R18, UR4, R17 ;  /* 0x00000004120b7c24 */ /* 0x000fc8000f8e0211 */
[----:B------:R-:W-:-:S05]  /*1030*/  IMAD.WIDE.U32 R10, R11, 0x4, R2 ;  /* 0x000000040b0a7825 */ /* 0x000fca00078e0002 */
[----:B--2---:R0:W-:Y:S01]  /*1040*/  STG.E desc[UR6][R10.64], R23 ;  /* 0x000000170a007986 */ /* 0x0041e2000c101906 */
[----:B------:R-:W-:Y:S05]  /*1050*/  @P1 BRA `(.L_x_232) ;  /* 0xfffffff800c41947 */ /* 0x000fea000383ffff */
[----:B------:R-:W-:Y:S05]  /*1060*/  EXIT ;  /* 0x000000000000794d */ /* 0x000fea0003800000 */
.L_x_233:
        /* <DEDUP_REMOVED lines=9> */
.L_x_941:


//--------------------- .text._ZN2at6native40_GLOBAL__N__2351210d_8_Shape_cu_49f7391c30CatArrayBatchedCopy_vectorizedINS1_10OpaqueTypeILj4EEEjLi2ELi64ELi64ELi16ELi4EEEvPcNS1_25CatArrInputTensorMetadataIT_T0_XT2_EXT3_EEENS1_16TensorSizeStrideIS8_Lj4EEEiS8_ --------------------------
	.section	.text._ZN2at6native40_GLOBAL__N__2351210d_8_Shape_cu_49f7391c30CatArrayBatchedCopy_vectorizedINS1_10OpaqueTypeILj4EEEjLi2ELi64ELi64ELi16ELi4EEEvPcNS1_25CatArrInputTensorMetadataIT_T0_XT2_EXT3_EEENS1_16TensorSizeStrideIS8_Lj4EEEiS8_,"ax",@progbits
	.align	128
.text._ZN2at6native40_GLOBAL__N__2351210d_8_Shape_cu_49f7391c30CatArrayBatchedCopy_vectorizedINS1_10OpaqueTypeILj4EEEjLi2ELi64ELi64ELi16ELi4EEEvPcNS1_25CatArrInputTensorMetadataIT_T0_XT2_EXT3_EEENS1_16TensorSizeStrideIS8_Lj4EEEiS8_:
        .type           _ZN2at6native40_GLOBAL__N__2351210d_8_Shape_cu_49f7391c30CatArrayBatchedCopy_vectorizedINS1_10OpaqueTypeILj4EEEjLi2ELi64ELi64ELi16ELi4EEEvPcNS1_25CatArrInputTensorMetadataIT_T0_XT2_EXT3_EEENS1_16TensorSizeStrideIS8_Lj4EEEiS8_,@function
        .size           _ZN2at6native40_GLOBAL__N__2351210d_8_Shape_cu_49f7391c30CatArrayBatchedCopy_vectorizedINS1_10OpaqueTypeILj4EEEjLi2ELi64ELi64ELi16ELi4EEEvPcNS1_25CatArrInputTensorMetadataIT_T0_XT2_EXT3_EEENS1_16TensorSizeStrideIS8_Lj4EEEiS8_,(.L_x_942 - _ZN2at6native40_GLOBAL__N__2351210d_8_Shape_cu_49f7391c30CatArrayBatchedCopy_vectorizedINS1_10OpaqueTypeILj4EEEjLi2ELi64ELi64ELi16ELi4EEEvPcNS1_25CatArrInputTensorMetadataIT_T0_XT2_EXT3_EEENS1_16TensorSizeStrideIS8_Lj4EEEiS8_)
        .other          _ZN2at6native40_GLOBAL__N__2351210d_8_Shape_cu_49f7391c30CatArrayBatchedCopy_vectorizedINS1_10OpaqueTypeILj4EEEjLi2ELi64ELi64ELi16ELi4EEEvPcNS1_25CatArrInputTensorMetadataIT_T0_XT2_EXT3_EEENS1_16TensorSizeStrideIS8_Lj4EEEiS8_,@"STO_CUDA_ENTRY STV_DEFAULT"
_ZN2at6native40_GLOBAL__N__2351210d_8_Shape_cu_49f7391c30CatArrayBatchedCopy_vectorizedINS1_10OpaqueTypeILj4EEEjLi2ELi64ELi64ELi16ELi4EEEvPcNS1_25CatArrInputTensorMetadataIT_T0_XT2_EXT3_EEENS1_16TensorSizeStrideIS8_Lj4EEEiS8_:
        /* <DEDUP_REMOVED lines=39> */
.L_x_234:
        /* <DEDUP_REMOVED lines=24> */
.L_x_235:
        /* <DEDUP_REMOVED lines=9> */
.L_x_942:


//--------------------- .text._ZN2at6native40_GLOBAL__N__2351210d_8_Shape_cu_49f7391c19CatArrayBatchedCopyINS1_10OpaqueTypeILj4EEEjLi1ELi64ELi64EEEvPT_NS1_25CatArrInputTensorMetadataIS5_T0_XT2_EXT3_EEENS1_16TensorSizeStrideIS8_Lj4EEEiS8_ --------------------------
	.section	.text._ZN2at6native40_GLOBAL__N__2351210d_8_Shape_cu_49f7391c19CatArrayBatchedCopyINS1_10OpaqueTypeILj4EEEjLi1ELi64ELi64EEEvPT_NS1_25CatArrInputTensorMetadataIS5_T0_XT2_EXT3_EEENS1_16TensorSizeStrideIS8_Lj4EEEiS8_,"ax",@progbits
	.align	128
.text._ZN2at6native40_GLOBAL__N__2351210d_8_Shape_cu_49f7391c19CatArrayBatchedCopyINS1_10OpaqueTypeILj4EEEjLi1ELi64ELi64EEEvPT_NS1_25CatArrInputTensorMetadataIS5_T0_XT2_EXT3_EEENS1_16TensorSizeStrideIS8_Lj4EEEiS8_:
        .type           _ZN2at6native40_GLOBAL__N__2351210d_8_Shape_cu_49f7391c19CatArrayBatchedCopyINS1_10OpaqueTypeILj4EEEjLi1ELi64ELi64EEEvPT_NS1_25CatArrInputTensorMetadataIS5_T0_XT2_EXT3_EEENS1_16TensorSizeStrideIS8_Lj4EEEiS8_,@function
        .size           _ZN2at6native40_GLOBAL__N__2351210d_8_Shape_cu_49f7391c19CatArrayBatchedCopyINS1_10OpaqueTypeILj4EEEjLi1ELi64ELi64EEEvPT_NS1_25CatArrInputTensorMetadataIS5_T0_XT2_EXT3_EEENS1_16TensorSizeStrideIS8_Lj4EEEiS8_,(.L_x_943 - _ZN2at6native40_GLOBAL__N__2351210d_8_Shape_cu_49f7391c19CatArrayBatchedCopyINS1_10OpaqueTypeILj4EEEjLi1ELi64ELi64EEEvPT_NS1_25CatArrInputTensorMetadataIS5_T0_XT2_EXT3_EEENS1_16TensorSizeStrideIS8_Lj4EEEiS8_)
        .other          _ZN2at6native40_GLOBAL__N__2351210d_8_Shape_cu_49f7391c19CatArrayBatchedCopyINS1_10OpaqueTypeILj4EEEjLi1ELi64ELi64EEEvPT_NS1_25CatArrInputTensorMetadataIS5_T0_XT2_EXT3_EEENS1_16TensorSizeStrideIS8_Lj4EEEiS8_,@"STO_CUDA_ENTRY STV_DEFAULT"
_ZN2at6native40_GLOBAL__N__2351210d_8_Shape_cu_49f7391c19CatArrayBatchedCopyINS1_10OpaqueTypeILj4EEEjLi1ELi64ELi64EEEvPT_NS1_25CatArrInputTensorMetadataIS5_T0_XT2_EXT3_EEENS1_16TensorSizeStrideIS8_Lj4EEEiS8_:
        /* <DEDUP_REMOVED lines=28> */
.L_x_236:
[----:B01----:R-:W-:-:S06]  /*01c0*/  @P1 IMAD.WIDE.U32 R8, R13, 0x4, R4 ;  /* 0x000000040d081825 */ /* 0x003fcc00078e0004 */
[----:B------:R-:W2:Y:S01]  /*01d0*/  @P1 LDG.E R9, desc[UR6][R8.64] ;  /* 0x0000000608091981 */ /* 0x000ea2000c1e1900 */
[----:B------:R-:W-:Y:S02]  /*01e0*/  IMAD R7, R13, UR8, R14 ;  /* 0x000000080d077c24 */ /* 0x000fe4000f8e020e */
[----:B------:R-:W-:Y:S02]  /*01f0*/  @!P1 IMAD R11, R12, R13, RZ ;  /* 0x0000000d0c0b9224 */ /* 0x000fe400078e02ff */
[----:B---3--:R-:W-:-:S04]  /*0200*/  IMAD.WIDE.U32 R6, R7, 0x4, R2 ;  /* 0x0000000407067825 */ /* 0x008fc800078e0002 */
[----:B------:R-:W-:Y:S01]  /*0210*/  @!P1 IMAD.WIDE.U32 R10, R11, 0x4, R4 ;  /* 0x000000040b0a9825 */ /* 0x000fe200078e0004 */
[----:B--2---:R0:W-:Y:S05]  /*0220*/  @P1 STG.E desc[UR6][R6.64], R9 ;  /* 0x0000000906001986 */ /* 0x0041ea000c101906 */
[----:B------:R-:W2:Y:S01]  /*0230*/  @!P1 LDG.E R11, desc[UR6][R10.64] ;  /* 0x000000060a0b9981 */ /* 0x000ea2000c1e1900 */
[----:B------:R-:W-:-:S04]  /*0240*/  IADD3 R13, PT, PT, R16, R13, RZ ;  /* 0x0000000d100d7210 */ /* 0x000fc80007ffe0ff */
[----:B------:R-:W-:Y:S01]  /*0250*/  ISETP.GE.U32.AND P0, PT, R13, R0, PT ;  /* 0x000000000d00720c */ /* 0x000fe20003f06070 */
[----:B--2---:R0:W-:-:S12]  /*0260*/  @!P1 STG.E desc[UR6][R6.64], R11 ;  /* 0x0000000b06009986 */ /* 0x0041d8000c101906 */
[----:B------:R-:W-:Y:S05]  /*0270*/  @!P0 BRA `(.L_x_236) ;  /* 0xfffffffc00d08947 */ /* 0x000fea000383ffff */
[----:B------:R-:W-:Y:S05]  /*0280*/  EXIT ;  /* 0x000000000000794d */ /* 0x000fea0003800000 */
.L_x_237:
        /* <DEDUP_REMOVED lines=15> */
.L_x_943:


//--------------------- .text._ZN2at6native40_GLOBAL__N__2351210d_8_Shape_cu_49f7391c26CatArrayBatchedCopy_contigINS1_10OpaqueTypeILj4EEEjLi1ELi64ELi64EEEvPT_NS1_25CatArrInputTensorMetadataIS5_T0_XT2_EXT3_EEENS1_16TensorSizeStrideIS8_Lj4EEEiS8_ --------------------------
	.section	.text._ZN2at6native40_GLOBAL__N__2351210d_8_Shape_cu_49f7391c26CatArrayBatchedCopy_contigINS1_10OpaqueTypeILj4EEEjLi1ELi64ELi64EEEvPT_NS1_25CatArrInputTensorMetadataIS5_T0_XT2_EXT3_EEENS1_16TensorSizeStrideIS8_Lj4EEEiS8_,"ax",@progbits
	.align	128
.text._ZN2at6native40_GLOBAL__N__2351210d_8_Shape_cu_49f7391c26CatArrayBatchedCopy_contigINS1_10OpaqueTypeILj4EEEjLi1ELi64ELi64EEEvPT_NS1_25CatArrInputTensorMetadataIS5_T0_XT2_EXT3_EEENS1_16TensorSizeStrideIS8_Lj4EEEiS8_:
        .type           _ZN2at6native40_GLOBAL__N__2351210d_8_Shape_cu_49f7391c26CatArrayBatchedCopy_contigINS1_10OpaqueTypeILj4EEEjLi1ELi64ELi64EEEvPT_NS1_25CatArrInputTensorMetadataIS5_T0_XT2_EXT3_EEENS1_16TensorSizeStrideIS8_Lj4EEEiS8_,@function
        .size           _ZN2at6native40_GLOBAL__N__2351210d_8_Shape_cu_49f7391c26CatArrayBatchedCopy_contigINS1_10OpaqueTypeILj4EEEjLi1ELi64ELi64EEEvPT_NS1_25CatArrInputTensorMetadataIS5_T0_XT2_EXT3_EEENS1_16TensorSizeStrideIS8_Lj4EEEiS8_,(.L_x_944 - _ZN2at6native40_GLOBAL__N__2351210d_8_Shape_cu_49f7391c26CatArrayBatchedCopy_contigINS1_10OpaqueTypeILj4EEEjLi1ELi64ELi64EEEvPT_NS1_25CatArrInputTensorMetadataIS5_T0_XT2_EXT3_EEENS1_16TensorSizeStrideIS8_Lj4EEEiS8_)
        .other          _ZN2at6native40_GLOBAL__N__2351210d_8_Shape_cu_49f7391c26CatArrayBatchedCopy_contigINS1_10OpaqueTypeILj4EEEjLi1ELi64ELi64EEEvPT_NS1_25CatArrInputTensorMetadataIS5_T0_XT2_EXT3_EEENS1_16TensorSizeStrideIS8_Lj4EEEiS8_,@"STO_CUDA_ENTRY STV_DEFAULT"
_ZN2at6native40_GLOBAL__N__2351210d_8_Shape_cu_49f7391c26CatArrayBatchedCopy_contigINS1_10OpaqueTypeILj4EEEjLi1ELi64ELi64EEEvPT_NS1_25CatArrInputTensorMetadataIS5_T0_XT2_EXT3_EEENS1_16TensorSizeStrideIS8_Lj4EEEiS8_:
        /* <DEDUP_REMOVED lines=22> */
.L_x_238:
[----:B0-2---:R-:W-:-:S06]  /*0160*/  IMAD.WIDE.U32 R6, R0, 0x4, R2 ;  /* 0x0000000400067825 */ /* 0x005fcc00078e0002 */
[----:B------:R-:W2:Y:S01]  /*0170*/  LDG.E R7, desc[UR6][R6.64] ;  /* 0x0000000606077981 */ /* 0x000ea2000c1e1900 */
[----:B------:R-:W-:Y:S01]  /*0180*/  IMAD R5, R0, UR8, R13 ;  /* 0x0000000800057c24 */ /* 0x000fe2000f8e020d */
[----:B------:R-:W-:-:S03]  /*0190*/  IADD3 R0, PT, PT, R15, R0, RZ ;  /* 0x000000000f007210 */ /* 0x000fc60007ffe0ff */
[----:B------:R-:W-:Y:S01]  /*01a0*/  IMAD.WIDE.U32 R4, R5, 0x4, R8 ;  /* 0x0000000405047825 */ /* 0x000fe200078e0008 */
[----:B------:R-:W-:-:S04]  /*01b0*/  ISETP.GE.U32.AND P0, PT, R0, R11, PT ;  /* 0x0000000b0000720c */ /* 0x000fc80003f06070 */
[----:B--2---:R0:W-:Y:S09]  /*01c0*/  STG.E desc[UR6][R4.64], R7 ;  /* 0x0000000704007986 */ /* 0x0041f2000c101906 */
[----:B------:R-:W-:Y:S05]  /*01d0*/  @!P0 BRA `(.L_x_238) ;  /* 0xfffffffc00e08947 */ /* 0x000fea000383ffff */
[----:B------:R-:W-:Y:S05]  /*01e0*/  EXIT ;  /* 0x000000000000794d */ /* 0x000fea0003800000 */
.L_x_239:
        /* <DEDUP_REMOVED lines=9> */
.L_x_944:


//--------------------- .text._ZN2at6native40_GLOBAL__N__2351210d_8_Shape_cu_49f7391c35CatArrayBatchedCopy_alignedK_contigINS1_10OpaqueTypeILj4EEEjLi1ELi64ELi64ELi8EEEvPT_NS1_25CatArrInputTensorMetadataIS5_T0_XT2_EXT3_EEENS1_16TensorSizeStrideIS8_Lj4EEEiS8_ --------------------------
	.section	.text._ZN2at6native40_GLOBAL__N__2351210d_8_Shape_cu_49f7391c35CatArrayBatchedCopy_alignedK_contigINS1_10OpaqueTypeILj4EEEjLi1ELi64ELi64ELi8EEEvPT_NS1_25CatArrInputTensorMetadataIS5_T0_XT2_EXT3_EEENS1_16TensorSizeStrideIS8_Lj4EEEiS8_,"ax",@progbits
	.align	128
.text._ZN2at6native40_GLOBAL__N__2351210d_8_Shape_cu_49f7391c35CatArrayBatchedCopy_alignedK_contigINS1_10OpaqueTypeILj4EEEjLi1ELi64ELi64ELi8EEEvPT_NS1_25CatArrInputTensorMetadataIS5_T0_XT2_EXT3_EEENS1_16TensorSizeStrideIS8_Lj4EEEiS8_:
        .type           _ZN2at6native40_GLOBAL__N__2351210d_8_Shape_cu_49f7391c35CatArrayBatchedCopy_alignedK_contigINS1_10OpaqueTypeILj4EEEjLi1ELi64ELi64ELi8EEEvPT_NS1_25CatArrInputTensorMetadataIS5_T0_XT2_EXT3_EEENS1_16TensorSizeStrideIS8_Lj4EEEiS8_,@function
        .size           _ZN2at6native40_GLOBAL__N__2351210d_8_Shape_cu_49f7391c35CatArrayBatchedCopy_alignedK_contigINS1_10OpaqueTypeILj4EEEjLi1ELi64ELi64ELi8EEEvPT_NS1_25CatArrInputTensorMetadataIS5_T0_XT2_EXT3_EEENS1_16TensorSizeStrideIS8_Lj4EEEiS8_,(.L_x_945 - _ZN2at6native40_GLOBAL__N__2351210d_8_Shape_cu_49f7391c35CatArrayBatchedCopy_alignedK_contigINS1_10OpaqueTypeILj4EEEjLi1ELi64ELi64ELi8EEEvPT_NS1_25CatArrInputTensorMetadataIS5_T0_XT2_EXT3_EEENS1_16TensorSizeStrideIS8_Lj4EEEiS8_)
        .other          _ZN2at6native40_GLOBAL__N__2351210d_8_Shape_cu_49f7391c35CatArrayBatchedCopy_alignedK_contigINS1_10OpaqueTypeILj4EEEjLi1ELi64ELi64ELi8EEEvPT_NS1_25CatArrInputTensorMetadataIS5_T0_XT2_EXT3_EEENS1_16TensorSizeStrideIS8_Lj4EEEiS8_,@"STO_CUDA_ENTRY STV_DEFAULT"
_ZN2at6native40_GLOBAL__N__2351210d_8_Shape_cu_49f7391c35CatArrayBatchedCopy_alignedK_contigINS1_10OpaqueTypeILj4EEEjLi1ELi64ELi64ELi8EEEvPT_NS1_25CatArrInputTensorMetadataIS5_T0_XT2_EXT3_EEENS1_16TensorSizeStrideIS8_Lj4EEEiS8_:
        /* <DEDUP_REMOVED lines=18> */
[----:B------:R-:W-:Y:S02]  /*0120*/  ISETP.GT.U32.AND P0, PT, R7, R0, PT ;  /* 0x000000000700720c */ /* 0x000fe40003f04070 */
[----:B------:R-:W-:Y:S01]  /*0130*/  LEA R2, R9, R2, 0x2 ;  /* 0x0000000209027211 */ /* 0x000fe200078e10ff */
[----:B------:R-:W3:Y:S05]  /*0140*/  LDCU UR7, c[0x0][0x10d8] ;  /* 0x00021b00ff0777ac */ /* 0x000eea0008000800 */
[----:B0-----:R-:W0:Y:S01]  /*0150*/  LDC.64 R2, c[0x0][R2+0x380] ;  /* 0x0000e00002027b82 */ /* 0x001e220000000a00 */
[----:B-1----:R-:W-:-:S04]  /*0160*/  IMAD R4, R4, UR6, RZ ;  /* 0x0000000604047c24 */ /* 0x002fc8000f8e02ff */
[----:B--23--:R-:W-:Y:S05]  /*0170*/  @P0 BRA `(.L_x_241) ;  /* 0x00000000003c0947 */ /* 0x00cfea0003800000 */
[----:B------:R-:W1:Y:S01]  /*0180*/  LDC.64 R12, c[0x0][0x380] ;  /* 0x0000e000ff0c7b82 */ /* 0x000e620000000a00 */
[----:B------:R-:W2:Y:S02]  /*0190*/  LDCU UR6, c[0x0][0x370] ;  /* 0x00006e00ff0677ac */ /* 0x000ea40008000800 */
[----:B--2---:R-:W-:-:S07]  /*01a0*/  IMAD R14, R14, UR6, RZ ;  /* 0x000000060e0e7c24 */ /* 0x004fce000f8e02ff */
.L_x_242:
[----:B0-2---:R-:W-:-:S06]  /*01b0*/  IMAD.WIDE.U32 R6, R5, 0x4, R2 ;  /* 0x0000000405067825 */ /* 0x005fcc00078e0002 */
[----:B------:R-:W2:Y:S01]  /*01c0*/  LDG.E.64 R6, desc[UR4][R6.64] ;  /* 0x0000000406067981 */ /* 0x000ea2000c1e1b00 */
[----:B------:R-:W-:Y:S01]  /*01d0*/  IMAD R9, R5, UR7, R4 ;  /* 0x0000000705097c24 */ /* 0x000fe2000f8e0204 */
[----:B------:R-:W-:-:S03]  /*01e0*/  LEA R5, R14, R5, 0x1 ;  /* 0x000000050e057211 */ /* 0x000fc600078e08ff */
[----:B------:R-:W-:Y:S01]  /*01f0*/  VIADD R11, R9, UR7 ;  /* 0x00000007090b7c36 */ /* 0x000fe20008000000 */
[----:B------:R-:W-:Y:S01]  /*0200*/  IADD3 R15, PT, PT, R5, 0x2, RZ ;  /* 0x00000002050f7810 */ /* 0x000fe20007ffe0ff */
[----:B-1----:R-:W-:-:S03]  /*0210*/  IMAD.WIDE.U32 R8, R9, 0x4, R12 ;  /* 0x0000000409087825 */ /* 0x002fc600078e000c */
[----:B------:R-:W-:Y:S01]  /*0220*/  ISETP.GT.U32.AND P0, PT, R15, R0, PT ;  /* 0x000000000f00720c */ /* 0x000fe20003f04070 */
[----:B------:R-:W-:Y:S01]  /*0230*/  IMAD.WIDE.U32 R10, R11, 0x4, R12 ;  /* 0x000000040b0a7825 */ /* 0x000fe200078e000c */
[----:B--2---:R2:W-:Y:S04]  /*0240*/  STG.E desc[UR4][R8.64], R6 ;  /* 0x0000000608007986 */ /* 0x0045e8000c101904 */
[----:B------:R2:W-:Y:S07]  /*0250*/  STG.E desc[UR4][R10.64], R7 ;  /* 0x000000070a007986 */ /* 0x0005ee000c101904 */
[----:B------:R-:W-:Y:S05]  /*0260*/  @!P0 BRA `(.L_x_242) ;  /* 0xfffffffc00d08947 */ /* 0x000fea000383ffff */
.L_x_241:
[----:B------:R-:W-:Y:S05]  /*0270*/  BSYNC.RECONVERGENT B0 ;  /* 0x0000000000007941 */ /* 0x000fea0003800200 */
.L_x_240:
[----:B------:R-:W-:-:S13]  /*0280*/  ISETP.GE.U32.AND P0, PT, R5, R0, PT ;  /* 0x000000000500720c */ /* 0x000fda0003f06070 */
[----:B------:R-:W-:Y:S05]  /*0290*/  @P0 EXIT ;  /* 0x000000000000094d */ /* 0x000fea0003800000 */
[----:B--2---:R-:W-:Y:S01]  /*02a0*/  IMAD.IADD R6, R0, 0x1, -R5 ;  /* 0x0000000100067824 */ /* 0x004fe200078e0a05 */
[----:B------:R-:W-:Y:S01]  /*02b0*/  BSSY.RECONVERGENT B0, `(.L_x_243) ;  /* 0x0000016000007945 */ /* 0x000fe20003800200 */
[----:B------:R-:W-:-:S03]  /*02c0*/  MOV R7, R5 ;  /* 0x0000000500077202 */ /* 0x000fc60000000f00 */
[----:B------:R-:W-:-:S13]  /*02d0*/  LOP3.LUT P0, R10, R6, 0x3, RZ, 0xc0, !PT ;  /* 0x00000003060a7812 */ /* 0x000fda000780c0ff */
[----:B------:R-:W-:Y:S05]  /*02e0*/  @!P0 BRA `(.L_x_244) ;  /* 0x0000000000488947 */ /* 0x000fea0003800000 */
[----:B------:R-:W1:Y:S01]  /*02f0*/  LDC R14, c[0x0][0x10d8] ;  /* 0x00043600ff0e7b82 */ /* 0x000e620000000800 */
[----:B0-----:R-:W-:-:S04]  /*0300*/  IMAD.WIDE.U32 R6, R5, 0x4, R2 ;  /* 0x0000000405067825 */ /* 0x001fc800078e0002 */
[----:B------:R-:W-:Y:S01]  /*0310*/  IMAD.MOV.U32 R17, RZ, RZ, R7 ;  /* 0x000000ffff117224 */ /* 0x000fe200078e0007 */
[----:B------:R-:W-:Y:S02]  /*0320*/  MOV R12, R6 ;  /* 0x00000006000c7202 */ /* 0x000fe40000000f00 */
[----:B------:R-:W0:Y:S01]  /*0330*/  LDC.64 R8, c[0x0][0x380] ;  /* 0x0000e000ff087b82 */ /* 0x000e220000000a00 */
[C---:B------:R-:W-:Y:S02]  /*0340*/  IADD3 R7, PT, PT, R10.reuse, R5, RZ ;  /* 0x000000050a077210 */ /* 0x040fe40007ffe0ff */
[----:B------:R-:W-:Y:S01]  /*0350*/  IADD3 R6, PT, PT, -R10, RZ, RZ ;  /* 0x000000ff0a067210 */ /* 0x000fe20007ffe1ff */
[----:B-1----:R-:W-:-:S07]  /*0360*/  IMAD R15, R5, R14, R4 ;  /* 0x0000000e050f7224 */ /* 0x002fce00078e0204 */
.L_x_245:
[----:B-1----:R-:W-:-:S06]  /*0370*/  IMAD.MOV.U32 R13, RZ, RZ, R17 ;  /* 0x000000ffff0d7224 */ /* 0x002fcc00078e0011 */
[----:B------:R1:W2:Y:S01]  /*0380*/  LDG.E R13, desc[UR4][R12.64] ;  /* 0x000000040c0d7981 */ /* 0x0002a2000c1e1900 */
[C---:B0-----:R-:W-:Y:S01]  /*0390*/  IMAD.WIDE.U32 R10, R15.reuse, 0x4, R8 ;  /* 0x000000040f0a7825 */ /* 0x041fe200078e0008 */
[----:B------:R-:W-:Y:S02]  /*03a0*/  IADD3 R6, PT, PT, R6, 0x1, RZ ;  /* 0x0000000106067810 */ /* 0x000fe40007ffe0ff */
[----:B------:R-:W-:Y:S02]  /*03b0*/  IADD3 R15, PT, PT, R15, R14, RZ ;  /* 0x0000000e0f0f7210 */ /* 0x000fe40007ffe0ff */
[----:B------:R-:W-:Y:S02]  /*03c0*/  ISETP.NE.AND P0, PT, R6, RZ, PT ;  /* 0x000000ff0600720c */ /* 0x000fe40003f05270 */
[----:B-1----:R-:W-:-:S05]  /*03d0*/  IADD3 R12, P1, PT, R12, 0x4, RZ ;  /* 0x000000040c0c7810 */ /* 0x002fca0007f3e0ff */
[----:B------:R-:W-:Y:S01]  /*03e0*/  IMAD.X R17, RZ, RZ, R17, P1 ;  /* 0x000000ffff117224 */ /* 0x000fe200008e0611 */
[----:B--2---:R1:W-:Y:S05]  /*03f0*/  STG.E desc[UR4][R10.64], R13 ;  /* 0x0000000d0a007986 */ /* 0x0043ea000c101904 */
[----:B------:R-:W-:Y:S05]  /*0400*/  @P0 BRA `(.L_x_245) ;  /* 0xfffffffc00d80947 */ /* 0x000fea000383ffff */
.L_x_244:
[----:B------:R-:W-:Y:S05]  /*0410*/  BSYNC.RECONVERGENT B0 ;  /* 0x0000000000007941 */ /* 0x000fea0003800200 */
.L_x_243:
[----:B------:R-:W-:-:S04]  /*0420*/  IADD3 R5, PT, PT, -R0, R5, RZ ;  /* 0x0000000500057210 */ /* 0x000fc80007ffe1ff */
[----:B------:R-:W-:-:S13]  /*0430*/  ISETP.GT.U32.AND P0, PT, R5, -0x4, PT ;  /* 0xfffffffc0500780c */ /* 0x000fda0003f04070 */
[----:B------:R-:W-:Y:S05]  /*0440*/  @P0 EXIT ;  /* 0x000000000000094d */ /* 0x000fea0003800000 */
[----:B------:R-:W2:Y:S01]  /*0450*/  LDC R20, c[0x0][0x10d8] ;  /* 0x00043600ff147b82 */ /* 0x000ea20000000800 */
[C---:B------:R-:W-:Y:S01]  /*0460*/  IADD3 R5, PT, PT, R7.reuse, 0x2, RZ ;  /* 0x0000000207057810 */ /* 0x040fe20007ffe0ff */
[----:B-1----:R-:W-:Y:S01]  /*0470*/  VIADD R11, R7, 0x3 ;  /* 0x00000003070b7836 */ /* 0x002fe20000000000 */
[----:B------:R-:W-:-:S05]  /*0480*/  IADD3 R0, PT, PT, -R0, R7, RZ ;  /* 0x0000000700007210 */ /* 0x000fca0007ffe1ff */
[----:B------:R-:W1:Y:S01]  /*0490*/  LDC.64 R8, c[0x0][0x380] ;  /* 0x0000e000ff087b82 */ /* 0x000e620000000a00 */
[-CC-:B--2---:R-:W-:Y:S02]  /*04a0*/  IMAD R19, R7, R20.reuse, R4.reuse ;  /* 0x0000001407137224 */ /* 0x184fe400078e0204 */
[-CC-:B------:R-:W-:Y:S02]  /*04b0*/  IMAD R23, R5, R20.reuse, R4.reuse ;  /* 0x0000001405177224 */ /* 0x180fe400078e0204 */
[-C--:B------:R-:W-:Y:S01]  /*04c0*/  IMAD R25, R11, R20.reuse, R4 ;  /* 0x000000140b197224 */ /* 0x080fe200078e0204 */
[----:B------:R-:W-:-:S07]  /*04d0*/  IADD3 R21, PT, PT, R19, R20, RZ ;  /* 0x0000001413157210 */ /* 0x000fce0007ffe0ff */
.L_x_246:
[----:B0-----:R-:W-:-:S05]  /*04e0*/  IMAD.WIDE.U32 R4, R7, 0x4, R2 ;  /* 0x0000000407047825 */ /* 0x001fca00078e0002 */
[----:B--2---:R-:W2:Y:S01]  /*04f0*/  LDG.E R27, desc[UR4][R4.64] ;  /* 0x00000004041b7981 */ /* 0x004ea2000c1e1900 */
[----:B-1----:R-:W-:-:S05]  /*0500*/  IMAD.WIDE.U32 R10, R19, 0x4, R8 ;  /* 0x00000004130a7825 */ /* 0x002fca00078e0008 */
[----:B--2---:R2:W-:Y:S04]  /*0510*/  STG.E desc[UR4][R10.64], R27 ;  /* 0x0000001b0a007986 */ /* 0x0045e8000c101904 */
[----:B------:R-:W3:Y:S01]  /*0520*/  LDG.E R29, desc[UR4][R4.64+0x4] ;  /* 0x00000404041d7981 */ /* 0x000ee2000c1e1900 */
[----:B------:R-:W-:-:S05]  /*0530*/  IMAD.WIDE.U32 R12, R21, 0x4, R8 ;  /* 0x00000004150c7825 */ /* 0x000fca00078e0008 */
[----:B---3--:R2:W-:Y:S04]  /*0540*/  STG.E desc[UR4][R12.64], R29 ;  /* 0x0000001d0c007986 */ /* 0x0085e8000c101904 */
[----:B------:R-:W3:Y:S01]  /*0550*/  LDG.E R6, desc[UR4][R4.64+0x8] ;  /* 0x0000080404067981 */ /* 0x000ee2000c1e1900 */
[----:B------:R-:W-:-:S05]  /*0560*/  IMAD.WIDE.U32 R14, R23, 0x4, R8 ;  /* 0x00000004170e7825 */ /* 0x000fca00078e0008 */
[----:B---3--:R2:W-:Y:S04]  /*0570*/  STG.E desc[UR4][R14.64], R6 ;  /* 0x000000060e007986 */ /* 0x0085e8000c101904 */
[----:B------:R-:W3:Y:S01]  /*0580*/  LDG.E R18, desc[UR4][R4.64+0xc] ;  /* 0x00000c0404127981 */ /* 0x000ee2000c1e1900 */
        /* <DEDUP_REMOVED lines=8> */
[----:B---3--:R2:W-:-:S12]  /*0610*/  STG.E desc[UR4][R16.64], R18 ;  /* 0x0000001210007986 */ /* 0x0085d8000c101904 */
[----:B------:R-:W-:Y:S05]  /*0620*/  @P0 BRA `(.L_x_246) ;  /* 0xfffffffc00ac0947 */ /* 0x000fea000383ffff */
[----:B------:R-:W-:Y:S05]  /*0630*/  EXIT ;  /* 0x000000000000794d */ /* 0x000fea0003800000 */
.L_x_247:
        /* <DEDUP_REMOVED lines=12> */
.L_x_945:


//--------------------- .text._ZN2at6native40_GLOBAL__N__2351210d_8_Shape_cu_49f7391c35CatArrayBatchedCopy_alignedK_contigINS1_10OpaqueTypeILj4EEEjLi1ELi64ELi64ELi16EEEvPT_NS1_25CatArrInputTensorMetadataIS5_T0_XT2_EXT3_EEENS1_16TensorSizeStrideIS8_Lj4EEEiS8_ --------------------------
	.section	.text._ZN2at6native40_GLOBAL__N__2351210d_8_Shape_cu_49f7391c35CatArrayBatchedCopy_alignedK_contigINS1_10OpaqueTypeILj4EEEjLi1ELi64ELi64ELi16EEEvPT_NS1_25CatArrInputTensorMetadataIS5_T0_XT2_EXT3_EEENS1_16TensorSizeStrideIS8_Lj4EEEiS8_,"ax",@progbits
	.align	128
.text._ZN2at6native40_GLOBAL__N__2351210d_8_Shape_cu_49f7391c35CatArrayBatchedCopy_alignedK_contigINS1_10OpaqueTypeILj4EEEjLi1ELi64ELi64ELi16EEEvPT_NS1_25CatArrInputTensorMetadataIS5_T0_XT2_EXT3_EEENS1_16TensorSizeStrideIS8_Lj4EEEiS8_:
        .type           _ZN2at6native40_GLOBAL__N__2351210d_8_Shape_cu_49f7391c35CatArrayBatchedCopy_alignedK_contigINS1_10OpaqueTypeILj4EEEjLi1ELi64ELi64ELi16EEEvPT_NS1_25CatArrInputTensorMetadataIS5_T0_XT2_EXT3_EEENS1_16TensorSizeStrideIS8_Lj4EEEiS8_,@function
        .size           _ZN2at6native40_GLOBAL__N__2351210d_8_Shape_cu_49f7391c35CatArrayBatchedCopy_alignedK_contigINS1_10OpaqueTypeILj4EEEjLi1ELi64ELi64ELi16EEEvPT_NS1_25CatArrInputTensorMetadataIS5_T0_XT2_EXT3_EEENS1_16TensorSizeStrideIS8_Lj4EEEiS8_,(.L_x_946 - _ZN2at6native40_GLOBAL__N__2351210d_8_Shape_cu_49f7391c35CatArrayBatchedCopy_alignedK_contigINS1_10OpaqueTypeILj4EEEjLi1ELi64ELi64ELi16EEEvPT_NS1_25CatArrInputTensorMetadataIS5_T0_XT2_EXT3_EEENS1_16TensorSizeStrideIS8_Lj4EEEiS8_)
        .other          _ZN2at6native40_GLOBAL__N__2351210d_8_Shape_cu_49f7391c35CatArrayBatchedCopy_alignedK_contigINS1_10OpaqueTypeILj4EEEjLi1ELi64ELi64ELi16EEEvPT_NS1_25CatArrInputTensorMetadataIS5_T0_XT2_EXT3_EEENS1_16TensorSizeStrideIS8_Lj4EEEiS8_,@"STO_CUDA_ENTRY STV_DEFAULT"
_ZN2at6native40_GLOBAL__N__2351210d_8_Shape_cu_49f7391c35CatArrayBatchedCopy_alignedK_contigINS1_10OpaqueTypeILj4EEEjLi1ELi64ELi64ELi16EEEvPT_NS1_25CatArrInputTensorMetadataIS5_T0_XT2_EXT3_EEENS1_16TensorSizeStrideIS8_Lj4EEEiS8_:
        /* <DEDUP_REMOVED lines=27> */
.L_x_250:
[----:B0-2---:R-:W-:-:S06]  /*01b0*/  IMAD.WIDE.U32 R4, R9, 0x4, R2 ;  /* 0x0000000409047825 */ /* 0x005fcc00078e0002 */
[----:B------:R-:W2:Y:S01]  /*01c0*/  LDG.E.128 R4, desc[UR4][R4.64] ;  /* 0x0000000404047981 */ /* 0x000ea2000c1e1d00 */
[----:B------:R-:W-:Y:S02]  /*01d0*/  IMAD R13, R9, UR7, R8 ;  /* 0x00000007090d7c24 */ /* 0x000fe4000f8e0208 */
[----:B------:R-:W-:Y:S02]  /*01e0*/  IMAD R9, R20, 0x4, R9 ;  /* 0x0000000414097824 */ /* 0x000fe400078e0209 */
[C---:B------:R-:W-:Y:S02]  /*01f0*/  VIADD R15, R13.reuse, UR7 ;  /* 0x000000070d0f7c36 */ /* 0x040fe40008000000 */
[--C-:B-1----:R-:W-:Y:S01]  /*0200*/  IMAD.WIDE.U32 R12, R13, 0x4, R10.reuse ;  /* 0x000000040d0c7825 */ /* 0x102fe200078e000a */
[----:B------:R-:W-:Y:S02]  /*0210*/  IADD3 R21, PT, PT, R9, 0x4, RZ ;  /* 0x0000000409157810 */ /* 0x000fe40007ffe0ff */
[C---:B------:R-:W-:Y:S01]  /*0220*/  IADD3 R17, PT, PT, R15.reuse, UR7, RZ ;  /* 0x000000070f117c10 */ /* 0x040fe2000fffe0ff */
[----:B------:R-:W-:Y:S01]  /*0230*/  IMAD.WIDE.U32 R14, R15, 0x4, R10 ;  /* 0x000000040f0e7825 */ /* 0x000fe200078e000a */
[----:B------:R-:W-:-:S02]  /*0240*/  ISETP.GT.U32.AND P0, PT, R21, R0, PT ;  /* 0x000000001500720c */ /* 0x000fc40003f04070 */
[C---:B------:R-:W-:Y:S01]  /*0250*/  IADD3 R19, PT, PT, R17.reuse, UR7, RZ ;  /* 0x0000000711137c10 */ /* 0x040fe2000fffe0ff */
[----:B------:R-:W-:-:S04]  /*0260*/  IMAD.WIDE.U32 R16, R17, 0x4, R10 ;  /* 0x0000000411107825 */ /* 0x000fc800078e000a */
[----:B------:R-:W-:Y:S01]  /*0270*/  IMAD.WIDE.U32 R18, R19, 0x4, R10 ;  /* 0x0000000413127825 */ /* 0x000fe200078e000a */
[----:B--2---:R2:W-:Y:S04]  /*0280*/  STG.E desc[UR4][R12.64], R4 ;  /* 0x000000040c007986 */ /* 0x0045e8000c101904 */
[----:B------:R2:W-:Y:S04]  /*0290*/  STG.E desc[UR4][R14.64], R5 ;  /* 0x000000050e007986 */ /* 0x0005e8000c101904 */
[----:B------:R2:W-:Y:S04]  /*02a0*/  STG.E desc[UR4][R16.64], R6 ;  /* 0x0000000610007986 */ /* 0x0005e8000c101904 */
[----:B------:R2:W-:Y:S01]  /*02b0*/  STG.E desc[UR4][R18.64], R7 ;  /* 0x0000000712007986 */ /* 0x0005e2000c101904 */
[----:B------:R-:W-:Y:S05]  /*02c0*/  @!P0 BRA `(.L_x_250) ;  /* 0xfffffffc00b88947 */ /* 0x000fea000383ffff */
.L_x_249:
[----:B------:R-:W-:Y:S05]  /*02d0*/  BSYNC.RECONVERGENT B0 ;  /* 0x0000000000007941 */ /* 0x000fea0003800200 */
.L_x_248:
        /* <DEDUP_REMOVED lines=15> */
.L_x_253:
[----:B-1----:R-:W-:-:S06]  /*03d0*/  MOV R13, R17 ;  /* 0x00000011000d7202 */ /* 0x002fcc0000000f00 */
[----:B------:R1:W2:Y:S01]  /*03e0*/  LDG.E R13, desc[UR4][R12.64] ;  /* 0x000000040c0d7981 */ /* 0x0002a2000c1e1900 */
[C---:B0-----:R-:W-:Y:S01]  /*03f0*/  IMAD.WIDE.U32 R10, R15.reuse, 0x4, R6 ;  /* 0x000000040f0a7825 */ /* 0x041fe200078e0006 */
[----:B------:R-:W-:-:S03]  /*0400*/  IADD3 R15, PT, PT, R15, R14, RZ ;  /* 0x0000000e0f0f7210 */ /* 0x000fc60007ffe0ff */
[----:B------:R-:W-:-:S05]  /*0410*/  VIADD R4, R4, 0x1 ;  /* 0x0000000104047836 */ /* 0x000fca0000000000 */
[----:B------:R-:W-:Y:S02]  /*0420*/  ISETP.NE.AND P0, PT, R4, RZ, PT ;  /* 0x000000ff0400720c */ /* 0x000fe40003f05270 */
[----:B-1----:R-:W-:-:S04]  /*0430*/  IADD3 R12, P1, PT, R12, 0x4, RZ ;  /* 0x000000040c0c7810 */ /* 0x002fc80007f3e0ff */
[----:B------:R-:W-:Y:S01]  /*0440*/  IADD3.X R17, PT, PT, RZ, R17, RZ, P1, !PT ;  /* 0x00000011ff117210 */ /* 0x000fe20000ffe4ff */
[----:B--2---:R1:W-:Y:S06]  /*0450*/  STG.E desc[UR4][R10.64], R13 ;  /* 0x0000000d0a007986 */ /* 0x0043ec000c101904 */
[----:B------:R-:W-:Y:S05]  /*0460*/  @P0 BRA `(.L_x_253) ;  /* 0xfffffffc00d80947 */ /* 0x000fea000383ffff */
.L_x_252:
[----:B------:R-:W-:Y:S05]  /*0470*/  BSYNC.RECONVERGENT B0 ;  /* 0x0000000000007941 */ /* 0x000fea0003800200 */
.L_x_251:
[----:B------:R-:W-:-:S05]  /*0480*/  IMAD.IADD R4, R9, 0x1, -R0 ;  /* 0x0000000109047824 */ /* 0x000fca00078e0a00 */
[----:B------:R-:W-:-:S13]  /*0490*/  ISETP.GT.U32.AND P0, PT, R4, -0x4, PT ;  /* 0xfffffffc0400780c */ /* 0x000fda0003f04070 */
[----:B------:R-:W-:Y:S05]  /*04a0*/  @P0 EXIT ;  /* 0x000000000000094d */ /* 0x000fea0003800000 */
[----:B------:R-:W2:Y:S01]  /*04b0*/  LDC R20, c[0x0][0x10d8] ;  /* 0x00043600ff147b82 */ /* 0x000ea20000000800 */
[C---:B------:R-:W-:Y:S01]  /*04c0*/  IADD3 R9, PT, PT, R5.reuse, 0x2, RZ ;  /* 0x0000000205097810 */ /* 0x040fe20007ffe0ff */
[C---:B------:R-:W-:Y:S01]  /*04d0*/  IMAD.IADD R0, R5.reuse, 0x1, -R0 ;  /* 0x0000000105007824 */ /* 0x040fe200078e0a00 */
[----:B-1----:R-:W-:-:S05]  /*04e0*/  IADD3 R11, PT, PT, R5, 0x3, RZ ;  /* 0x00000003050b7810 */ /* 0x002fca0007ffe0ff */
[----:B------:R-:W1:Y:S01]  /*04f0*/  LDC.64 R6, c[0x0][0x380] ;  /* 0x0000e000ff067b82 */ /* 0x000e620000000a00 */
[-CC-:B--2---:R-:W-:Y:S02]  /*0500*/  IMAD R19, R5, R20.reuse, R8.reuse ;  /* 0x0000001405137224 */ /* 0x184fe400078e0208 */
[-CC-:B------:R-:W-:Y:S02]  /*0510*/  IMAD R23, R9, R20.reuse, R8.reuse ;  /* 0x0000001409177224 */ /* 0x180fe400078e0208 */
[-C--:B------:R-:W-:Y:S01]  /*0520*/  IMAD R25, R11, R20.reuse, R8 ;  /* 0x000000140b197224 */ /* 0x080fe200078e0208 */
[----:B------:R-:W-:-:S07]  /*0530*/  IADD3 R21, PT, PT, R19, R20, RZ ;  /* 0x0000001413157210 */ /* 0x000fce0007ffe0ff */
.L_x_254:
        /* <DEDUP_REMOVED lines=13> */
[----:B------:R-:W-:Y:S01]  /*0610*/  IADD3 R5, PT, PT, R5, 0x4, RZ ;  /* 0x0000000405057810 */ /* 0x000fe20007ffe0ff */
[----:B------:R-:W-:Y:S01]  /*0620*/  IMAD R21, R20, 0x4, R21 ;  /* 0x0000000414157824 */ /* 0x000fe200078e0215 */
[----:B------:R-:W-:-:S02]  /*0630*/  ISETP.NE.AND P0, PT, R0, RZ, PT ;  /* 0x000000ff0000720c */ /* 0x000fc40003f05270 */
[C---:B------:R-:W-:Y:S02]  /*0640*/  LEA R23, R20.reuse, R23, 0x2 ;  /* 0x0000001714177211 */ /* 0x040fe400078e10ff */
[C---:B------:R-:W-:Y:S02]  /*0650*/  LEA R25, R20.reuse, R25, 0x2 ;  /* 0x0000001914197211 */ /* 0x040fe400078e10ff */
[----:B------:R-:W-:Y:S01]  /*0660*/  LEA R19, R20, R19, 0x2 ;  /* 0x0000001314137211 */ /* 0x000fe200078e10ff */
[----:B---3--:R2:W-:Y:S06]  /*0670*/  STG.E desc[UR4][R16.64], R18 ;  /* 0x0000001210007986 */ /* 0x0085ec000c101904 */
[----:B------:R-:W-:Y:S05]  /*0680*/  @P0 BRA `(.L_x_254) ;  /* 0xfffffffc00ac0947 */ /* 0x000fea000383ffff */
[----:B------:R-:W-:Y:S05]  /*0690*/  EXIT ;  /* 0x000000000000794d */ /* 0x000fea0003800000 */
.L_x_255:
        /* <DEDUP_REMOVED lines=14> */
.L_x_946:


//--------------------- .text._ZN2at6native40_GLOBAL__N__2351210d_8_Shape_cu_49f7391c30CatArrayBatchedCopy_vectorizedINS1_10OpaqueTypeILj4EEEjLi1ELi64ELi64ELi16ELi4EEEvPcNS1_25CatArrInputTensorMetadataIT_T0_XT2_EXT3_EEENS1_16TensorSizeStrideIS8_Lj4EEEiS8_ --------------------------
	.section	.text._ZN2at6native40_GLOBAL__N__2351210d_8_Shape_cu_49f7391c30CatArrayBatchedCopy_vectorizedINS1_10OpaqueTypeILj4EEEjLi1ELi64ELi64ELi16ELi4EEEvPcNS1_25CatArrInputTensorMetadataIT_T0_XT2_EXT3_EEENS1_16TensorSizeStrideIS8_Lj4EEEiS8_,"ax",@progbits
	.align	128
.text._ZN2at6native40_GLOBAL__N__2351210d_8_Shape_cu_49f7391c30CatArrayBatchedCopy_vectorizedINS1_10OpaqueTypeILj4EEEjLi1ELi64ELi64ELi16ELi4EEEvPcNS1_25CatArrInputTensorMetadataIT_T0_XT2_EXT3_EEENS1_16TensorSizeStrideIS8_Lj4EEEiS8_:
        .type           _ZN2at6native40_GLOBAL__N__2351210d_8_Shape_cu_49f7391c30CatArrayBatchedCopy_vectorizedINS1_10OpaqueTypeILj4EEEjLi1ELi64ELi64ELi16ELi4EEEvPcNS1_25CatArrInputTensorMetadataIT_T0_XT2_EXT3_EEENS1_16TensorSizeStrideIS8_Lj4EEEiS8_,@function
        .size           _ZN2at6native40_GLOBAL__N__2351210d_8_Shape_cu_49f7391c30CatArrayBatchedCopy_vectorizedINS1_10OpaqueTypeILj4EEEjLi1ELi64ELi64ELi16ELi4EEEvPcNS1_25CatArrInputTensorMetadataIT_T0_XT2_EXT3_EEENS1_16TensorSizeStrideIS8_Lj4EEEiS8_,(.L_x_947 - _ZN2at6native40_GLOBAL__N__2351210d_8_Shape_cu_49f7391c30CatArrayBatchedCopy_vectorizedINS1_10OpaqueTypeILj4EEEjLi1ELi64ELi64ELi16ELi4EEEvPcNS1_25CatArrInputTensorMetadataIT_T0_XT2_EXT3_EEENS1_16TensorSizeStrideIS8_Lj4EEEiS8_)
        .other          _ZN2at6native40_GLOBAL__N__2351210d_8_Shape_cu_49f7391c30CatArrayBatchedCopy_vectorizedINS1_10OpaqueTypeILj4EEEjLi1ELi64ELi64ELi16ELi4EEEvPcNS1_25CatArrInputTensorMetadataIT_T0_XT2_EXT3_EEENS1_16TensorSizeStrideIS8_Lj4EEEiS8_,@"STO_CUDA_ENTRY STV_DEFAULT"
_ZN2at6native40_GLOBAL__N__2351210d_8_Shape_cu_49f7391c30CatArrayBatchedCopy_vectorizedINS1_10OpaqueTypeILj4EEEjLi1ELi64ELi64ELi16ELi4EEEvPcNS1_25CatArrInputTensorMetadataIT_T0_XT2_EXT3_EEENS1_16TensorSizeStrideIS8_Lj4EEEiS8_:
        /* <DEDUP_REMOVED lines=24> */
.L_x_256:
        /* <DEDUP_REMOVED lines=12> */
.L_x_257:
        /* <DEDUP_REMOVED lines=12> */
.L_x_947:


//--------------------- .text._ZN2at6native40_GLOBAL__N__2351210d_8_Shape_cu_49f7391c19CatArrayBatchedCopyINS1_10OpaqueTypeILj2EEEjLi4ELi64ELi64EEEvPT_NS1_25CatArrInputTensorMetadataIS5_T0_XT2_EXT3_EEENS1_16TensorSizeStrideIS8_Lj4EEEiS8_ --------------------------
	.section	.text._ZN2at6native40_GLOBAL__N__2351210d_8_Shape_cu_49f7391c19CatArrayBatchedCopyINS1_10OpaqueTypeILj2EEEjLi4ELi64ELi64EEEvPT_NS1_25CatArrInputTensorMetadataIS5_T0_XT2_EXT3_EEENS1_16TensorSizeStrideIS8_Lj4EEEiS8_,"ax",@progbits
	.align	128
.text._ZN2at6native40_GLOBAL__N__2351210d_8_Shape_cu_49f7391c19CatArrayBatchedCopyINS1_10OpaqueTypeILj2EEEjLi4ELi64ELi64EEEvPT_NS1_25CatArrInputTensorMetadataIS5_T0_XT2_EXT3_EEENS1_16TensorSizeStrideIS8_Lj4EEEiS8_:
        .type           _ZN2at6native40_GLOBAL__N__2351210d_8_Shape_cu_49f7391c19CatArrayBatchedCopyINS1_10OpaqueTypeILj2EEEjLi4ELi64ELi64EEEvPT_NS1_25CatArrInputTensorMetadataIS5_T0_XT2_EXT3_EEENS1_16TensorSizeStrideIS8_Lj4EEEiS8_,@function
        .size           _ZN2at6native40_GLOBAL__N__2351210d_8_Shape_cu_49f7391c19CatArrayBatchedCopyINS1_10OpaqueTypeILj2EEEjLi4ELi64ELi64EEEvPT_NS1_25CatArrInputTensorMetadataIS5_T0_XT2_EXT3_EEENS1_16TensorSizeStrideIS8_Lj4EEEiS8_,(.L_x_948 - _ZN2at6native40_GLOBAL__N__2351210d_8_Shape_cu_49f7391c19CatArrayBatchedCopyINS1_10OpaqueTypeILj2EEEjLi4ELi64ELi64EEEvPT_NS1_25CatArrInputTensorMetadataIS5_T0_XT2_EXT3_EEENS1_16TensorSizeStrideIS8_Lj4EEEiS8_)
        .other          _ZN2at6native40_GLOBAL__N__2351210d_8_Shape_cu_49f7391c19CatArrayBatchedCopyINS1_10OpaqueTypeILj2EEEjLi4ELi64ELi64EEEvPT_NS1_25CatArrInputTensorMetadataIS5_T0_XT2_EXT3_EEENS1_16TensorSizeStrideIS8_Lj4EEEiS8_,@"STO_CUDA_ENTRY STV_DEFAULT"
_ZN2at6native40_GLOBAL__N__2351210d_8_Shape_cu_49f7391c19CatArrayBatchedCopyINS1_10OpaqueTypeILj2EEEjLi4ELi64ELi64EEEvPT_NS1_25CatArrInputTensorMetadataIS5_T0_XT2_EXT3_EEENS1_16TensorSizeStrideIS8_Lj4EEEiS8_:
        /* <DEDUP_REMOVED lines=38> */
[----:B------:R-:W-:Y:S01]  /*0260*/  IMAD R13, RZ, RZ, -UR11 ;  /* 0x8000000bff0d7e24 */ /* 0x000fe2000f8e02ff */
[----:B------:R-:W-:Y:S01]  /*0270*/  ISETP.NE.U32.AND P1, PT, RZ, UR9, PT ;  /* 0x00000009ff007c0c */ /* 0x000fe2000bf25070 */
[----:B----4-:R-:W-:Y:S01]  /*0280*/  USEL UR7, UR19, UR7, !UP0 ;  /* 0x0000000713077287 */ /* 0x010fe2000c000000 */
[----:B------:R-:W-:Y:S01]  /*0290*/  ISETP.NE.U32.AND P2, PT, RZ, UR10, PT ;  /* 0x0000000aff007c0c */ /* 0x000fe2000bf45070 */
[----:B------:R-:W1:Y:S01]  /*02a0*/  LDCU UR21, c[0x0][0x10ec] ;  /* 0x00021d80ff1577ac */ /* 0x000e620008000800 */
[----:B------:R-:W-:Y:S02]  /*02b0*/  ISETP.NE.U32.AND P3, PT, RZ, UR11, PT ;  /* 0x0000000bff007c0c */ /* 0x000fe4000bf65070 */
        /* <DEDUP_REMOVED lines=21> */
[----:B--2---:R-:W-:Y:S02]  /*0410*/  HFMA2 R4, -RZ, RZ, 0, 0 ;  /* 0x00000000ff047431 */ /* 0x004fe400000001ff */
[----:B------:R-:W-:Y:S01]  /*0420*/  IMAD.HI.U32 R0, R3, R11, R2 ;  /* 0x0000000b03007227 */ /* 0x000fe200078e0002 */
[----:B------:R-:W-:Y:S01]  /*0430*/  MOV R11, R10 ;  /* 0x0000000a000b7202 */ /* 0x000fe20000000f00 */
[----:B------:R-:W2:Y:S01]  /*0440*/  LDC.64 R2, c[0x0][0x380] ;  /* 0x0000e000ff027b82 */ /* 0x000ea20000000a00 */
[----:B------:R-:W-:-:S03]  /*0450*/  LOP3.LUT R10, RZ, UR11, RZ, 0x33, !PT ;  /* 0x0000000bff0a7c12 */ /* 0x000fc6000f8e33ff */
[----:B----4-:R-:W-:Y:S02]  /*0460*/  IMAD R11, R11, R5, RZ ;  /* 0x000000050b0b7224 */ /* 0x010fe400078e02ff */
[----:B---3--:R-:W-:Y:S02]  /*0470*/  IMAD.MOV.U32 R8, RZ, RZ, RZ ;  /* 0x000000ffff087224 */ /* 0x008fe400078e00ff */
[----:B------:R-:W-:-:S04]  /*0480*/  IMAD.HI.U32 R4, R5, R11, R4 ;  /* 0x0000000b05047227 */ /* 0x000fc800078e0004 */
[----:B-----5:R-:W-:-:S04]  /*0490*/  IMAD R5, R13, R9, RZ ;  /* 0x000000090d057224 */ /* 0x020fc800078e02ff */
[----:B------:R-:W-:Y:S01]  /*04a0*/  IMAD.HI.U32 R5, R9, R5, R8 ;  /* 0x0000000509057227 */ /* 0x000fe200078e0008 */
[----:B------:R-:W-:Y:S02]  /*04b0*/  LOP3.LUT R8, RZ, UR9, RZ, 0x33, !PT ;  /* 0x00000009ff087c12 */ /* 0x000fe4000f8e33ff */
[----:B01----:R-:W-:-:S07]  /*04c0*/  LOP3.LUT R9, RZ, UR10, RZ, 0x33, !PT ;  /* 0x0000000aff097c12 */ /* 0x003fce000f8e33ff */
.L_x_260:
[----:B0-----:R-:W-:Y:S01]  /*04d0*/  MOV R12, 0x2 ;  /* 0x00000002000c7802 */ /* 0x001fe20000000f00 */
[----:B-1----:R-:W-:Y:S01]  /*04e0*/  IMAD.HI.U32 R15, R0, R7, RZ ;  /* 0x00000007000f7227 */ /* 0x002fe200078e00ff */
[----:B------:R-:W0:Y:S03]  /*04f0*/  @P0 LDC R21, c[0x0][0x10ec] ;  /* 0x00043b00ff150b82 */ /* 0x000e260000000800 */
[----:B------:R-:W-:-:S05]  /*0500*/  @P0 IMAD.WIDE.U32 R12, R7, R12, UR4 ;  /* 0x00000004070c0e25 */ /* 0x000fca000f8e000c */
[----:B------:R1:W3:Y:S01]  /*0510*/  @P0 LDG.E.U16 R11, desc[UR22][R12.64] ;  /* 0x000000160c0b0981 */ /* 0x0002e2000c1e1500 */
        /* <DEDUP_REMOVED lines=38> */
[----:B-1----:R-:W-:Y:S01]  /*0780*/  @P0 IMAD.WIDE.U32 R12, R15, 0x2, R12 ;  /* 0x000000020f0c0825 */ /* 0x002fe200078e000c */
[----:B---3--:R-:W-:-:S05]  /*0790*/  @P0 PRMT R11, R11, 0x7710, RZ ;  /* 0x000077100b0b0816 */ /* 0x008fca00000000ff */
[----:B------:R0:W-:Y:S01]  /*07a0*/  @P0 STG.E.U16 desc[UR22][R12.64], R11 ;  /* 0x0000000b0c000986 */ /* 0x0001e2000c101516 */
        /* <DEDUP_REMOVED lines=9> */
[----:B0-----:R-:W-:Y:S02]  /*0840*/  HFMA2 R12, -RZ, RZ, 0, 0 ;  /* 0x00000000ff0c7431 */ /* 0x001fe400000001ff */
        /* <DEDUP_REMOVED lines=30> */
[----:B0-----:R-:W-:Y:S01]  /*0a30*/  IMAD R17, R12, R13, RZ ;  /* 0x0000000d0c117224 */ /* 0x001fe200078e02ff */
[----:B------:R-:W-:-:S05]  /*0a40*/  MOV R12, RZ ;  /* 0x000000ff000c7202 */ /* 0x000fca0000000f00 */
[----:B------:R-:W-:Y:S01]  /*0a50*/  @P5 VIADD R15, R15, 0x1 ;  /* 0x000000010f0f5836 */ /* 0x000fe20000000000 */
[----:B------:R-:W-:Y:S01]  /*0a60*/  @!P6 LOP3.LUT R15, RZ, UR6, RZ, 0x33, !PT ;  /* 0x00000006ff0fec12 */ /* 0x000fe2000f8e33ff */
[----:B------:R-:W-:Y:S01]  /*0a70*/  IMAD.HI.U32 R12, R13, R17, R12 ;  /* 0x000000110d0c7227 */ /* 0x000fe200078e000c */
[----:B------:R-:W-:Y:S02]  /*0a80*/  ISETP.NE.U32.AND P6, PT, RZ, UR19, PT ;  /* 0x00000013ff007c0c */ /* 0x000fe4000bfc5070 */
[----:B------:R-:W-:-:S03]  /*0a90*/  IADD3 R16, PT, PT, -R15, RZ, RZ ;  /* 0x000000ff0f107210 */ /* 0x000fc60007ffe1ff */
        /* <DEDUP_REMOVED lines=20> */
[----:B------:R-:W3:Y:S01]  /*0be0*/  LDG.E.U16 R12, desc[UR22][R12.64] ;  /* 0x000000160c0c7981 */ /* 0x000ee2000c1e1500 */
[----:B------:R-:W-:-:S05]  /*0bf0*/  MOV R15, UR21 ;  /* 0x00000015000f7c02 */ /* 0x000fca0008000f00 */
[----:B------:R-:W-:-:S04]  /*0c00*/  IMAD R15, R15, UR8, R14 ;  /* 0x000000080f0f7c24 */ /* 0x000fc8000f8e020e */
[----:B--2---:R-:W-:Y:S01]  /*0c10*/  IMAD.WIDE.U32 R14, R15, 0x2, R2 ;  /* 0x000000020f0e7825 */ /* 0x004fe200078e0002 */
[----:B---3--:R-:W-:-:S05]  /*0c20*/  PRMT R11, R12, 0x7710, RZ ;  /* 0x000077100c0b7816 */ /* 0x008fca00000000ff */
[----:B------:R1:W-:Y:S02]  /*0c30*/  STG.E.U16 desc[UR22][R14.64], R11 ;  /* 0x0000000b0e007986 */ /* 0x0003e4000c101516 */
.L_x_259:
[----:B------:R-:W-:-:S04]  /*0c40*/  IADD3 R7, PT, PT, R6, R7, RZ ;  /* 0x0000000706077210 */ /* 0x000fc80007ffe0ff */
[----:B------:R-:W-:-:S13]  /*0c50*/  ISETP.GE.U32.AND P4, PT, R7, UR14, PT ;  /* 0x0000000e07007c0c */ /* 0x000fda000bf86070 */
[----:B------:R-:W-:Y:S05]  /*0c60*/  @!P4 BRA `(.L_x_260) ;  /* 0xfffffff80018c947 */ /* 0x000fea000383ffff */
[----:B------:R-:W-:Y:S05]  /*0c70*/  BSYNC.RECONVERGENT B0 ;  /* 0x0000000000007941 */ /* 0x000fea0003800200 */
.L_x_258:
[----:B------:R-:W-:Y:S05]  /*0c80*/  EXIT ;  /* 0x000000000000794d */ /* 0x000fea0003800000 */
.L_x_261:
        /* <DEDUP_REMOVED lines=15> */
.L_x_948:


//--------------------- .text._ZN2at6native40_GLOBAL__N__2351210d_8_Shape_cu_49f7391c26CatArrayBatchedCopy_contigINS1_10OpaqueTypeILj2EEEjLi4ELi64ELi64EEEvPT_NS1_25CatArrInputTensorMetadataIS5_T0_XT2_EXT3_EEENS1_16TensorSizeStrideIS8_Lj4EEEiS8_ --------------------------
	.section	.text._ZN2at6native40_GLOBAL__N__2351210d_8_Shape_cu_49f7391c26CatArrayBatchedCopy_contigINS1_10OpaqueTypeILj2EEEjLi4ELi64ELi64EEEvPT_NS1_25CatArrInputTensorMetadataIS5_T0_XT2_EXT3_EEENS1_16TensorSizeStrideIS8_Lj4EEEiS8_,"ax",@progbits
	.align	128
.text._ZN2at6native40_GLOBAL__N__2351210d_8_Shape_cu_49f7391c26CatArrayBatchedCopy_contigINS1_10OpaqueTypeILj2EEEjLi4ELi64ELi64EEEvPT_NS1_25CatArrInputTensorMetadataIS5_T0_XT2_EXT3_EEENS1_16TensorSizeStrideIS8_Lj4EEEiS8_:
        .type           _ZN2at6native40_GLOBAL__N__2351210d_8_Shape_cu_49f7391c26CatArrayBatchedCopy_contigINS1_10OpaqueTypeILj2EEEjLi4ELi64ELi64EEEvPT_NS1_25CatArrInputTensorMetadataIS5_T0_XT2_EXT3_EEENS1_16TensorSizeStrideIS8_Lj4EEEiS8_,@function
        .size           _ZN2at6native40_GLOBAL__N__2351210d_8_Shape_cu_49f7391c26CatArrayBatchedCopy_contigINS1_10OpaqueTypeILj2EEEjLi4ELi64ELi64EEEvPT_NS1_25CatArrInputTensorMetadataIS5_T0_XT2_EXT3_EEENS1_16TensorSizeStrideIS8_Lj4EEEiS8_,(.L_x_949 - _ZN2at6native40_GLOBAL__N__2351210d_8_Shape_cu_49f7391c26CatArrayBatchedCopy_contigINS1_10OpaqueTypeILj2EEEjLi4ELi64ELi64EEEvPT_NS1_25CatArrInputTensorMetadataIS5_T0_XT2_EXT3_EEENS1_16TensorSizeStrideIS8_Lj4EEEiS8_)
        .other          _ZN2at6native40_GLOBAL__N__2351210d_8_Shape_cu_49f7391c26CatArrayBatchedCopy_contigINS1_10OpaqueTypeILj2EEEjLi4ELi64ELi64EEEvPT_NS1_25CatArrInputTensorMetadataIS5_T0_XT2_EXT3_EEENS1_16TensorSizeStrideIS8_Lj4EEEiS8_,@"STO_CUDA_ENTRY STV_DEFAULT"
_ZN2at6native40_GLOBAL__N__2351210d_8_Shape_cu_49f7391c26CatArrayBatchedCopy_contigINS1_10OpaqueTypeILj2EEEjLi4ELi64ELi64EEEvPT_NS1_25CatArrInputTensorMetadataIS5_T0_XT2_EXT3_EEENS1_16TensorSizeStrideIS8_Lj4EEEiS8_:
        /* <DEDUP_REMOVED lines=62> */
.L_x_262:
[----:B0-----:R-:W-:-:S06]  /*03e0*/  IMAD.WIDE.U32 R6, R15, 0x2, R2 ;  /* 0x000000020f067825 */ /* 0x001fcc00078e0002 */
[----:B------:R0:W2:Y:S01]  /*03f0*/  LDG.E.U16 R6, desc[UR6][R6.64] ;  /* 0x0000000606067981 */ /* 0x0000a2000c1e1500 */
        /* <DEDUP_REMOVED lines=21> */
[----:B------:R-:W-:Y:S01]  /*0550*/  IMAD R22, R9, R22, R15 ;  /* 0x0000001609167224 */ /* 0x000fe200078e020f */
[----:B------:R-:W-:Y:S01]  /*0560*/  IADD3 R15, PT, PT, R20, R15, RZ ;  /* 0x0000000f140f7210 */ /* 0x000fe20007ffe0ff */
[----:B------:R-:W-:Y:S02]  /*0570*/  IMAD R23, R8, R23, R7 ;  /* 0x0000001708177224 */ /* 0x000fe400078e0207 */
[----:B------:R-:W-:-:S03]  /*0580*/  IMAD R22, R22, UR9, RZ ;  /* 0x0000000916167c24 */ /* 0x000fc6000f8e02ff */
[----:B------:R-:W-:-:S13]  /*0590*/  ISETP.GE.U32.AND P3, PT, R23, R8, PT ;  /* 0x000000081700720c */ /* 0x000fda0003f66070 */
[----:B------:R-:W-:Y:S01]  /*05a0*/  @P3 IADD3 R23, PT, PT, -R8, R23, RZ ;  /* 0x0000001708173210 */ /* 0x000fe20007ffe1ff */
[----:B------:R-:W-:Y:S01]  /*05b0*/  @P3 VIADD R21, R21, 0x1 ;  /* 0x0000000115153836 */ /* 0x000fe20000000000 */
[----:B------:R-:W-:Y:S02]  /*05c0*/  ISETP.GE.U32.AND P3, PT, R15, R0, PT ;  /* 0x000000000f00720c */ /* 0x000fe40003f66070 */
[----:B------:R-:W-:Y:S01]  /*05d0*/  ISETP.GE.U32.AND P4, PT, R23, R8, PT ;  /* 0x000000081700720c */ /* 0x000fe20003f86070 */
[----:B------:R-:W-:-:S04]  /*05e0*/  IMAD.MOV R23, RZ, RZ, -R7 ;  /* 0x000000ffff177224 */ /* 0x000fc800078e0a07 */
[----:B------:R-:W-:-:S04]  /*05f0*/  IMAD R19, R10, R23, R19 ;  /* 0x000000170a137224 */ /* 0x000fc800078e0213 */
[----:B------:R-:W-:-:S04]  /*0600*/  IMAD R19, R19, UR8, R22 ;  /* 0x0000000813137c24 */ /* 0x000fc8000f8e0216 */
[----:B------:R-:W-:-:S04]  /*0610*/  @P4 IADD3 R21, PT, PT, R21, 0x1, RZ ;  /* 0x0000000115154810 */ /* 0x000fc80007ffe0ff */
[----:B------:R-:W-:-:S04]  /*0620*/  SEL R21, R16, R21, !P2 ;  /* 0x0000001510157207 */ /* 0x000fc80005000000 */
[----:B------:R-:W-:-:S05]  /*0630*/  IADD3 R23, PT, PT, -R21, RZ, RZ ;  /* 0x000000ff15177210 */ /* 0x000fca0007ffe1ff */
[----:B------:R-:W-:-:S04]  /*0640*/  IMAD R22, R8, R23, R7 ;  /* 0x0000001708167224 */ /* 0x000fc800078e0207 */
[----:B------:R-:W-:-:S04]  /*0650*/  IMAD R22, R22, UR11, R19 ;  /* 0x0000000b16167c24 */ /* 0x000fc8000f8e0213 */
[----:B------:R-:W-:-:S04]  /*0660*/  IMAD R22, R11, UR5, R22 ;  /* 0x000000050b167c24 */ /* 0x000fc8000f8e0216 */
[----:B------:R-:W-:Y:S01]  /*0670*/  IMAD R7, R21, UR10, R22 ;  /* 0x0000000a15077c24 */ /* 0x000fe2000f8e0216 */
[----:B--2---:R-:W-:-:S03]  /*0680*/  PRMT R19, R6, 0x7710, RZ ;  /* 0x0000771006137816 */ /* 0x004fc600000000ff */
[----:B-1----:R-:W-:-:S05]  /*0690*/  IMAD.WIDE.U32 R6, R7, 0x2, R4 ;  /* 0x0000000207067825 */ /* 0x002fca00078e0004 */
[----:B------:R0:W-:Y:S01]  /*06a0*/  STG.E.U16 desc[UR6][R6.64], R19 ;  /* 0x0000001306007986 */ /* 0x0001e2000c101506 */
[----:B------:R-:W-:Y:S05]  /*06b0*/  @!P3 BRA `(.L_x_262) ;  /* 0xfffffffc0048b947 */ /* 0x000fea000383ffff */
[----:B------:R-:W-:Y:S05]  /*06c0*/  EXIT ;  /* 0x000000000000794d */ /* 0x000fea0003800000 */
.L_x_263:
        /* <DEDUP_REMOVED lines=11> */
.L_x_949:


//--------------------- .text._ZN2at6native40_GLOBAL__N__2351210d_8_Shape_cu_49f7391c35CatArrayBatchedCopy_alignedK_contigINS1_10OpaqueTypeILj2EEEjLi4ELi64ELi64ELi8EEEvPT_NS1_25CatArrInputTensorMetadataIS5_T0_XT2_EXT3_EEENS1_16TensorSizeStrideIS8_Lj4EEEiS8_ --------------------------
	.section	.text._ZN2at6native40_GLOBAL__N__2351210d_8_Shape_cu_49f7391c35CatArrayBatchedCopy_alignedK_contigINS1_10OpaqueTypeILj2EEEjLi4ELi64ELi64ELi8EEEvPT_NS1_25CatArrInputTensorMetadataIS5_T0_XT2_EXT3_EEENS1_16TensorSizeStrideIS8_Lj4EEEiS8_,"ax",@progbits
	.align	128
.text._ZN2at6native40_GLOBAL__N__2351210d_8_Shape_cu_49f7391c35CatArrayBatchedCopy_alignedK_contigINS1_10OpaqueTypeILj2EEEjLi4ELi64ELi64ELi8EEEvPT_NS1_25CatArrInputTensorMetadataIS5_T0_XT2_EXT3_EEENS1_16TensorSizeStrideIS8_Lj4EEEiS8_:
        .type           _ZN2at6native40_GLOBAL__N__2351210d_8_Shape_cu_49f7391c35CatArrayBatchedCopy_alignedK_contigINS1_10OpaqueTypeILj2EEEjLi4ELi64ELi64ELi8EEEvPT_NS1_25CatArrInputTensorMetadataIS5_T0_XT2_EXT3_EEENS1_16TensorSizeStrideIS8_Lj4EEEiS8_,@function
        .size           _ZN2at6native40_GLOBAL__N__2351210d_8_Shape_cu_49f7391c35CatArrayBatchedCopy_alignedK_contigINS1_10OpaqueTypeILj2EEEjLi4ELi64ELi64ELi8EEEvPT_NS1_25CatArrInputTensorMetadataIS5_T0_XT2_EXT3_EEENS1_16TensorSizeStrideIS8_Lj4EEEiS8_,(.L_x_950 - _ZN2at6native40_GLOBAL__N__2351210d_8_Shape_cu_49f7391c35CatArrayBatchedCopy_alignedK_contigINS1_10OpaqueTypeILj2EEEjLi4ELi64ELi64ELi8EEEvPT_NS1_25CatArrInputTensorMetadataIS5_T0_XT2_EXT3_EEENS1_16TensorSizeStrideIS8_Lj4EEEiS8_)
        .other          _ZN2at6native40_GLOBAL__N__2351210d_8_Shape_cu_49f7391c35CatArrayBatchedCopy_alignedK_contigINS1_10OpaqueTypeILj2EEEjLi4ELi64ELi64ELi8EEEvPT_NS1_25CatArrInputTensorMetadataIS5_T0_XT2_EXT3_EEENS1_16TensorSizeStrideIS8_Lj4EEEiS8_,@"STO_CUDA_ENTRY STV_DEFAULT"
_ZN2at6native40_GLOBAL__N__2351210d_8_Shape_cu_49f7391c35CatArrayBatchedCopy_alignedK_contigINS1_10OpaqueTypeILj2EEEjLi4ELi64ELi64ELi8EEEvPT_NS1_25CatArrInputTensorMetadataIS5_T0_XT2_EXT3_EEENS1_16TensorSizeStrideIS8_Lj4EEEiS8_:
        /* <DEDUP_REMOVED lines=36> */
.L_x_266:
[----:B------:R-:W0:Y:S01]  /*0240*/  I2F.U32.RP R4, R12 ;  /* 0x0000000c00047306 */ /* 0x000e220000209000 */
[----:B------:R-:W-:Y:S01]  /*0250*/  IADD3 R7, PT, PT, RZ, -R12, RZ ;  /* 0x8000000cff077210 */ /* 0x000fe20007ffe0ff */
[----:B------:R-:W-:Y:S01]  /*0260*/  IMAD.MOV.U32 R24, RZ, RZ, RZ ;  /* 0x000000ffff187224 */ /* 0x000fe200078e00ff */
[C---:B------:R-:W-:Y:S01]  /*0270*/  IADD3 R15, PT, PT, R9.reuse, 0x1, RZ ;  /* 0x00000001090f7810 */ /* 0x040fe20007ffe0ff */
[----:B------:R-:W-:Y:S01]  /*0280*/  VIADD R13, R9, 0x2 ;  /* 0x00000002090d7836 */ /* 0x000fe20000000000 */
[----:B------:R-:W-:-:S03]  /*0290*/  ISETP.NE.U32.AND P1, PT, R12, RZ, PT ;  /* 0x000000ff0c00720c */ /* 0x000fc60003f25070 */
[----:B------:R-:W1:Y:S08]  /*02a0*/  I2F.U32.RP R5, R11 ;  /* 0x0000000b00057306 */ /* 0x000e700000209000 */
[----:B0-----:R-:W0:Y:S08]  /*02b0*/  MUFU.RCP R4, R4 ;  /* 0x0000000400047308 */ /* 0x001e300000001000 */
[----:B-1----:R-:W1:Y:S08]  /*02c0*/  MUFU.RCP R5, R5 ;  /* 0x0000000500057308 */ /* 0x002e700000001000 */
[----:B------:R-:W2:Y:S01]  /*02d0*/  I2F.U32.RP R21, R10 ;  /* 0x0000000a00157306 */ /* 0x000ea20000209000 */
[----:B0-----:R-:W-:Y:S01]  /*02e0*/  VIADD R25, R4, 0xffffffe ;  /* 0x0ffffffe04197836 */ /* 0x001fe20000000000 */
[----:B------:R-:W-:-:S06]  /*02f0*/  LOP3.LUT R4, RZ, R12, RZ, 0x33, !PT ;  /* 0x0000000cff047212 */ /* 0x000fcc00078e33ff */
[----:B------:R-:W0:Y:S01]  /*0300*/  F2I.FTZ.U32.TRUNC.NTZ R25, R25 ;  /* 0x0000001900197305 */ /* 0x000e22000021f000 */
[----:B-1----:R-:W-:Y:S01]  /*0310*/  IADD3 R6, PT, PT, R5, 0xffffffe, RZ ;  /* 0x0ffffffe05067810 */ /* 0x002fe20007ffe0ff */
[----:B------:R-:W-:-:S06]  /*0320*/  IMAD.MOV R5, RZ, RZ, -R11 ;  /* 0x000000ffff057224 */ /* 0x000fcc00078e0a0b */
[----:B--2---:R-:W-:Y:S01]  /*0330*/  MUFU.RCP R21, R21 ;  /* 0x0000001500157308 */ /* 0x004fe20000001000 */
[----:B0-----:R-:W-:-:S04]  /*0340*/  IMAD R7, R7, R25, RZ ;  /* 0x0000001907077224 */ /* 0x001fc800078e02ff */
[----:B------:R-:W-:-:S03]  /*0350*/  IMAD.HI.U32 R24, R25, R7, R24 ;  /* 0x0000000719187227 */ /* 0x000fc600078e0018 */
[----:B------:R-:W0:Y:S03]  /*0360*/  F2I.FTZ.U32.TRUNC.NTZ R7, R6 ;  /* 0x0000000600077305 */ /* 0x000e26000021f000 */
[----:B------:R-:W-:-:S04]  /*0370*/  IMAD.HI.U32 R19, R24, R15, RZ ;  /* 0x0000000f18137227 */ /* 0x000fc800078e00ff */
[----:B------:R-:W-:Y:S02]  /*0380*/  IMAD.MOV R23, RZ, RZ, -R19 ;  /* 0x000000ffff177224 */ /* 0x000fe400078e0a13 */
[----:B------:R-:W-:-:S04]  /*0390*/  IMAD.HI.U32 R17, R24, R13, RZ ;  /* 0x0000000d18117227 */ /* 0x000fc800078e00ff */
[C---:B------:R-:W-:Y:S02]  /*03a0*/  IMAD R23, R12.reuse, R23, R15 ;  /* 0x000000170c177224 */ /* 0x040fe400078e020f */
[----:B0-----:R-:W-:Y:S02]  /*03b0*/  IMAD R5, R5, R7, RZ ;  /* 0x0000000705057224 */ /* 0x001fe400078e02ff */
[----:B------:R-:W-:Y:S01]  /*03c0*/  IMAD.MOV.U32 R6, RZ, RZ, RZ ;  /* 0x000000ffff067224 */ /* 0x000fe200078e00ff */
[----:B------:R-:W-:Y:S01]  /*03d0*/  ISETP.GE.U32.AND P0, PT, R23, R12, PT ;  /* 0x0000000c1700720c */ /* 0x000fe20003f06070 */
[----:B------:R-:W-:Y:S02]  /*03e0*/  VIADD R21, R21, 0xffffffe ;  /* 0x0ffffffe15157836 */ /* 0x000fe40000000000 */
[----:B------:R-:W-:Y:S02]  /*03f0*/  IMAD.HI.U32 R5, R7, R5, R6 ;  /* 0x0000000507057227 */ /* 0x000fe400078e0006 */
[----:B------:R-:W0:Y:S08]  /*0400*/  F2I.FTZ.U32.TRUNC.NTZ R7, R21 ;  /* 0x0000001500077305 */ /* 0x000e30000021f000 */
[----:B------:R-:W-:Y:S01]  /*0410*/  @P0 IADD3 R23, PT, PT, -R12, R23, RZ ;  /* 0x000000170c170210 */ /* 0x000fe20007ffe1ff */
[----:B------:R-:W-:-:S03]  /*0420*/  @P0 VIADD R19, R19, 0x1 ;  /* 0x0000000113130836 */ /* 0x000fc60000000000 */
[----:B------:R-:W-:Y:S02]  /*0430*/  ISETP.GE.U32.AND P2, PT, R23, R12, PT ;  /* 0x0000000c1700720c */ /* 0x000fe40003f46070 */
[----:B------:R-:W-:-:S05]  /*0440*/  IADD3 R23, PT, PT, -R17, RZ, RZ ;  /* 0x000000ff11177210 */ /* 0x000fca0007ffe1ff */
[----:B------:R-:W-:-:S05]  /*0450*/  IMAD R23, R12, R23, R13 ;  /* 0x000000170c177224 */ /* 0x000fca00078e020d */
[----:B------:R-:W-:Y:S02]  /*0460*/  ISETP.GE.U32.AND P3, PT, R23, R12, PT ;  /* 0x0000000c1700720c */ /* 0x000fe40003f66070 */
[----:B------:R-:W-:-:S04]  /*0470*/  @P2 IADD3 R19, PT, PT, R19, 0x1, RZ ;  /* 0x0000000113132810 */ /* 0x000fc80007ffe0ff */
[----:B------:R-:W-:Y:S01]  /*0480*/  SEL R18, R4, R19, !P1 ;  /* 0x0000001304127207 */ /* 0x000fe20004800000 */
[----:B------:R-:W-:-:S04]  /*0490*/  IMAD.MOV R19, RZ, RZ, -R10 ;  /* 0x000000ffff137224 */ /* 0x000fc800078e0a0a */
[----:B------:R-:W-:Y:S02]  /*04a0*/  IMAD.HI.U32 R20, R5, R18, RZ ;  /* 0x0000001205147227 */ /* 0x000fe400078e00ff */
[----:B------:R-:W-:Y:S02]  /*04b0*/  @P3 IADD3 R23, PT, PT, -R12, R23, RZ ;  /* 0x000000170c173210 */ /* 0x000fe40007ffe1ff */
[----:B------:R-:W-:Y:S01]  /*04c0*/  @P3 IADD3 R17, PT, PT, R17, 0x1, RZ ;  /* 0x0000000111113810 */ /* 0x000fe20007ffe0ff */
[----:B0-----:R-:W-:Y:S01]  /*04d0*/  IMAD R19, R19, R7, RZ ;  /* 0x0000000713137224 */ /* 0x001fe200078e02ff */
[----:B------:R-:W-:Y:S02]  /*04e0*/  ISETP.GE.U32.AND P2, PT, R23, R12, PT ;  /* 0x0000000c1700720c */ /* 0x000fe40003f46070 */
[----:B------:R-:W-:Y:S01]  /*04f0*/  IADD3 R22, PT, PT, -R20, RZ, RZ ;  /* 0x000000ff14167210 */ /* 0x000fe20007ffe1ff */
[----:B------:R-:W-:Y:S01]  /*0500*/  IMAD.HI.U32 R6, R7, R19, R6 ;  /* 0x0000001307067227 */ /* 0x000fe200078e0006 */
[----:B------:R-:W-:-:S03]  /*0510*/  LOP3.LUT R7, RZ, R11, RZ, 0x33, !PT ;  /* 0x0000000bff077212 */ /* 0x000fc600078e33ff */
[----:B------:R-:W-:-:S05]  /*0520*/  IMAD R22, R11, R22, R18 ;  /* 0x000000160b167224 */ /* 0x000fca00078e0212 */
[----:B------:R-:W-:Y:S01]  /*0530*/  ISETP.GE.U32.AND P0, PT, R22, R11, PT ;  /* 0x0000000b1600720c */ /* 0x000fe20003f06070 */
[----:B------:R-:W-:-:S05]  /*0540*/  @P2 VIADD R17, R17, 0x1 ;  /* 0x0000000111112836 */ /* 0x000fca0000000000 */
[----:B------:R-:W-:Y:S01]  /*0550*/  SEL R28, R4, R17, !P1 ;  /* 0x00000011041c7207 */ /* 0x000fe20004800000 */
[----:B------:R-:W-:-:S04]  /*0560*/  IMAD.HI.U32 R17, R24, R9, RZ ;  /* 0x0000000918117227 */ /* 0x000fc800078e00ff */
[----:B------:R-:W-:Y:S02]  /*0570*/  IMAD.MOV R21, RZ, RZ, -R17 ;  /* 0x000000ffff157224 */ /* 0x000fe400078e0a11 */
[----:B------:R-:W-:Y:S01]  /*0580*/  @P0 IADD3 R22, PT, PT, -R11, R22, RZ ;  /* 0x000000160b160210 */ /* 0x000fe20007ffe1ff */
[----:B------:R-:W-:-:S03]  /*0590*/  IMAD.HI.U32 R25, R5, R28, RZ ;  /* 0x0000001c05197227 */ /* 0x000fc600078e00ff */
[----:B------:R-:W-:Y:S01]  /*05a0*/  ISETP.GE.U32.AND P4, PT, R22, R11, PT ;  /* 0x0000000b1600720c */ /* 0x000fe20003f86070 */
[----:B------:R-:W-:Y:S01]  /*05b0*/  IMAD R21, R12, R21, R9 ;  /* 0x000000150c157224 */ /* 0x000fe200078e0209 */
[----:B------:R-:W-:Y:S01]  /*05c0*/  IADD3 R22, PT, PT, -R25, RZ, RZ ;  /* 0x000000ff19167210 */ /* 0x000fe20007ffe1ff */
[----:B------:R-:W-:Y:S01]  /*05d0*/  @P0 VIADD R20, R20, 0x1 ;  /* 0x0000000114140836 */ /* 0x000fe20000000000 */
[----:B------:R-:W-:Y:S02]  /*05e0*/  ISETP.NE.U32.AND P0, PT, R11, RZ, PT ;  /* 0x000000ff0b00720c */ /* 0x000fe40003f05070 */
[----:B------:R-:W-:Y:S01]  /*05f0*/  ISETP.GE.U32.AND P2, PT, R21, R12, PT ;  /* 0x0000000c1500720c */ /* 0x000fe20003f46070 */
[----:B------:R-:W-:-:S05]  /*0600*/  IMAD R22, R11, R22, R28 ;  /* 0x000000160b167224 */ /* 0x000fca00078e021c */
[----:B------:R-:W-:Y:S02]  /*0610*/  ISETP.GE.U32.AND P3, PT, R22, R11, PT ;  /* 0x0000000b1600720c */ /* 0x000fe40003f66070 */
[----:B------:R-:W-:-:S04]  /*0620*/  @P4 IADD3 R20, PT, PT, R20, 0x1, RZ ;  /* 0x0000000114144810 */ /* 0x000fc80007ffe0ff */
[----:B------:R-:W-:Y:S01]  /*0630*/  SEL R19, R7, R20, !P0 ;  /* 0x0000001407137207 */ /* 0x000fe20004000000 */
[----:B------:R-:W-:Y:S01]  /*0640*/  @P2 IMAD.IADD R21, R21, 0x1, -R12 ;  /* 0x0000000115152824 */ /* 0x000fe200078e0a0c */
[----:B------:R-:W-:Y:S01]  /*0650*/  IADD3 R20, PT, PT, -R18, RZ, RZ ;  /* 0x000000ff12147210 */ /* 0x000fe20007ffe1ff */
[----:B------:R-:W-:Y:S02]  /*0660*/  @P2 VIADD R17, R17, 0x1 ;  /* 0x0000000111112836 */ /* 0x000fe40000000000 */
[----:B------:R-:W-:Y:S01]  /*0670*/  IMAD.HI.U32 R26, R6, R19, RZ ;  /* 0x00000013061a7227 */ /* 0x000fe200078e00ff */
[----:B------:R-:W-:Y:S02]  /*0680*/  ISETP.GE.U32.AND P4, PT, R21, R12, PT ;  /* 0x0000000c1500720c */ /* 0x000fe40003f86070 */
[----:B------:R-:W-:Y:S01]  /*0690*/  @P3 IADD3 R22, PT, PT, -R11, R22, RZ ;  /* 0x000000160b163210 */ /* 0x000fe20007ffe1ff */
[----:B------:R-:W-:Y:S01]  /*06a0*/  IMAD R15, R12, R20, R15 ;  /* 0x000000140c0f7224 */ /* 0x000fe200078e020f */
[----:B------:R-:W-:Y:S01]  /*06b0*/  IADD3 R20, PT, PT, -R19, RZ, RZ ;  /* 0x000000ff13147210 */ /* 0x000fe20007ffe1ff */
[----:B------:R-:W-:Y:S01]  /*06c0*/  IMAD.MOV R21, RZ, RZ, -R26 ;  /* 0x000000ffff157224 */ /* 0x000fe200078e0a1a */
[----:B------:R-:W-:Y:S01]  /*06d0*/  ISETP.GE.U32.AND P5, PT, R22, R11, PT ;  /* 0x0000000b1600720c */ /* 0x000fe20003fa6070 */
[----:B----4-:R-:W-:Y:S01]  /*06e0*/  IMAD R15, R15, UR11, RZ ;  /* 0x0000000b0f0f7c24 */ /* 0x010fe2000f8e02ff */
[----:B------:R-:W-:Y:S01]  /*06f0*/  @P3 IADD3 R25, PT, PT, R25, 0x1, RZ ;  /* 0x0000000119193810 */ /* 0x000fe20007ffe0ff */
[----:B------:R-:W-:-:S02]  /*0700*/  IMAD R20, R11, R20, R18 ;  /* 0x000000140b147224 */ /* 0x000fc400078e0212 */
[----:B------:R-:W-:Y:S02]  /*0710*/  IMAD R21, R10, R21, R19 ;  /* 0x000000150a157224 */ /* 0x000fe400078e0213 */
[----:B------:R-:W-:Y:S02]  /*0720*/  @P4 VIADD R17, R17, 0x1 ;  /* 0x0000000111114836 */ /* 0x000fe40000000000 */
[----:B------:R-:W-:Y:S01]  /*0730*/  IMAD R20, R20, UR10, R15 ;  /* 0x0000000a14147c24 */ /* 0x000fe2000f8e020f */
[----:B------:R-:W-:Y:S02]  /*0740*/  ISETP.GE.U32.AND P6, PT, R21, R10, PT ;  /* 0x0000000a1500720c */ /* 0x000fe40003fc6070 */
[----:B------:R-:W-:Y:S01]  /*0750*/  SEL R22, R4, R17, !P1 ;  /* 0x0000001104167207 */ /* 0x000fe20004800000 */
[----:B------:R-:W-:Y:S01]  /*0760*/  IMAD.MOV R17, RZ, RZ, -R28 ;  /* 0x000000ffff117224 */ /* 0x000fe200078e0a1c */
[----:B------:R-:W-:-:S03]  /*0770*/  @P5 IADD3 R25, PT, PT, R25, 0x1, RZ ;  /* 0x0000000119195810 */ /* 0x000fc60007ffe0ff */
[----:B------:R-:W-:Y:S01]  /*0780*/  IMAD.HI.U32 R27, R5, R22, RZ ;  /* 0x00000016051b7227 */ /* 0x000fe200078e00ff */
[----:B------:R-:W-:-:S03]  /*0790*/  SEL R25, R7, R25, !P0 ;  /* 0x0000001907197207 */ /* 0x000fc60004000000 */
[----:B------:R-:W-:Y:S01]  /*07a0*/  IMAD R13, R12, R17, R13 ;  /* 0x000000110c0d7224 */ /* 0x000fe200078e020d */
[----:B------:R-:W-:Y:S01]  /*07b0*/  IADD3 R15, PT, PT, -R27, RZ, RZ ;  /* 0x000000ff1b0f7210 */ /* 0x000fe20007ffe1ff */
[----:B------:R-:W-:Y:S01]  /*07c0*/  IMAD.MOV R17, RZ, RZ, -R25 ;  /* 0x000000ffff117224 */ /* 0x000fe200078e0a19 */
[----:B------:R-:W-:Y:S01]  /*07d0*/  @P6 IADD3 R26, PT, PT, R26, 0x1, RZ ;  /* 0x000000011a1a6810 */ /* 0x000fe20007ffe0ff */
[----:B------:R-:W-:-:S04]  /*07e0*/  IMAD.HI.U32 R18, R6, R25, RZ ;  /* 0x0000001906127227 */ /* 0x000fc800078e00ff */
[C---:B------:R-:W-:Y:S02]  /*07f0*/  IMAD R15, R11.reuse, R15, R22 ;  /* 0x0000000f0b0f7224 */ /* 0x040fe400078e0216 */
[----:B------:R-:W-:Y:S01]  /*0800*/  IMAD R28, R11, R17, R28 ;  /* 0x000000110b1c7224 */ /* 0x000fe200078e021c */
[----:B------:R-:W-:Y:S01]  /*0810*/  IADD3 R17, PT, PT, -R18, RZ, RZ ;  /* 0x000000ff12117210 */ /* 0x000fe20007ffe1ff */
[----:B------:R-:W-:Y:S01]  /*0820*/  @P6 IMAD.IADD R21, R21, 0x1, -R10 ;  /* 0x0000000115156824 */ /* 0x000fe200078e0a0a */
[----:B------:R-:W-:Y:S01]  /*0830*/  ISETP.GE.U32.AND P3, PT, R15, R11, PT ;  /* 0x0000000b0f00720c */ /* 0x000fe20003f66070 */
[----:B------:R-:W-:Y:S01]  /*0840*/  IMAD R13, R13, UR11, RZ ;  /* 0x0000000b0d0d7c24 */ /* 0x000fe2000f8e02ff */
[C---:B------:R-:W-:Y:S01]  /*0850*/  ISETP.NE.U32.AND P6, PT, R10.reuse, RZ, PT ;  /* 0x000000ff0a00720c */ /* 0x040fe20003fc5070 */
[----:B------:R-:W-:Y:S01]  /*0860*/  IMAD R17, R10, R17, R25 ;  /* 0x000000110a117224 */ /* 0x000fe200078e0219 */
[----:B------:R-:W-:Y:S01]  /*0870*/  ISETP.GE.U32.AND P2, PT, R21, R10, PT ;  /* 0x0000000a1500720c */ /* 0x000fe20003f46070 */
[----:B------:R-:W-:-:S03]  /*0880*/  IMAD R13, R28, UR10, R13 ;  /* 0x0000000a1c0d7c24 */ /* 0x000fc6000f8e020d */
[----:B------:R-:W-:-:S05]  /*0890*/  ISETP.GE.U32.AND P4, PT, R17, R10, PT ;  /* 0x0000000a1100720c */ /* 0x000fca0003f86070 */
[----:B------:R-:W-:Y:S02]  /*08a0*/  @P3 IMAD.IADD R15, R15, 0x1, -R11 ;  /* 0x000000010f0f3824 */ /* 0x000fe400078e0a0b */
[----:B------:R-:W-:Y:S02]  /*08b0*/  @P3 VIADD R27, R27, 0x1 ;  /* 0x000000011b1b3836 */ /* 0x000fe40000000000 */
[----:B------:R-:W-:Y:S02]  /*08c0*/  @P2 IADD3 R26, PT, PT, R26, 0x1, RZ ;  /* 0x000000011a1a2810 */ /* 0x000fe40007ffe0ff */
[----:B------:R-:W-:Y:S02]  /*08d0*/  ISETP.GE.U32.AND P5, PT, R15, R11, PT ;  /* 0x0000000b0f00720c */ /* 0x000fe40003fa6070 */
[----:B------:R-:W-:Y:S01]  /*08e0*/  @P4 IMAD.IADD R17, R17, 0x1, -R10 ;  /* 0x0000000111114824 */ /* 0x000fe200078e0a0a */
[----:B------:R-:W-:Y:S02]  /*08f0*/  LOP3.LUT R15, RZ, R10, RZ, 0x33, !PT ;  /* 0x0000000aff0f7212 */ /* 0x000fe400078e33ff */
[----:B------:R-:W-:-:S02]  /*0900*/  @P4 IADD3 R18, PT, PT, R18, 0x1, RZ ;  /* 0x0000000112124810 */ /* 0x000fc40007ffe0ff */
[----:B------:R-:W-:Y:S02]  /*0910*/  ISETP.GE.U32.AND P2, PT, R17, R10, PT ;  /* 0x0000000a1100720c */ /* 0x000fe40003f46070 */
[----:B------:R-:W-:-:S04]  /*0920*/  SEL R17, R15, R26, !P6 ;  /* 0x0000001a0f117207 */ /* 0x000fc80007000000 */
[----:B------:R-:W-:Y:S01]  /*0930*/  @P5 VIADD R27, R27, 0x1 ;  /* 0x000000011b1b5836 */ /* 0x000fe20000000000 */
[----:B------:R-:W-:-:S04]  /*0940*/  IADD3 R21, PT, PT, -R17, RZ, RZ ;  /* 0x000000ff11157210 */ /* 0x000fc80007ffe1ff */
[----:B------:R-:W-:Y:S01]  /*0950*/  SEL R27, R7, R27, !P0 ;  /* 0x0000001b071b7207 */ /* 0x000fe20004000000 */
[----:B------:R-:W-:Y:S01]  /*0960*/  IMAD R19, R10, R21, R19 ;  /* 0x000000150a137224 */ /* 0x000fe200078e0213 */
[----:B------:R-:W-:Y:S01]  /*0970*/  IADD3 R21, PT, PT, -R22, RZ, RZ ;  /* 0x000000ff16157210 */ /* 0x000fe20007ffe1ff */
[----:B------:R-:W-:Y:S02]  /*0980*/  @P2 VIADD R18, R18, 0x1 ;  /* 0x0000000112122836 */ /* 0x000fe40000000000 */
[----:B------:R-:W-:Y:S02]  /*0990*/  IMAD.MOV R26, RZ, RZ, -R27 ;  /* 0x000000ffff1a7224 */ /* 0x000fe400078e0a1b */
[----:B------:R-:W-:Y:S01]  /*09a0*/  IMAD R21, R12, R21, R9 ;  /* 0x000000150c157224 */ /* 0x000fe200078e0209 */
[----:B------:R-:W-:Y:S01]  /*09b0*/  SEL R18, R15, R18, !P6 ;  /* 0x000000120f127207 */ /* 0x000fe20007000000 */
[----:B------:R-:W-:Y:S02]  /*09c0*/  IMAD R26, R11, R26, R22 ;  /* 0x0000001a0b1a7224 */ /* 0x000fe400078e0216 */
[----:B------:R-:W-:-:S04]  /*09d0*/  IMAD.HI.U32 R22, R6, R27, RZ ;  /* 0x0000001b06167227 */ /* 0x000fc800078e00ff */
[----:B------:R-:W-:Y:S01]  /*09e0*/  IMAD R21, R21, UR11, RZ ;  /* 0x0000000b15157c24 */ /* 0x000fe2000f8e02ff */
[----:B------:R-:W-:Y:S01]  /*09f0*/  IADD3 R23, PT, PT, -R22, RZ, RZ ;  /* 0x000000ff16177210 */ /* 0x000fe20007ffe1ff */
[----:B------:R-:W-:Y:S02]  /*0a00*/  IMAD R20, R19, UR13, R20 ;  /* 0x0000000d13147c24 */ /* 0x000fe4000f8e0214 */
[----:B------:R-:W-:Y:S01]  /*0a10*/  IMAD R21, R26, UR10, R21 ;  /* 0x0000000a1a157c24 */ /* 0x000fe2000f8e0215 */
[----:B------:R-:W-:Y:S01]  /*0a20*/  IADD3 R26, PT, PT, -R18, RZ, RZ ;  /* 0x000000ff121a7210 */ /* 0x000fe20007ffe1ff */
[----:B------:R-:W-:-:S05]  /*0a30*/  IMAD R23, R10, R23, R27 ;  /* 0x000000170a177224 */ /* 0x000fca00078e021b */
[----:B------:R-:W-:-:S13]  /*0a40*/  ISETP.GE.U32.AND P3, PT, R23, R10, PT ;  /* 0x0000000a1700720c */ /* 0x000fda0003f66070 */
[----:B------:R-:W-:Y:S01]  /*0a50*/  @P3 IMAD.IADD R23, R23, 0x1, -R10 ;  /* 0x0000000117173824 */ /* 0x000fe200078e0a0a */
[----:B------:R-:W-:-:S04]  /*0a60*/  @P3 IADD3 R22, PT, PT, R22, 0x1, RZ ;  /* 0x0000000116163810 */ /* 0x000fc80007ffe0ff */
[----:B------:R-:W-:Y:S01]  /*0a70*/  ISETP.GE.U32.AND P5, PT, R23, R10, PT ;  /* 0x0000000a1700720c */ /* 0x000fe20003fa6070 */
[----:B------:R-:W-:-:S12]  /*0a80*/  VIADD R23, R9, 0x3 ;  /* 0x0000000309177836 */ /* 0x000fd80000000000 */
[----:B------:R-:W-:-:S05]  /*0a90*/  @P5 VIADD R22, R22, 0x1 ;  /* 0x0000000116165836 */ /* 0x000fca0000000000 */
[----:B------:R-:W-:Y:S01]  /*0aa0*/  SEL R19, R15, R22, !P6 ;  /* 0x000000160f137207 */ /* 0x000fe20007000000 */
[----:B------:R-:W-:Y:S02]  /*0ab0*/  IMAD R22, R10, R26, R25 ;  /* 0x0000001a0a167224 */ /* 0x000fe400078e0219 */
[----:B------:R-:W-:Y:S01]  /*0ac0*/  IMAD.HI.U32 R25, R24, R23, RZ ;  /* 0x0000001718197227 */ /* 0x000fe200078e00ff */
[----:B------:R-:W-:-:S05]  /*0ad0*/  IADD3 R24, PT, PT, -R19, RZ, RZ ;  /* 0x000000ff13187210 */ /* 0x000fca0007ffe1ff */
[----:B------:R-:W-:Y:S02]  /*0ae0*/  IMAD R24, R10, R24, R27 ;  /* 0x000000180a187224 */ /* 0x000fe400078e021b */
        /* <DEDUP_REMOVED lines=9> */
[----:B------:R-:W-:-:S04]  /*0b80*/  IMAD.MOV R4, RZ, RZ, -R28 ;  /* 0x000000ffff047224 */ /* 0x000fc800078e0a1c */
[----:B------:R-:W-:-:S05]  /*0b90*/  IMAD R4, R11, R4, R26 ;  /* 0x000000040b047224 */ /* 0x000fca00078e021a */
[----:B------:R-:W-:-:S13]  /*0ba0*/  ISETP.GE.U32.AND P1, PT, R4, R11, PT ;  /* 0x0000000b0400720c */ /* 0x000fda0003f26070 */
[----:B------:R-:W-:-:S04]  /*0bb0*/  @P1 IADD3 R4, PT, PT, -R11, R4, RZ ;  /* 0x000000040b041210 */ /* 0x000fc80007ffe1ff */
[----:B------:R-:W-:Y:S01]  /*0bc0*/  ISETP.GE.U32.AND P2, PT, R4, R11, PT ;  /* 0x0000000b0400720c */ /* 0x000fe20003f46070 */
[----:B------:R-:W-:-:S06]  /*0bd0*/  IMAD.WIDE.U32 R4, R9, 0x2, R2 ;  /* 0x0000000209047825 */ /* 0x000fcc00078e0002 */
[----:B------:R-:W2:Y:S01]  /*0be0*/  LDG.E.64 R4, desc[UR6][R4.64] ;  /* 0x0000000604047981 */ /* 0x000ea2000c1e1b00 */
[----:B------:R-:W-:Y:S01]  /*0bf0*/  @P1 VIADD R28, R28, 0x1 ;  /* 0x000000011c1c1836 */ /* 0x000fe20000000000 */
[----:B------:R-:W-:Y:S01]  /*0c00*/  LEA R9, R16, R9, 0x2 ;  /* 0x0000000910097211 */ /* 0x000fe200078e10ff */
[----:B------:R-:W-:Y:S02]  /*0c10*/  IMAD R24, R24, UR13, R21 ;  /* 0x0000000d18187c24 */ /* 0x000fe4000f8e0215 */
[----:B------:R-:W-:Y:S01]  /*0c20*/  IMAD R13, R22, UR13, R13 ;  /* 0x0000000d160d7c24 */ /* 0x000fe2000f8e020d */
[----:B------:R-:W-:Y:S01]  /*0c30*/  @P2 IADD3 R28, PT, PT, R28, 0x1, RZ ;  /* 0x000000011c1c2810 */ /* 0x000fe20007ffe0ff */
[----:B------:R-:W-:Y:S02]  /*0c40*/  IMAD R19, R19, UR12, R24 ;  /* 0x0000000c13137c24 */ /* 0x000fe4000f8e0218 */
[----:B------:R-:W-:Y:S01]  /*0c50*/  IMAD R21, R18, UR12, R13 ;  /* 0x0000000c12157c24 */ /* 0x000fe2000f8e020d */
[----:B------:R-:W-:Y:S01]  /*0c60*/  SEL R25, R7, R28, !P0 ;  /* 0x0000001c07197207 */ /* 0x000fe20004000000 */
[----:B------:R-:W-:-:S02]  /*0c70*/  IMAD.MOV R7, RZ, RZ, -R26 ;  /* 0x000000ffff077224 */ /* 0x000fc400078e0a1a */
[----:B------:R-:W-:Y:S02]  /*0c80*/  IMAD R17, R17, UR12, R20 ;  /* 0x0000000c11117c24 */ /* 0x000fe4000f8e0214 */
[----:B------:R-:W-:Y:S01]  /*0c90*/  IMAD.HI.U32 R28, R6, R25, RZ ;  /* 0x00000019061c7227 */ /* 0x000fe200078e00ff */
[----:B------:R-:W-:-:S03]  /*0ca0*/  IADD3 R6, PT, PT, -R25, RZ, RZ ;  /* 0x000000ff19067210 */ /* 0x000fc60007ffe1ff */
[----:B------:R-:W-:Y:S02]  /*0cb0*/  IMAD R23, R12, R7, R23 ;  /* 0x000000070c177224 */ /* 0x000fe400078e0217 */
[----:B------:R-:W-:Y:S02]  /*0cc0*/  IMAD.MOV R7, RZ, RZ, -R28 ;  /* 0x000000ffff077224 */ /* 0x000fe400078e0a1c */
[----:B------:R-:W-:Y:S02]  /*0cd0*/  IMAD R26, R11, R6, R26 ;  /* 0x000000060b1a7224 */ /* 0x000fe400078e021a */
[----:B------:R-:W-:Y:S02]  /*0ce0*/  IMAD R7, R10, R7, R25 ;  /* 0x000000070a077224 */ /* 0x000fe400078e0219 */
[----:B------:R-:W-:Y:S02]  /*0cf0*/  IMAD R23, R23, UR11, RZ ;  /* 0x0000000b17177c24 */ /* 0x000fe4000f8e02ff */
[----:B---3--:R-:W-:Y:S01]  /*0d00*/  IMAD R19, R0, UR14, R19 ;  /* 0x0000000e00137c24 */ /* 0x008fe2000f8e0213 */
[----:B------:R-:W-:Y:S01]  /*0d10*/  ISETP.GE.U32.AND P0, PT, R7, R10, PT ;  /* 0x0000000a0700720c */ /* 0x000fe20003f06070 */
[----:B------:R-:W-:-:S02]  /*0d20*/  IMAD R23, R26, UR10, R23 ;  /* 0x0000000a1a177c24 */ /* 0x000fc4000f8e0217 */
[----:B------:R-:W-:-:S10]  /*0d30*/  IMAD R17, R0, UR14, R17 ;  /* 0x0000000e00117c24 */ /* 0x000fd4000f8e0211 */
[----:B------:R-:W-:Y:S01]  /*0d40*/  @P0 IADD3 R7, PT, PT, -R10, R7, RZ ;  /* 0x000000070a070210 */ /* 0x000fe20007ffe1ff */
[----:B------:R-:W-:-:S03]  /*0d50*/  @P0 VIADD R28, R28, 0x1 ;  /* 0x000000011c1c0836 */ /* 0x000fc60000000000 */
[----:B------:R-:W-:Y:S02]  /*0d60*/  ISETP.GE.U32.AND P1, PT, R7, R10, PT ;  /* 0x0000000a0700720c */ /* 0x000fe40003f26070 */
[----:B------:R-:W0:Y:S11]  /*0d70*/  LDC.64 R6, c[0x0][0x380] ;  /* 0x0000e000ff067b82 */ /* 0x000e360000000a00 */
[----:B------:R-:W-:-:S04]  /*0d80*/  @P1 IADD3 R28, PT, PT, R28, 0x1, RZ ;  /* 0x000000011c1c1810 */ /* 0x000fc80007ffe0ff */
[----:B------:R-:W-:-:S05]  /*0d90*/  SEL R15, R15, R28, !P6 ;  /* 0x0000001c0f0f7207 */ /* 0x000fca0007000000 */
[----:B------:R-:W-:-:S04]  /*0da0*/  IMAD.MOV R26, RZ, RZ, -R15 ;  /* 0x000000ffff1a7224 */ /* 0x000fc800078e0a0f */
[----:B------:R-:W-:Y:S02]  /*0db0*/  IMAD R26, R10, R26, R25 ;  /* 0x0000001a0a1a7224 */ /* 0x000fe400078e0219 */
[----:B0-----:R-:W-:-:S04]  /*0dc0*/  IMAD.WIDE.U32 R18, R19, 0x2, R6 ;  /* 0x0000000213127825 */ /* 0x001fc800078e0006 */
[----:B------:R-:W-:-:S04]  /*0dd0*/  IMAD R22, R26, UR13, R23 ;  /* 0x0000000d1a167c24 */ /* 0x000fc8000f8e0217 */
[----:B------:R-:W-:-:S04]  /*0de0*/  IMAD R23, R15, UR12, R22 ;  /* 0x0000000c0f177c24 */ /* 0x000fc8000f8e0216 */
[----:B------:R-:W-:Y:S01]  /*0df0*/  IMAD R23, R0, UR14, R23 ;  /* 0x0000000e00177c24 */ /* 0x000fe2000f8e0217 */
[C---:B--2---:R-:W-:Y:S02]  /*0e00*/  PRMT R24, R4.reuse, 0x7773, RZ ;  /* 0x0000777304187816 */ /* 0x044fe400000000ff */
[C---:B------:R-:W-:Y:S02]  /*0e10*/  PRMT R25, R4.reuse, 0x7772, RZ ;  /* 0x0000777204197816 */ /* 0x040fe400000000ff */
[----:B------:R-:W-:Y:S02]  /*0e20*/  PRMT R27, R4, 0x7710, RZ ;  /* 0x00007710041b7816 */ /* 0x000fe400000000ff */
[----:B------:R-:W-:Y:S02]  /*0e30*/  PRMT R13, R24, 0x7604, R25 ;  /* 0x00007604180d7816 */ /* 0x000fe40000000019 */
[C---:B------:R-:W-:Y:S01]  /*0e40*/  PRMT R4, R5.reuse, 0x7773, RZ ;  /* 0x0000777305047816 */ /* 0x040fe200000000ff */
[----:B------:R2:W-:Y:S01]  /*0e50*/  STG.E.U16 desc[UR6][R18.64], R27 ;  /* 0x0000001b12007986 */ /* 0x0005e2000c101506 */
[----:B------:R-:W-:-:S02]  /*0e60*/  PRMT R25, R5, 0x7772, RZ ;  /* 0x0000777205197816 */ /* 0x000fc400000000ff */
[----:B------:R-:W-:Y:S02]  /*0e70*/  PRMT R29, R5, 0x7710, RZ ;  /* 0x00007710051d7816 */ /* 0x000fe400000000ff */
[----:B------:R-:W-:Y:S01]  /*0e80*/  PRMT R15, R4, 0x7604, R25 ;  /* 0x00007604040f7816 */ /* 0x000fe20000000019 */
[----:B------:R-:W-:Y:S02]  /*0e90*/  IMAD R25, R0, UR14, R21 ;  /* 0x0000000e00197c24 */ /* 0x000fe4000f8e0215 */
[----:B------:R-:W-:-:S04]  /*0ea0*/  IMAD.WIDE.U32 R20, R17, 0x2, R6 ;  /* 0x0000000211147825 */ /* 0x000fc800078e0006 */
[--C-:B------:R-:W-:Y:S01]  /*0eb0*/  IMAD.WIDE.U32 R4, R25, 0x2, R6.reuse ;  /* 0x0000000219047825 */ /* 0x100fe200078e0006 */
[----:B------:R2:W-:Y:S03]  /*0ec0*/  STG.E.U16 desc[UR6][R20.64], R13 ;  /* 0x0000000d14007986 */ /* 0x0005e6000c101506 */
[----:B------:R-:W-:Y:S01]  /*0ed0*/  IMAD.WIDE.U32 R6, R23, 0x2, R6 ;  /* 0x0000000217067825 */ /* 0x000fe200078e0006 */
[----:B------:R2:W-:Y:S03]  /*0ee0*/  STG.E.U16 desc[UR6][R4.64], R29 ;  /* 0x0000001d04007986 */ /* 0x0005e6000c101506 */
[----:B------:R-:W-:Y:S01]  /*0ef0*/  VIADD R17, R9, 0x4 ;  /* 0x0000000409117836 */ /* 0x000fe20000000000 */
[----:B------:R2:W-:Y:S04]  /*0f00*/  STG.E.U16 desc[UR6][R6.64], R15 ;  /* 0x0000000f06007986 */ /* 0x0005e8000c101506 */
[----:B------:R-:W-:-:S13]  /*0f10*/  ISETP.GT.U32.AND P0, PT, R17, R8, PT ;  /* 0x000000081100720c */ /* 0x000fda0003f04070 */
[----:B--2---:R-:W-:Y:S05]  /*0f20*/  @!P0 BRA `(.L_x_266) ;  /* 0xfffffff000c48947 */ /* 0x004fea000383ffff */
.L_x_265:
[----:B0--34-:R-:W-:Y:S05]  /*0f30*/  BSYNC.RECONVERGENT B0 ;  /* 0x0000000000007941 */ /* 0x019fea0003800200 */
.L_x_264:
[----:B------:R-:W-:-:S13]  /*0f40*/  ISETP.GE.U32.AND P0, PT, R9, R8, PT ;  /* 0x000000080900720c */ /* 0x000fda0003f06070 */
[----:B------:R-:W-:Y:S05]  /*0f50*/  @P0 EXIT ;  /* 0x000000000000094d */ /* 0x000fea0003800000 */
[----:B------:R-:W-:Y:S01]  /*0f60*/  IADD3 R21, PT, PT, R8, -R9, RZ ;  /* 0x8000000908157210 */ /* 0x000fe20007ffe0ff */
[----:B------:R-:W0:Y:S01]  /*0f70*/  LDCU UR9, c[0x0][0x10ec] ;  /* 0x00021d80ff0977ac */ /* 0x000e220008000800 */
[----:B------:R-:W-:Y:S01]  /*0f80*/  BSSY.RECONVERGENT B0, `(.L_x_267) ;  /* 0x0000063000007945 */ /* 0x000fe20003800200 */
[----:B------:R-:W-:Y:S01]  /*0f90*/  IMAD.MOV.U32 R15, RZ, RZ, R9 ;  /* 0x000000ffff0f7224 */ /* 0x000fe200078e0009 */
[----:B------:R-:W-:Y:S01]  /*0fa0*/  LOP3.LUT P0, R21, R21, 0x3, RZ, 0xc0, !PT ;  /* 0x0000000315157812 */ /* 0x000fe2000780c0ff */
[----:B------:R-:W2:Y:S01]  /*0fb0*/  LDCU.64 UR10, c[0x0][0x10e0] ;  /* 0x00021c00ff0a77ac */ /* 0x000ea20008000a00 */
[----:B------:R-:W3:Y:S11]  /*0fc0*/  LDCU.64 UR12, c[0x0][0x10d8] ;  /* 0x00021b00ff0c77ac */ /* 0x000ef60008000a00 */
[----:B------:R-:W-:Y:S05]  /*0fd0*/  @!P0 BRA `(.L_x_268) ;  /* 0x0000000400748947 */ /* 0x000fea0003800000 */
[----:B------:R-:W4:Y:S01]  /*0fe0*/  LDC R5, c[0x0][0x10e8] ;  /* 0x00043a00ff057b82 */ /* 0x000f220000000800 */
[----:B------:R-:W1:Y:S01]  /*0ff0*/  LDCU.64 UR4, c[0x0][0x10d0] ;  /* 0x00021a00ff0477ac */ /* 0x000e620008000a00 */
[----:B------:R-:W-:Y:S01]  /*1000*/  IMAD.WIDE.U32 R6, R9, 0x2, R2 ;  /* 0x0000000209067825 */ /* 0x000fe200078e0002 */
[----:B------:R-:W5:Y:S03]  /*1010*/  LDCU UR8, c[0x0][0x10cc] ;  /* 0x00021980ff0877ac */ /* 0x000f660008000800 */
[----:B------:R-:W-:Y:S01]  /*1020*/  IMAD.MOV R21, RZ, RZ, -R21 ;  /* 0x000000ffff157224 */ /* 0x000fe200078e0a15 */
[----:B----4-:R-:W-:-:S04]  /*1030*/  ISETP.NE.AND P0, PT, R5, 0x3, PT ;  /* 0x000000030500780c */ /* 0x010fc80003f05270 */
[C---:B-1----:R-:W-:Y:S02]  /*1040*/  SEL R12, R14.reuse, UR5, !P0 ;  /* 0x000000050e0c7c07 */ /* 0x042fe4000c000000 */
[C---:B------:R-:W-:Y:S02]  /*1050*/  ISETP.NE.AND P0, PT, R5.reuse, 0x2, PT ;  /* 0x000000020500780c */ /* 0x040fe40003f05270 */
[----:B------:R-:W1:Y:S01]  /*1060*/  I2F.U32.RP R4, R12 ;  /* 0x0000000c00047306 */ /* 0x000e620000209000 */
[----:B------:R-:W-:Y:S02]  /*1070*/  LOP3.LUT R20, RZ, R12, RZ, 0x33, !PT ;  /* 0x0000000cff147212 */ /* 0x000fe400078e33ff */
[C---:B------:R-:W-:Y:S02]  /*1080*/  SEL R11, R14.reuse, UR4, !P0 ;  /* 0x000000040e0b7c07 */ /* 0x040fe4000c000000 */
[----:B------:R-:W-:Y:S02]  /*1090*/  ISETP.NE.AND P0, PT, R5, 0x1, PT ;  /* 0x000000010500780c */ /* 0x000fe40003f05270 */
[----:B------:R-:W-:Y:S01]  /*10a0*/  ISETP.NE.U32.AND P1, PT, R11, RZ, PT ;  /* 0x000000ff0b00720c */ /* 0x000fe20003f25070 */
[----:B------:R-:W-:Y:S01]  /*10b0*/  I2F.U32.RP R13, R11 ;  /* 0x0000000b000d7306 */ /* 0x000fe20000209000 */
[----:B-----5:R-:W-:-:S02]  /*10c0*/  SEL R10, R14, UR8, !P0 ;  /* 0x000000080e0a7c07 */ /* 0x020fc4000c000000 */
[----:B------:R-:W-:Y:S02]  /*10d0*/  ISETP.NE.U32.AND P0, PT, R12, RZ, PT ;  /* 0x000000ff0c00720c */ /* 0x000fe40003f05070 */
[----:B------:R-:W-:-:S03]  /*10e0*/  ISETP.NE.U32.AND P2, PT, R10, RZ, PT ;  /* 0x000000ff0a00720c */ /* 0x000fc60003f45070 */
[----:B------:R-:W4:Y:S08]  /*10f0*/  I2F.U32.RP R15, R10 ;  /* 0x0000000a000f7306 */ /* 0x000f300000209000 */
[----:B-1----:R-:W1:Y:S08]  /*1100*/  MUFU.RCP R4, R4 ;  /* 0x0000000400047308 */ /* 0x002e700000001000 */
[----:B----4-:R-:W4:Y:S08]  /*1110*/  MUFU.RCP R15, R15 ;  /* 0x0000000f000f7308 */ /* 0x010f300000001000 */
[----:B------:R-:W5:Y:S01]  /*1120*/  MUFU.RCP R13, R13 ;  /* 0x0000000d000d7308 */ /* 0x000f620000001000 */
[----:B-1----:R-:W-:Y:S01]  /*1130*/  IADD3 R16, PT, PT, R4, 0xffffffe, RZ ;  /* 0x0ffffffe04107810 */ /* 0x002fe20007ffe0ff */
[----:B------:R-:W-:-:S06]  /*1140*/  IMAD.MOV R4, RZ, RZ, -R10 ;  /* 0x000000ffff047224 */ /* 0x000fcc00078e0a0a */
[----:B------:R1:W0:Y:S01]  /*1150*/  F2I.FTZ.U32.TRUNC.NTZ R17, R16 ;  /* 0x0000001000117305 */ /* 0x000222000021f000 */
[----:B----4-:R-:W-:Y:S02]  /*1160*/  IADD3 R5, PT, PT, R15, 0xffffffe, RZ ;  /* 0x0ffffffe0f057810 */ /* 0x010fe40007ffe0ff */
[----:B------:R-:W-:-:S05]  /*1170*/  IADD3 R15, PT, PT, RZ, -R11, RZ ;  /* 0x8000000bff0f7210 */ /* 0x000fca0007ffe0ff */
[----:B------:R-:W4:Y:S01]  /*1180*/  F2I.FTZ.U32.TRUNC.NTZ R5, R5 ;  /* 0x0000000500057305 */ /* 0x000f22000021f000 */
[----:B-----5:R-:W-:Y:S02]  /*1190*/  VIADD R18, R13, 0xffffffe ;  /* 0x0ffffffe0d127836 */ /* 0x020fe40000000000 */
[----:B-1----:R-:W-:Y:S02]  /*11a0*/  HFMA2 R16, -RZ, RZ, 0, 0 ;  /* 0x00000000ff107431 */ /* 0x002fe400000001ff */
[----:B------:R-:W-:-:S04]  /*11b0*/  IMAD.MOV R13, RZ, RZ, -R12 ;  /* 0x000000ffff0d7224 */ /* 0x000fc800078e0a0c */
[----:B0-----:R-:W-:Y:S01]  /*11c0*/  IMAD R13, R13, R17, RZ ;  /* 0x000000110d0d7224 */ /* 0x001fe200078e02ff */
[----:B------:R0:W1:Y:S03]  /*11d0*/  F2I.FTZ.U32.TRUNC.NTZ R19, R18 ;  /* 0x0000001200137305 */ /* 0x000066000021f000 */
[----:B------:R-:W-:-:S04]  /*11e0*/  IMAD.HI.U32 R16, R17, R13, R16 ;  /* 0x0000000d11107227 */ /* 0x000fc800078e0010 */
[----:B----4-:R-:W-:Y:S01]  /*11f0*/  IMAD R17, R4, R5, RZ ;  /* 0x0000000504117224 */ /* 0x010fe200078e02ff */
[----:B------:R-:W-:Y:S01]  /*1200*/  MOV R4, RZ ;  /* 0x000000ff00047202 */ /* 0x000fe20000000f00 */
[----:B0-----:R-:W-:-:S04]  /*1210*/  IMAD.MOV.U32 R18, RZ, RZ, RZ ;  /* 0x000000ffff127224 */ /* 0x001fc800078e00ff */
[----:B------:R-:W-:-:S04]  /*1220*/  IMAD.HI.U32 R17, R5, R17, R4 ;  /* 0x0000001105117227 */ /* 0x000fc800078e0004 */
[----:B-1----:R-:W-:-:S04]  /*1230*/  IMAD R15, R15, R19, RZ ;  /* 0x000000130f0f7224 */ /* 0x002fc800078e02ff */
[----:B------:R-:W-:Y:S01]  /*1240*/  IMAD.HI.U32 R13, R19, R15, R18 ;  /* 0x0000000f130d7227 */ /* 0x000fe200078e0012 */
[----:B------:R-:W-:Y:S02]  /*1250*/  MOV R15, R9 ;  /* 0x00000009000f7202 */ /* 0x000fe40000000f00 */
[----:B------:R-:W-:Y:S02]  /*1260*/  LOP3.LUT R19, RZ, R11, RZ, 0x33, !PT ;  /* 0x0000000bff137212 */ /* 0x000fe400078e33ff */
[----:B------:R-:W-:-:S07]  /*1270*/  LOP3.LUT R18, RZ, R10, RZ, 0x33, !PT ;  /* 0x0000000aff127212 */ /* 0x000fce00078e33ff */
.L_x_269:
[----:B----4-:R-:W-:Y:S01]  /*1280*/  IMAD.MOV.U32 R4, RZ, RZ, R6 ;  /* 0x000000ffff047224 */ /* 0x010fe200078e0006 */
[----:B------:R-:W-:-:S05]  /*1290*/  MOV R5, R7 ;  /* 0x0000000700057202 */ /* 0x000fca0000000f00 */
[----:B------:R0:W4:Y:S01]  /*12a0*/  LDG.E.U16 R22, desc[UR6][R4.64] ;  /* 0x0000000604167981 */ /* 0x000122000c1e1500 */
[----:B------:R-:W-:Y:S01]  /*12b0*/  IMAD.HI.U32 R23, R16, R15, RZ ;  /* 0x0000000f10177227 */ /* 0x000fe200078e00ff */
[----:B------:R-:W-:-:S03]  /*12c0*/  IADD3 R21, PT, PT, R21, 0x1, RZ ;  /* 0x0000000115157810 */ /* 0x000fc60007ffe0ff */
        /* <DEDUP_REMOVED lines=14> */
[----:B------:R-:W-:Y:S01]  /*13b0*/  ISETP.GE.U32.AND P4, PT, R4, R11, PT ;  /* 0x0000000b0400720c */ /* 0x000fe20003f86070 */
[----:B------:R-:W-:-:S04]  /*13c0*/  IMAD.MOV R4, RZ, RZ, -R24 ;  /* 0x000000ffff047224 */ /* 0x000fc800078e0a18 */
[----:B------:R-:W-:Y:S01]  /*13d0*/  IMAD R4, R12, R4, R15 ;  /* 0x000000040c047224 */ /* 0x000fe200078e020f */
[----:B------:R-:W-:-:S03]  /*13e0*/  IADD3 R15, PT, PT, R15, 0x1, RZ ;  /* 0x000000010f0f7810 */ /* 0x000fc60007ffe0ff */
[----:B--2---:R-:W-:-:S04]  /*13f0*/  IMAD R4, R4, UR11, RZ ;  /* 0x0000000b04047c24 */ /* 0x004fc8000f8e02ff */
[----:B------:R-:W-:-:S04]  /*1400*/  @P4 IADD3 R26, PT, PT, R26, 0x1, RZ ;  /* 0x000000011a1a4810 */ /* 0x000fc80007ffe0ff */
[----:B------:R-:W-:-:S05]  /*1410*/  SEL R23, R19, R26, !P1 ;  /* 0x0000001a13177207 */ /* 0x000fca0004800000 */
[----:B------:R-:W-:-:S04]  /*1420*/  IMAD.HI.U32 R5, R17, R23, RZ ;  /* 0x0000001711057227 */ /* 0x000fc800078e00ff */
[----:B------:R-:W-:-:S04]  /*1430*/  IMAD.MOV R25, RZ, RZ, -R5 ;  /* 0x000000ffff197224 */ /* 0x000fc800078e0a05 */
[----:B------:R-:W-:-:S05]  /*1440*/  IMAD R25, R10, R25, R23 ;  /* 0x000000190a197224 */ /* 0x000fca00078e0217 */
[----:B------:R-:W-:-:S13]  /*1450*/  ISETP.GE.U32.AND P3, PT, R25, R10, PT ;  /* 0x0000000a1900720c */ /* 0x000fda0003f66070 */
[----:B------:R-:W-:Y:S01]  /*1460*/  @P3 IADD3 R25, PT, PT, -R10, R25, RZ ;  /* 0x000000190a193210 */ /* 0x000fe20007ffe1ff */
[----:B------:R-:W-:Y:S01]  /*1470*/  @P3 VIADD R5, R5, 0x1 ;  /* 0x0000000105053836 */ /* 0x000fe20000000000 */
[----:B------:R-:W-:Y:S02]  /*1480*/  ISETP.NE.AND P3, PT, R21, RZ, PT ;  /* 0x000000ff1500720c */ /* 0x000fe40003f65270 */
[----:B------:R-:W-:Y:S02]  /*1490*/  ISETP.GE.U32.AND P4, PT, R25, R10, PT ;  /* 0x0000000a1900720c */ /* 0x000fe40003f86070 */
[----:B------:R-:W-:-:S05]  /*14a0*/  IADD3 R25, PT, PT, -R23, RZ, RZ ;  /* 0x000000ff17197210 */ /* 0x000fca0007ffe1ff */
[----:B------:R-:W-:-:S04]  /*14b0*/  IMAD R25, R11, R25, R24 ;  /* 0x000000190b197224 */ /* 0x000fc800078e0218 */
[----:B------:R-:W-:Y:S02]  /*14c0*/  IMAD R25, R25, UR10, R4 ;  /* 0x0000000a19197c24 */ /* 0x000fe4000f8e0204 */
[----:B------:R-:W-:Y:S02]  /*14d0*/  @P4 IADD3 R5, PT, PT, R5, 0x1, RZ ;  /* 0x0000000105054810 */ /* 0x000fe40007ffe0ff */
[----:B------:R-:W-:Y:S02]  /*14e0*/  IADD3 R6, P4, PT, R6, 0x2, RZ ;  /* 0x0000000206067810 */ /* 0x000fe40007f9e0ff */
[----:B------:R-:W-:Y:S02]  /*14f0*/  SEL R24, R18, R5, !P2 ;  /* 0x0000000512187207 */ /* 0x000fe40005000000 */
[----:B------:R-:W0:Y:S01]  /*1500*/  LDC.64 R4, c[0x0][0x380] ;  /* 0x0000e000ff047b82 */ /* 0x000e220000000a00 */
[----:B------:R-:W-:Y:S02]  /*1510*/  IMAD.X R7, RZ, RZ, R7, P4 ;  /* 0x000000ffff077224 */ /* 0x000fe400020e0607 */
[----:B------:R-:W-:-:S04]  /*1520*/  IMAD.MOV R26, RZ, RZ, -R24 ;  /* 0x000000ffff1a7224 */ /* 0x000fc800078e0a18 */
[----:B------:R-:W-:-:S04]  /*1530*/  IMAD R26, R10, R26, R23 ;  /* 0x0000001a0a1a7224 */ /* 0x000fc800078e0217 */
[----:B---3--:R-:W-:-:S04]  /*1540*/  IMAD R25, R26, UR13, R25 ;  /* 0x0000000d1a197c24 */ /* 0x008fc8000f8e0219 */
[----:B------:R-:W-:-:S04]  /*1550*/  IMAD R25, R24, UR12, R25 ;  /* 0x0000000c18197c24 */ /* 0x000fc8000f8e0219 */
[----:B------:R-:W-:-:S04]  /*1560*/  IMAD R25, R0, UR9, R25 ;  /* 0x0000000900197c24 */ /* 0x000fc8000f8e0219 */
[----:B0-----:R-:W-:Y:S01]  /*1570*/  IMAD.WIDE.U32 R4, R25, 0x2, R4 ;  /* 0x0000000219047825 */ /* 0x001fe200078e0004 */
[----:B----4-:R-:W-:-:S05]  /*1580*/  PRMT R23, R22, 0x7710, RZ ;  /* 0x0000771016177816 */ /* 0x010fca00000000ff */
[----:B------:R4:W-:Y:S01]  /*1590*/  STG.E.U16 desc[UR6][R4.64], R23 ;  /* 0x0000001704007986 */ /* 0x0009e2000c101506 */
[----:B------:R-:W-:Y:S05]  /*15a0*/  @P3 BRA `(.L_x_269) ;  /* 0xfffffffc00343947 */ /* 0x000fea000383ffff */
.L_x_268:
[----:B0-23--:R-:W-:Y:S05]  /*15b0*/  BSYNC.RECONVERGENT B0 ;  /* 0x0000000000007941 */ /* 0x00dfea0003800200 */
.L_x_267:
[----:B----4-:R-:W-:-:S05]  /*15c0*/  IMAD.IADD R4, R9, 0x1, -R8 ;  /* 0x0000000109047824 */ /* 0x010fca00078e0a08 */
[----:B------:R-:W-:-:S13]  /*15d0*/  ISETP.GT.U32.AND P0, PT, R4, -0x4, PT ;  /* 0xfffffffc0400780c */ /* 0x000fda0003f04070 */
[----:B------:R-:W-:Y:S05]  /*15e0*/  @P0 EXIT ;  /* 0x000000000000094d */ /* 0x000fea0003800000 */
[----:B------:R-:W0:Y:S01]  /*15f0*/  LDC R6, c[0x0][0x10e8] ;  /* 0x00043a00ff067b82 */ /* 0x000e220000000800 */
[C---:B------:R-:W-:Y:S01]  /*1600*/  IMAD.IADD R25, R15.reuse, 0x1, -R8 ;  /* 0x000000010f197824 */ /* 0x040fe200078e0a08 */
[----:B------:R-:W-:Y:S01]  /*1610*/  IADD3 R23, PT, PT, R15, 0x1, RZ ;  /* 0x000000010f177810 */ /* 0x000fe20007ffe0ff */
        /* <DEDUP_REMOVED lines=10> */
[----:B------:R-:W-:Y:S01]  /*16c0*/  IMAD.MOV R11, RZ, RZ, -R16 ;  /* 0x000000ffff0b7224 */ /* 0x000fe200078e0a10 */
[----:B------:R-:W-:-:S02]  /*16d0*/  IADD3 R13, PT, PT, RZ, -R17, RZ ;  /* 0x80000011ff0d7210 */ /* 0x000fc40007ffe0ff */
[----:B------:R-:W-:Y:S02]  /*16e0*/  ISETP.NE.U32.AND P0, PT, R16, RZ, PT ;  /* 0x000000ff1000720c */ /* 0x000fe40003f05070 */
        /* <DEDUP_REMOVED lines=12> */
[----:B0-----:R-:W-:Y:S02]  /*17b0*/  IMAD.MOV.U32 R18, RZ, RZ, RZ ;  /* 0x000000ffff127224 */ /* 0x001fe400078e00ff */
[----:B-----5:R-:W-:-:S05]  /*17c0*/  IMAD R7, R11, R19, RZ ;  /* 0x000000130b077224 */ /* 0x020fca00078e02ff */
        /* <DEDUP_REMOVED lines=12> */
.L_x_270:
[----:B-1----:R-:W-:Y:S02]  /*1890*/  VIADD R9, R23, 0x1 ;  /* 0x0000000117097836 */ /* 0x002fe40000000000 */
        /* <DEDUP_REMOVED lines=146> */
[----:B------:R-:W2:Y:S07]  /*21c0*/  LDG.E.U16 R9, desc[UR6][R4.64] ;  /* 0x0000000604097981 */ /* 0x000eae000c1e1500 */
        /* <DEDUP_REMOVED lines=8> */
[----:B------:R-:W-:Y:S01]  /*2250*/  IMAD R27, R8, UR5, R27 ;  /* 0x00000005081b7c24 */ /* 0x000fe2000f8e021b */
[----:B--2---:R-:W-:Y:S01]  /*2260*/  PRMT R28, R9, 0x7710, RZ ;  /* 0x00007710091c7816 */ /* 0x004fe200000000ff */
[----:B0-----:R-:W-:-:S05]  /*2270*/  IMAD.WIDE.U32 R8, R29, 0x2, R6 ;  /* 0x000000021d087825 */ /* 0x001fca00078e0006 */
[----:B------:R0:W-:Y:S04]  /*2280*/  STG.E.U16 desc[UR6][R8.64], R28 ;  /* 0x0000001c08007986 */ /* 0x0001e8000c101506 */
[----:B------:R-:W2:Y:S01]  /*2290*/  LDG.E.U16 R10, desc[UR6][R4.64+0x2] ;  /* 0x00000206040a7981 */ /* 0x000ea2000c1e1500 */
[----:B------:R-:W-:Y:S01]  /*22a0*/  IMAD R11, R0, UR8, R11 ;  /* 0x00000008000b7c24 */ /* 0x000fe2000f8e020b */
[----:B--2---:R-:W-:-:S03]  /*22b0*/  PRMT R29, R10, 0x7710, RZ ;  /* 0x000077100a1d7816 */ /* 0x004fc600000000ff */
[----:B------:R-:W-:-:S05]  /*22c0*/  IMAD.WIDE.U32 R10, R11, 0x2, R6 ;  /* 0x000000020b0a7825 */ /* 0x000fca00078e0006 */
[----:B------:R1:W-:Y:S04]  /*22d0*/  STG.E.U16 desc[UR6][R10.64], R29 ;  /* 0x0000001d0a007986 */ /* 0x0003e8000c101506 */
[----:B0-----:R-:W2:Y:S01]  /*22e0*/  LDG.E.U16 R8, desc[UR6][R4.64+0x4] ;  /* 0x0000040604087981 */ /* 0x001ea2000c1e1500 */
[----:B------:R-:W-:-:S04]  /*22f0*/  IMAD R13, R0, UR8, R13 ;  /* 0x00000008000d7c24 */ /* 0x000fc8000f8e020d */
[----:B------:R-:W-:Y:S01]  /*2300*/  IMAD.WIDE.U32 R12, R13, 0x2, R6 ;  /* 0x000000020d0c7825 */ /* 0x000fe200078e0006 */
[----:B--2---:R-:W-:-:S05]  /*2310*/  PRMT R9, R8, 0x7710, RZ ;  /* 0x0000771008097816 */ /* 0x004fca00000000ff */
[----:B------:R1:W-:Y:S04]  /*2320*/  STG.E.U16 desc[UR6][R12.64], R9 ;  /* 0x000000090c007986 */ /* 0x0003e8000c101506 */
[----:B------:R-:W2:Y:S01]  /*2330*/  LDG.E.U16 R8, desc[UR6][R4.64+0x6] ;  /* 0x0000060604087981 */ /* 0x000ea2000c1e1500 */
[----:B------:R-:W-:-:S04]  /*2340*/  IMAD R27, R26, UR4, R27 ;  /* 0x000000041a1b7c24 */ /* 0x000fc8000f8e021b */
[----:B------:R-:W-:-:S04]  /*2350*/  IMAD R27, R0, UR8, R27 ;  /* 0x00000008001b7c24 */ /* 0x000fc8000f8e021b */
[----:B------:R-:W-:-:S04]  /*2360*/  IMAD.WIDE.U32 R6, R27, 0x2, R6 ;  /* 0x000000021b067825 */ /* 0x000fc800078e0006 */
[----:B------:R-:W-:-:S05]  /*2370*/  VIADD R25, R25, 0x4 ;  /* 0x0000000419197836 */ /* 0x000fca0000000000 */
[----:B------:R-:W-:Y:S02]  /*2380*/  ISETP.NE.AND P3, PT, R25, RZ, PT ;  /* 0x000000ff1900720c */ /* 0x000fe40003f65270 */
[----:B------:R-:W-:Y:S02]  /*2390*/  IADD3 R23, PT, PT, R23, 0x4, RZ ;  /* 0x0000000417177810 */ /* 0x000fe40007ffe0ff */
[----:B------:R-:W-:Y:S02]  /*23a0*/  IADD3 R15, PT, PT, R15, 0x4, RZ ;  /* 0x000000040f0f7810 */ /* 0x000fe40007ffe0ff */
[----:B--2---:R-:W-:-:S05]  /*23b0*/  PRMT R27, R8, 0x7710, RZ ;  /* 0x00007710081b7816 */ /* 0x004fca00000000ff */
[----:B------:R1:W-:Y:S02]  /*23c0*/  STG.E.U16 desc[UR6][R6.64], R27 ;  /* 0x0000001b06007986 */ /* 0x0003e4000c101506 */
[----:B------:R-:W-:Y:S05]  /*23d0*/  @P3 BRA `(.L_x_270) ;  /* 0xfffffff4002c3947 */ /* 0x000fea000383ffff */
[----:B------:R-:W-:Y:S05]  /*23e0*/  EXIT ;  /* 0x000000000000794d */ /* 0x000fea0003800000 */
.L_x_271:
        /* <DEDUP_REMOVED lines=9> */
.L_x_950:


//--------------------- .text._ZN2at6native40_GLOBAL__N__2351210d_8_Shape_cu_49f7391c35CatArrayBatchedCopy_alignedK_contigINS1_10OpaqueTypeILj2EEEjLi4ELi64ELi64ELi16EEEvPT_NS1_25CatArrInputTensorMetadataIS5_T0_XT2_EXT3_EEENS1_16TensorSizeStrideIS8_Lj4EEEiS8_ --------------------------
	.section	.text._ZN2at6native40_GLOBAL__N__2351210d_8_Shape_cu_49f7391c35CatArrayBatchedCopy_alignedK_contigINS1_10OpaqueTypeILj2EEEjLi4ELi64ELi64ELi16EEEvPT_NS1_25CatArrInputTensorMetadataIS5_T0_XT2_EXT3_EEENS1_16TensorSizeStrideIS8_Lj4EEEiS8_,"ax",@progbits
	.align	128
.text._ZN2at6native40_GLOBAL__N__2351210d_8_Shape_cu_49f7391c35CatArrayBatchedCopy_alignedK_contigINS1_10OpaqueTypeILj2EEEjLi4ELi64ELi64ELi16EEEvPT_NS1_25CatArrInputTensorMetadataIS5_T0_XT2_EXT3_EEENS1_16TensorSizeStrideIS8_Lj4EEEiS8_:
        .type           _ZN2at6native40_GLOBAL__N__2351210d_8_Shape_cu_49f7391c35CatArrayBatchedCopy_alignedK_contigINS1_10OpaqueTypeILj2EEEjLi4ELi64ELi64ELi16EEEvPT_NS1_25CatArrInputTensorMetadataIS5_T0_XT2_EXT3_EEENS1_16TensorSizeStrideIS8_Lj4EEEiS8_,@function
        .size           _ZN2at6native40_GLOBAL__N__2351210d_8_Shape_cu_49f7391c35CatArrayBatchedCopy_alignedK_contigINS1_10OpaqueTypeILj2EEEjLi4ELi64ELi64ELi16EEEvPT_NS1_25CatArrInputTensorMetadataIS5_T0_XT2_EXT3_EEENS1_16TensorSizeStrideIS8_Lj4EEEiS8_,(.L_x_951 - _ZN2at6native40_GLOBAL__N__2351210d_8_Shape_cu_49f7391c35CatArrayBatchedCopy_alignedK_contigINS1_10OpaqueTypeILj2EEEjLi4ELi64ELi64ELi16EEEvPT_NS1_25CatArrInputTensorMetadataIS5_T0_XT2_EXT3_EEENS1_16TensorSizeStrideIS8_Lj4EEEiS8_)
        .other          _ZN2at6native40_GLOBAL__N__2351210d_8_Shape_cu_49f7391c35CatArrayBatchedCopy_alignedK_contigINS1_10OpaqueTypeILj2EEEjLi4ELi64ELi64ELi16EEEvPT_NS1_25CatArrInputTensorMetadataIS5_T0_XT2_EXT3_EEENS1_16TensorSizeStrideIS8_Lj4EEEiS8_,@"STO_CUDA_ENTRY STV_DEFAULT"
_ZN2at6native40_GLOBAL__N__2351210d_8_Shape_cu_49f7391c35CatArrayBatchedCopy_alignedK_contigINS1_10OpaqueTypeILj2EEEjLi4ELi64ELi64ELi16EEEvPT_NS1_25CatArrInputTensorMetadataIS5_T0_XT2_EXT3_EEENS1_16TensorSizeStrideIS8_Lj4EEEiS8_:
        /* <DEDUP_REMOVED lines=20> */
[----:B------:R-:W0:Y:S02]  /*0140*/  LDCU.64 UR10, c[0x0][0x10e0] ;  /* 0x00021c00ff0a77ac */ /* 0x000e240008000a00 */
[----:B------:R-:W-:Y:S01]  /*0150*/  LEA R2, R5, R2, 0x2 ;  /* 0x0000000205027211 */ /* 0x000fe200078e10ff */
[----:B------:R-:W0:Y:S05]  /*0160*/  LDCU.64 UR12, c[0x0][0x10d8] ;  /* 0x00021b00ff0c77ac */ /* 0x000e2a0008000a00 */
[----:B------:R-:W0:Y:S01]  /*0170*/  LDC.64 R2, c[0x0][R2+0x380] ;  /* 0x0000e00002027b82 */ /* 0x000e220000000a00 */
[----:B------:R-:W-:Y:S05]  /*0180*/  @P0 BRA `(.L_x_273) ;  /* 0x00000018001c0947 */ /* 0x000fea0003800000 */
[----:B0-----:R-:W0:Y:S01]  /*0190*/  LDC R4, c[0x0][0x10e8] ;  /* 0x00043a00ff047b82 */ /* 0x001e220000000800 */
[----:B------:R-:W5:Y:S01]  /*01a0*/  LDCU UR4, c[0x0][0x370] ;  /* 0x00006e00ff0477ac */ /* 0x000f620008000800 */
[----:B------:R-:W4:Y:S01]  /*01b0*/  LDCU.64 UR8, c[0x0][0x10d0] ;  /* 0x00021a00ff0877ac */ /* 0x000f220008000a00 */
[----:B------:R-:W2:Y:S01]  /*01c0*/  LDCU UR5, c[0x0][0x10cc] ;  /* 0x00021980ff0577ac */ /* 0x000ea20008000800 */
[----:B-----5:R-:W-:Y:S01]  /*01d0*/  IMAD R15, R15, UR4, RZ ;  /* 0x000000040f0f7c24 */ /* 0x020fe2000f8e02ff */
[C---:B0-----:R-:W-:Y:S02]  /*01e0*/  ISETP.NE.AND P0, PT, R4.reuse, 0x3, PT ;  /* 0x000000030400780c */ /* 0x041fe40003f05270 */
[C---:B------:R-:W-:Y:S02]  /*01f0*/  ISETP.NE.AND P1, PT, R4.reuse, 0x2, PT ;  /* 0x000000020400780c */ /* 0x040fe40003f25270 */
[----:B------:R-:W-:Y:S02]  /*0200*/  ISETP.NE.AND P2, PT, R4, 0x1, PT ;  /* 0x000000010400780c */ /* 0x000fe40003f45270 */
[----:B----4-:R-:W-:-:S02]  /*0210*/  SEL R13, R12, UR9, !P0 ;  /* 0x000000090c0d7c07 */ /* 0x010fc4000c000000 */
[C---:B------:R-:W-:Y:S02]  /*0220*/  SEL R14, R12.reuse, UR8, !P1 ;  /* 0x000000080c0e7c07 */ /* 0x040fe4000c800000 */
[----:B--2---:R-:W-:-:S07]  /*0230*/  SEL R10, R12, UR5, !P2 ;  /* 0x000000050c0a7c07 */ /* 0x004fce000d000000 */
.L_x_274:
[----:B--2---:R-:W0:Y:S01]  /*0240*/  I2F.U32.RP R4, R13 ;  /* 0x0000000d00047306 */ /* 0x004e220000209000 */
[----:B------:R-:W-:Y:S01]  /*0250*/  IADD3 R7, PT, PT, RZ, -R13, RZ ;  /* 0x8000000dff077210 */ /* 0x000fe20007ffe0ff */
[----:B------:R-:W-:Y:S01]  /*0260*/  IMAD.MOV.U32 R32, RZ, RZ, RZ ;  /* 0x000000ffff207224 */ /* 0x000fe200078e00ff */
[C---:B------:R-:W-:Y:S01]  /*0270*/  IADD3 R16, PT, PT, R17.reuse, 0x1, RZ ;  /* 0x0000000111107810 */ /* 0x040fe20007ffe0ff */
[C---:B------:R-:W-:Y:S01]  /*0280*/  VIADD R28, R17.reuse, 0x2 ;  /* 0x00000002111c7836 */ /* 0x040fe20000000000 */
[C---:B------:R-:W-:Y:S02]  /*0290*/  IADD3 R26, PT, PT, R17.reuse, 0x3, RZ ;  /* 0x00000003111a7810 */ /* 0x040fe40007ffe0ff */
[----:B------:R-:W-:Y:S01]  /*02a0*/  IADD3 R22, PT, PT, R17, 0x4, RZ ;  /* 0x0000000411167810 */ /* 0x000fe20007ffe0ff */
[----:B------:R-:W2:Y:S01]  /*02b0*/  I2F.U32.RP R5, R14 ;  /* 0x0000000e00057306 */ /* 0x000ea20000209000 */
[----:B------:R-:W-:-:S07]  /*02c0*/  ISETP.NE.U32.AND P1, PT, R13, RZ, PT ;  /* 0x000000ff0d00720c */ /* 0x000fce0003f25070 */
[----:B0-----:R-:W0:Y:S08]  /*02d0*/  MUFU.RCP R4, R4 ;  /* 0x0000000400047308 */ /* 0x001e300000001000 */
[----:B--2---:R-:W2:Y:S08]  /*02e0*/  MUFU.RCP R5, R5 ;  /* 0x0000000500057308 */ /* 0x004eb00000001000 */
[----:B------:R-:W4:Y:S01]  /*02f0*/  I2F.U32.RP R8, R10 ;  /* 0x0000000a00087306 */ /* 0x000f220000209000 */
[----:B0-----:R-:W-:-:S07]  /*0300*/  VIADD R33, R4, 0xffffffe ;  /* 0x0ffffffe04217836 */ /* 0x001fce0000000000 */
[----:B------:R-:W0:Y:S01]  /*0310*/  F2I.FTZ.U32.TRUNC.NTZ R33, R33 ;  /* 0x0000002100217305 */ /* 0x000e22000021f000 */
[----:B--2---:R-:W-:Y:S02]  /*0320*/  VIADD R6, R5, 0xffffffe ;  /* 0x0ffffffe05067836 */ /* 0x004fe40000000000 */
[----:B------:R-:W-:-:S05]  /*0330*/  IMAD.MOV R5, RZ, RZ, -R14 ;  /* 0x000000ffff057224 */ /* 0x000fca00078e0a0e */
[----:B----4-:R-:W-:Y:S01]  /*0340*/  MUFU.RCP R8, R8 ;  /* 0x0000000800087308 */ /* 0x010fe20000001000 */
[----:B0-----:R-:W-:-:S04]  /*0350*/  IMAD R7, R7, R33, RZ ;  /* 0x0000002107077224 */ /* 0x001fc800078e02ff */
[----:B------:R-:W-:-:S03]  /*0360*/  IMAD.HI.U32 R32, R33, R7, R32 ;  /* 0x0000000721207227 */ /* 0x000fc600078e0020 */
[----:B------:R0:W2:Y:S03]  /*0370*/  F2I.FTZ.U32.TRUNC.NTZ R7, R6 ;  /* 0x0000000600077305 */ /* 0x0000a6000021f000 */
[----:B------:R-:W-:-:S04]  /*0380*/  IMAD.HI.U32 R23, R32, R16, RZ ;  /* 0x0000001020177227 */ /* 0x000fc800078e00ff */
[----:B------:R-:W-:Y:S01]  /*0390*/  IMAD.HI.U32 R19, R32, R28, RZ ;  /* 0x0000001c20137227 */ /* 0x000fe200078e00ff */
[----:B------:R-:W-:-:S03]  /*03a0*/  IADD3 R4, PT, PT, -R23, RZ, RZ ;  /* 0x000000ff17047210 */ /* 0x000fc60007ffe1ff */
[----:B0-----:R-:W-:Y:S02]  /*03b0*/  HFMA2 R6, -RZ, RZ, 0, 0 ;  /* 0x00000000ff067431 */ /* 0x001fe400000001ff */
[----:B------:R-:W-:-:S04]  /*03c0*/  IMAD.HI.U32 R21, R32, R26, RZ ;  /* 0x0000001a20157227 */ /* 0x000fc800078e00ff */
[----:B------:R-:W-:Y:S01]  /*03d0*/  IMAD.MOV R18, RZ, RZ, -R19 ;  /* 0x000000ffff127224 */ /* 0x000fe200078e0a13 */
[----:B------:R-:W-:Y:S01]  /*03e0*/  IADD3 R20, PT, PT, -R21, RZ, RZ ;  /* 0x000000ff15147210 */ /* 0x000fe20007ffe1ff */
[C---:B------:R-:W-:Y:S02]  /*03f0*/  IMAD R4, R13.reuse, R4, R16 ;  /* 0x000000040d047224 */ /* 0x040fe400078e0210 */
[C---:B------:R-:W-:Y:S02]  /*0400*/  IMAD R18, R13.reuse, R18, R28 ;  /* 0x000000120d127224 */ /* 0x040fe400078e021c */
[----:B------:R-:W-:Y:S01]  /*0410*/  IMAD R20, R13, R20, R26 ;  /* 0x000000140d147224 */ /* 0x000fe200078e021a */
[----:B------:R-:W-:Y:S01]  /*0420*/  ISETP.GE.U32.AND P4, PT, R4, R13, PT ;  /* 0x0000000d0400720c */ /* 0x000fe20003f86070 */
[----:B--2---:R-:W-:Y:S01]  /*0430*/  IMAD R5, R5, R7, RZ ;  /* 0x0000000705057224 */ /* 0x004fe200078e02ff */
[-C--:B------:R-:W-:Y:S01]  /*0440*/  ISETP.GE.U32.AND P0, PT, R18, R13.reuse, PT ;  /* 0x0000000d1200720c */ /* 0x080fe20003f06070 */
[----:B------:R-:W-:Y:S01]  /*0450*/  VIADD R8, R8, 0xffffffe ;  /* 0x0ffffffe08087836 */ /* 0x000fe20000000000 */
[----:B------:R-:W-:Y:S01]  /*0460*/  ISETP.GE.U32.AND P2, PT, R20, R13, PT ;  /* 0x0000000d1400720c */ /* 0x000fe20003f46070 */
[----:B------:R-:W-:Y:S01]  /*0470*/  IMAD.HI.U32 R6, R7, R5, R6 ;  /* 0x0000000507067227 */ /* 0x000fe200078e0006 */
[----:B------:R-:W-:Y:S01]  /*0480*/  IADD3 R5, PT, PT, RZ, -R10, RZ ;  /* 0x8000000aff057210 */ /* 0x000fe20007ffe0ff */
[----:B------:R-:W0:Y:S02]  /*0490*/  F2I.FTZ.U32.TRUNC.NTZ R9, R8 ;  /* 0x0000000800097305 */ /* 0x000e24000021f000 */
[----:B------:R-:W-:-:S04]  /*04a0*/  IMAD.HI.U32 R7, R32, R22, RZ ;  /* 0x0000001620077227 */ /* 0x000fc800078e00ff */
[--C-:B------:R-:W-:Y:S01]  /*04b0*/  @P4 IMAD.IADD R4, R4, 0x1, -R13.reuse ;  /* 0x0000000104044824 */ /* 0x100fe200078e0a0d */
[----:B------:R-:W-:Y:S01]  /*04c0*/  IADD3 R24, PT, PT, -R7, RZ, RZ ;  /* 0x000000ff07187210 */ /* 0x000fe20007ffe1ff */
[----:B------:R-:W-:Y:S01]  /*04d0*/  @P4 VIADD R23, R23, 0x1 ;  /* 0x0000000117174836 */ /* 0x000fe20000000000 */
[C---:B------:R-:W-:Y:S01]  /*04e0*/  @P0 IADD3 R18, PT, PT, -R13.reuse, R18, RZ ;  /* 0x000000120d120210 */ /* 0x040fe20007ffe1ff */
[----:B------:R-:W-:Y:S01]  /*04f0*/  @P2 IMAD.IADD R20, R20, 0x1, -R13 ;  /* 0x0000000114142824 */ /* 0x000fe200078e0a0d */
[-C--:B------:R-:W-:Y:S01]  /*0500*/  ISETP.GE.U32.AND P6, PT, R4, R13.reuse, PT ;  /* 0x0000000d0400720c */ /* 0x080fe20003fc6070 */
[----:B------:R-:W-:Y:S01]  /*0510*/  IMAD R24, R13, R24, R22 ;  /* 0x000000180d187224 */ /* 0x000fe200078e0216 */
[-C--:B------:R-:W-:Y:S01]  /*0520*/  ISETP.GE.U32.AND P3, PT, R18, R13.reuse, PT ;  /* 0x0000000d1200720c */ /* 0x080fe20003f66070 */
[----:B------:R-:W-:Y:S01]  /*0530*/  VIADD R18, R17, 0x5 ;  /* 0x0000000511127836 */ /* 0x000fe20000000000 */
[-C--:B------:R-:W-:Y:S01]  /*0540*/  ISETP.GE.U32.AND P5, PT, R20, R13.reuse, PT ;  /* 0x0000000d1400720c */ /* 0x080fe20003fa6070 */
[----:B------:R-:W-:Y:S01]  /*0550*/  @P2 VIADD R21, R21, 0x1 ;  /* 0x0000000115152836 */ /* 0x000fe20000000000 */
[----:B------:R-:W-:Y:S01]  /*0560*/  LOP3.LUT R4, RZ, R13, RZ, 0x33, !PT ;  /* 0x0000000dff047212 */ /* 0x000fe200078e33ff */
[----:B------:R-:W-:Y:S01]  /*0570*/  IMAD.HI.U32 R25, R32, R18, RZ ;  /* 0x0000001220197227 */ /* 0x000fe200078e00ff */
[----:B------:R-:W-:-:S02]  /*0580*/  @P0 IADD3 R19, PT, PT, R19, 0x1, RZ ;  /* 0x0000000113130810 */ /* 0x000fc40007ffe0ff */
[----:B------:R-:W-:Y:S01]  /*0590*/  ISETP.GE.U32.AND P4, PT, R24, R13, PT ;  /* 0x0000000d1800720c */ /* 0x000fe20003f86070 */
[----:B0-----:R-:W-:Y:S01]  /*05a0*/  IMAD R5, R5, R9, RZ ;  /* 0x0000000905057224 */ /* 0x001fe200078e02ff */
[----:B------:R-:W-:Y:S01]  /*05b0*/  IADD3 R20, PT, PT, -R25, RZ, RZ ;  /* 0x000000ff19147210 */ /* 0x000fe20007ffe1ff */
[----:B------:R-:W-:Y:S01]  /*05c0*/  @P6 VIADD R23, R23, 0x1 ;  /* 0x0000000117176836 */ /* 0x000fe20000000000 */
[----:B------:R-:W-:Y:S01]  /*05d0*/  MOV R8, RZ ;  /* 0x000000ff00087202 */ /* 0x000fe20000000f00 */
[----:B------:R-:W-:Y:S02]  /*05e0*/  @P3 VIADD R19, R19, 0x1 ;  /* 0x0000000113133836 */ /* 0x000fe40000000000 */
[----:B------:R-:W-:Y:S01]  /*05f0*/  IMAD R20, R13, R20, R18 ;  /* 0x000000140d147224 */ /* 0x000fe200078e0212 */
[----:B------:R-:W-:Y:S01]  /*0600*/  @P5 IADD3 R21, PT, PT, R21, 0x1, RZ ;  /* 0x0000000115155810 */ /* 0x000fe20007ffe0ff */
[----:B------:R-:W-:Y:S01]  /*0610*/  IMAD.HI.U32 R9, R9, R5, R8 ;  /* 0x0000000509097227 */ /* 0x000fe200078e0008 */
[----:B------:R-:W-:-:S02]  /*0620*/  SEL R23, R4, R23, !P1 ;  /* 0x0000001704177207 */ /* 0x000fc40004800000 */
[----:B------:R-:W-:Y:S02]  /*0630*/  ISETP.GE.U32.AND P3, PT, R20, R13, PT ;  /* 0x0000000d1400720c */ /* 0x000fe40003f66070 */
[----:B------:R-:W-:Y:S01]  /*0640*/  SEL R21, R4, R21, !P1 ;  /* 0x0000001504157207 */ /* 0x000fe20004800000 */
[----:B------:R-:W-:Y:S01]  /*0650*/  IMAD.HI.U32 R34, R6, R23, RZ ;  /* 0x0000001706227227 */ /* 0x000fe200078e00ff */
[----:B------:R-:W-:Y:S02]  /*0660*/  SEL R19, R4, R19, !P1 ;  /* 0x0000001304137207 */ /* 0x000fe40004800000 */
[----:B------:R-:W-:Y:S01]  /*0670*/  @P4 IADD3 R24, PT, PT, -R13, R24, RZ ;  /* 0x000000180d184210 */ /* 0x000fe20007ffe1ff */
[----:B------:R-:W-:Y:S01]  /*0680*/  IMAD.HI.U32 R30, R6, R21, RZ ;  /* 0x00000015061e7227 */ /* 0x000fe200078e00ff */
[----:B------:R-:W-:Y:S02]  /*0690*/  @P4 IADD3 R7, PT, PT, R7, 0x1, RZ ;  /* 0x0000000107074810 */ /* 0x000fe40007ffe0ff */
[----:B------:R-:W-:Y:S01]  /*06a0*/  ISETP.GE.U32.AND P6, PT, R24, R13, PT ;  /* 0x0000000d1800720c */ /* 0x000fe20003fc6070 */
[----:B------:R-:W-:Y:S01]  /*06b0*/  IMAD.MOV R5, RZ, RZ, -R34 ;  /* 0x000000ffff057224 */ /* 0x000fe200078e0a22 */
[----:B------:R-:W-:Y:S01]  /*06c0*/  IADD3 R31, PT, PT, -R30, RZ, RZ ;  /* 0x000000ff1e1f7210 */ /* 0x000fe20007ffe1ff */
[----:B------:R-:W-:-:S04]  /*06d0*/  IMAD.HI.U32 R36, R6, R19, RZ ;  /* 0x0000001306247227 */ /* 0x000fc800078e00ff */
[----:B------:R-:W-:Y:S02]  /*06e0*/  IMAD R5, R14, R5, R23 ;  /* 0x000000050e057224 */ /* 0x000fe400078e0217 */
[----:B------:R-:W-:Y:S02]  /*06f0*/  @P3 IMAD.IADD R20, R20, 0x1, -R13 ;  /* 0x0000000114143824 */ /* 0x000fe400078e0a0d */
[----:B------:R-:W-:Y:S01]  /*0700*/  IMAD R31, R14, R31, R21 ;  /* 0x0000001f0e1f7224 */ /* 0x000fe200078e0215 */
[-C--:B------:R-:W-:Y:S01]  /*0710*/  ISETP.GE.U32.AND P0, PT, R5, R14.reuse, PT ;  /* 0x0000000e0500720c */ /* 0x080fe20003f06070 */
[----:B------:R-:W-:Y:S01]  /*0720*/  IMAD.MOV R27, RZ, RZ, -R36 ;  /* 0x000000ffff1b7224 */ /* 0x000fe200078e0a24 */
[----:B------:R-:W-:Y:S01]  /*0730*/  ISETP.GE.U32.AND P2, PT, R20, R13, PT ;  /* 0x0000000d1400720c */ /* 0x000fe20003f46070 */
[----:B------:R-:W-:Y:S01]  /*0740*/  VIADD R24, R17, 0x6 ;  /* 0x0000000611187836 */ /* 0x000fe20000000000 */
[----:B------:R-:W-:Y:S01]  /*0750*/  ISETP.GE.U32.AND P4, PT, R31, R14, PT ;  /* 0x0000000e1f00720c */ /* 0x000fe20003f86070 */
[----:B------:R-:W-:Y:S01]  /*0760*/  IMAD R27, R14, R27, R19 ;  /* 0x0000001b0e1b7224 */ /* 0x000fe200078e0213 */
[----:B------:R-:W-:Y:S01]  /*0770*/  @P6 IADD3 R7, PT, PT, R7, 0x1, RZ ;  /* 0x0000000107076810 */ /* 0x000fe20007ffe0ff */
[----:B------:R-:W-:-:S02]  /*0780*/  @P3 VIADD R25, R25, 0x1 ;  /* 0x0000000119193836 */ /* 0x000fc40000000000 */
[----:B------:R-:W-:Y:S01]  /*0790*/  IMAD.HI.U32 R29, R32, R24, RZ ;  /* 0x00000018201d7227 */ /* 0x000fe200078e00ff */
[-C--:B------:R-:W-:Y:S02]  /*07a0*/  ISETP.GE.U32.AND P5, PT, R27, R14.reuse, PT ;  /* 0x0000000e1b00720c */ /* 0x080fe40003fa6070 */
[----:B------:R-:W-:Y:S01]  /*07b0*/  SEL R7, R4, R7, !P1 ;  /* 0x0000000704077207 */ /* 0x000fe20004800000 */
[----:B------:R-:W-:Y:S01]  /*07c0*/  @P0 VIADD R34, R34, 0x1 ;  /* 0x0000000122220836 */ /* 0x000fe20000000000 */
[----:B------:R-:W-:Y:S02]  /*07d0*/  @P0 IADD3 R5, PT, PT, -R14, R5, RZ ;  /* 0x000000050e050210 */ /* 0x000fe40007ffe1ff */
[----:B------:R-:W-:Y:S01]  /*07e0*/  @P2 IADD3 R25, PT, PT, R25, 0x1, RZ ;  /* 0x0000000119192810 */ /* 0x000fe20007ffe0ff */
[----:B------:R-:W-:Y:S01]  /*07f0*/  @P4 IMAD.IADD R31, R31, 0x1, -R14 ;  /* 0x000000011f1f4824 */ /* 0x000fe200078e0a0e */
[----:B------:R-:W-:Y:S01]  /*0800*/  ISETP.GE.U32.AND P3, PT, R5, R14, PT ;  /* 0x0000000e0500720c */ /* 0x000fe20003f66070 */
[----:B------:R-:W-:Y:S01]  /*0810*/  IMAD.HI.U32 R8, R6, R7, RZ ;  /* 0x0000000706087227 */ /* 0x000fe200078e00ff */
[----:B------:R-:W-:-:S02]  /*0820*/  IADD3 R5, PT, PT, -R29, RZ, RZ ;  /* 0x000000ff1d057210 */ /* 0x000fc40007ffe1ff */
[----:B------:R-:W-:Y:S01]  /*0830*/  SEL R25, R4, R25, !P1 ;  /* 0x0000001904197207 */ /* 0x000fe20004800000 */
[----:B------:R-:W-:Y:S01]  /*0840*/  @P5 IMAD.IADD R27, R27, 0x1, -R14 ;  /* 0x000000011b1b5824 */ /* 0x000fe200078e0a0e */
[-C--:B------:R-:W-:Y:S01]  /*0850*/  ISETP.GE.U32.AND P6, PT, R31, R14.reuse, PT ;  /* 0x0000000e1f00720c */ /* 0x080fe20003fc6070 */
[----:B------:R-:W-:Y:S01]  /*0860*/  IMAD R31, R13, R5, R24 ;  /* 0x000000050d1f7224 */ /* 0x000fe200078e0218 */
[----:B------:R-:W-:Y:S01]  /*0870*/  IADD3 R5, PT, PT, -R8, RZ, RZ ;  /* 0x000000ff08057210 */ /* 0x000fe20007ffe1ff */
[----:B------:R-:W-:Y:S01]  /*0880*/  IMAD.HI.U32 R20, R6, R25, RZ ;  /* 0x0000001906147227 */ /* 0x000fe200078e00ff */
[----:B------:R-:W-:Y:S02]  /*0890*/  ISETP.GE.U32.AND P2, PT, R27, R14, PT ;  /* 0x0000000e1b00720c */ /* 0x000fe40003f46070 */
[----:B------:R-:W-:Y:S01]  /*08a0*/  ISETP.GE.U32.AND P0, PT, R31, R13, PT ;  /* 0x0000000d1f00720c */ /* 0x000fe20003f06070 */
[----:B------:R-:W-:Y:S01]  /*08b0*/  IMAD.MOV R27, RZ, RZ, -R20 ;  /* 0x000000ffff1b7224 */ /* 0x000fe200078e0a14 */
[----:B------:R-:W-:Y:S01]  /*08c0*/  @P3 IADD3 R34, PT, PT, R34, 0x1, RZ ;  /* 0x0000000122223810 */ /* 0x000fe20007ffe0ff */
[----:B------:R-:W-:-:S02]  /*08d0*/  IMAD R5, R14, R5, R7 ;  /* 0x000000050e057224 */ /* 0x000fc400078e0207 */
[----:B------:R-:W-:Y:S02]  /*08e0*/  IMAD R27, R14, R27, R25 ;  /* 0x0000001b0e1b7224 */ /* 0x000fe400078e0219 */
[----:B------:R-:W-:Y:S01]  /*08f0*/  @P5 VIADD R36, R36, 0x1 ;  /* 0x0000000124245836 */ /* 0x000fe20000000000 */
[-C--:B------:R-:W-:Y:S01]  /*0900*/  ISETP.GE.U32.AND P3, PT, R5, R14.reuse, PT ;  /* 0x0000000e0500720c */ /* 0x080fe20003f66070 */
[----:B------:R-:W-:Y:S01]  /*0910*/  @P4 VIADD R30, R30, 0x1 ;  /* 0x000000011e1e4836 */ /* 0x000fe20000000000 */
[----:B------:R-:W-:Y:S01]  /*0920*/  ISETP.GE.U32.AND P5, PT, R27, R14, PT ;  /* 0x0000000e1b00720c */ /* 0x000fe20003fa6070 */
[----:B------:R-:W-:Y:S02]  /*0930*/  @P2 VIADD R36, R36, 0x1 ;  /* 0x0000000124242836 */ /* 0x000fe40000000000 */
[----:B------:R-:W-:Y:S01]  /*0940*/  @P6 VIADD R30, R30, 0x1 ;  /* 0x000000011e1e6836 */ /* 0x000fe20000000000 */
[----:B------:R-:W-:Y:S01]  /*0950*/  @P0 IADD3 R31, PT, PT, -R13, R31, RZ ;  /* 0x0000001f0d1f0210 */ /* 0x000fe20007ffe1ff */
[----:B------:R-:W-:-:S03]  /*0960*/  @P0 VIADD R29, R29, 0x1 ;  /* 0x000000011d1d0836 */ /* 0x000fc60000000000 */
[----:B------:R-:W-:-:S03]  /*0970*/  ISETP.GE.U32.AND P2, PT, R31, R13, PT ;  /* 0x0000000d1f00720c */ /* 0x000fc60003f46070 */
[C---:B------:R-:W-:Y:S02]  /*0980*/  @P3 IADD3 R5, PT, PT, -R14.reuse, R5, RZ ;  /* 0x000000050e053210 */ /* 0x040fe40007ffe1ff */
[----:B------:R-:W-:Y:S01]  /*0990*/  @P5 IADD3 R27, PT, PT, -R14, R27, RZ ;  /* 0x0000001b0e1b5210 */ /* 0x000fe20007ffe1ff */
[----:B------:R-:W-:Y:S01]  /*09a0*/  @P5 VIADD R20, R20, 0x1 ;  /* 0x0000000114145836 */ /* 0x000fe20000000000 */
[-C--:B------:R-:W-:Y:S02]  /*09b0*/  ISETP.GE.U32.AND P4, PT, R5, R14.reuse, PT ;  /* 0x0000000e0500720c */ /* 0x080fe40003f86070 */
[----:B------:R-:W-:Y:S02]  /*09c0*/  @P3 IADD3 R8, PT, PT, R8, 0x1, RZ ;  /* 0x0000000108083810 */ /* 0x000fe40007ffe0ff */
[----:B------:R-:W-:Y:S02]  /*09d0*/  ISETP.NE.U32.AND P3, PT, R14, RZ, PT ;  /* 0x000000ff0e00720c */ /* 0x000fe40003f65070 */
[----:B------:R-:W-:-:S02]  /*09e0*/  LOP3.LUT R5, RZ, R14, RZ, 0x33, !PT ;  /* 0x0000000eff057212 */ /* 0x000fc400078e33ff */
[----:B------:R-:W-:Y:S01]  /*09f0*/  ISETP.GE.U32.AND P6, PT, R27, R14, PT ;  /* 0x0000000e1b00720c */ /* 0x000fe20003fc6070 */
[--C-:B------:R-:W-:Y:S01]  /*0a00*/  IMAD.MOV R27, RZ, RZ, -R23.reuse ;  /* 0x000000ffff1b7224 */ /* 0x100fe200078e0a17 */
[C---:B------:R-:W-:Y:S02]  /*0a10*/  SEL R35, R5.reuse, R34, !P3 ;  /* 0x0000002205237207 */ /* 0x040fe40005800000 */
[----:B------:R-:W-:Y:S01]  /*0a20*/  SEL R33, R5, R36, !P3 ;  /* 0x0000002405217207 */ /* 0x000fe20005800000 */
[----:B------:R-:W-:Y:S01]  /*0a30*/  IMAD R16, R13, R27, R16 ;  /* 0x0000001b0d107224 */ /* 0x000fe200078e0210 */
[----:B------:R-:W-:Y:S01]  /*0a40*/  IADD3 R27, PT, PT, -R35, RZ, RZ ;  /* 0x000000ff231b7210 */ /* 0x000fe20007ffe1ff */
[----:B------:R-:W-:Y:S01]  /*0a50*/  @P4 VIADD R8, R8, 0x1 ;  /* 0x0000000108084836 */ /* 0x000fe20000000000 */
[----:B------:R-:W-:Y:S01]  /*0a60*/  IADD3 R34, PT, PT, -R33, RZ, RZ ;  /* 0x000000ff21227210 */ /* 0x000fe20007ffe1ff */
[----:B------:R-:W-:Y:S01]  /*0a70*/  IMAD R16, R16, UR11, RZ ;  /* 0x0000000b10107c24 */ /* 0x000fe2000f8e02ff */
[----:B------:R-:W-:Y:S01]  /*0a80*/  SEL R31, R5, R30, !P3 ;  /* 0x0000001e051f7207 */ /* 0x000fe20005800000 */
[C---:B------:R-:W-:Y:S01]  /*0a90*/  IMAD R23, R14.reuse, R27, R23 ;  /* 0x0000001b0e177224 */ /* 0x040fe200078e0217 */
[----:B------:R-:W-:Y:S01]  /*0aa0*/  @P2 IADD3 R29, PT, PT, R29, 0x1, RZ ;  /* 0x000000011d1d2810 */ /* 0x000fe20007ffe0ff */
[----:B------:R-:W-:Y:S01]  /*0ab0*/  IMAD R34, R14, R34, R19 ;  /* 0x000000220e227224 */ /* 0x000fe200078e0213 */
[----:B------:R-:W-:Y:S01]  /*0ac0*/  IADD3 R30, PT, PT, -R31, RZ, RZ ;  /* 0x000000ff1f1e7210 */ /* 0x000fe20007ffe1ff */
[----:B------:R-:W-:-:S02]  /*0ad0*/  IMAD R16, R23, UR10, R16 ;  /* 0x0000000a17107c24 */ /* 0x000fc4000f8e0210 */
[----:B------:R-:W-:Y:S02]  /*0ae0*/  IMAD.MOV R23, RZ, RZ, -R19 ;  /* 0x000000ffff177224 */ /* 0x000fe400078e0a13 */
[----:B------:R-:W-:Y:S02]  /*0af0*/  @P6 VIADD R20, R20, 0x1 ;  /* 0x0000000114146836 */ /* 0x000fe40000000000 */
[C---:B------:R-:W-:Y:S02]  /*0b00*/  IMAD R28, R13.reuse, R23, R28 ;  /* 0x000000170d1c7224 */ /* 0x040fe400078e021c */
[----:B------:R-:W-:Y:S02]  /*0b10*/  IMAD.MOV R23, RZ, RZ, -R21 ;  /* 0x000000ffff177224 */ /* 0x000fe400078e0a15 */
[----:B------:R-:W-:Y:S02]  /*0b20*/  IMAD R19, R28, UR11, RZ ;  /* 0x0000000b1c137c24 */ /* 0x000fe4000f8e02ff */
[----:B------:R-:W-:Y:S01]  /*0b30*/  IMAD R28, R13, R23, R26 ;  /* 0x000000170d1c7224 */ /* 0x000fe200078e021a */
[----:B------:R-:W-:Y:S01]  /*0b40*/  IADD3 R23, PT, PT, -R7, RZ, RZ ;  /* 0x000000ff07177210 */ /* 0x000fe20007ffe1ff */
[----:B------:R-:W-:-:S04]  /*0b50*/  IMAD.HI.U32 R26, R9, R35, RZ ;  /* 0x00000023091a7227 */ /* 0x000fc800078e00ff */
[----:B------:R-:W-:Y:S02]  /*0b60*/  IMAD.MOV R27, RZ, RZ, -R26 ;  /* 0x000000ffff1b7224 */ /* 0x000fe400078e0a1a */
[----:B------:R-:W-:Y:S01]  /*0b70*/  IMAD R22, R13, R23, R22 ;  /* 0x000000170d167224 */ /* 0x000fe200078e0216 */
[----:B------:R-:W-:Y:S01]  /*0b80*/  SEL R23, R5, R8, !P3 ;  /* 0x0000000805177207 */ /* 0x000fe20005800000 */
[----:B------:R-:W-:Y:S02]  /*0b90*/  IMAD R27, R10, R27, R35 ;  /* 0x0000001b0a1b7224 */ /* 0x000fe400078e0223 */
[----:B------:R-:W-:Y:S01]  /*0ba0*/  IMAD R30, R14, R30, R21 ;  /* 0x0000001e0e1e7224 */ /* 0x000fe200078e0215 */
[----:B------:R-:W-:Y:S01]  /*0bb0*/  IADD3 R8, PT, PT, -R23, RZ, RZ ;  /* 0x000000ff17087210 */ /* 0x000fe20007ffe1ff */
[----:B------:R-:W-:Y:S01]  /*0bc0*/  IMAD R21, R28, UR11, RZ ;  /* 0x0000000b1c157c24 */ /* 0x000fe2000f8e02ff */
[----:B------:R-:W-:Y:S01]  /*0bd0*/  ISETP.GE.U32.AND P4, PT, R27, R10, PT ;  /* 0x0000000a1b00720c */ /* 0x000fe20003f86070 */
[----:B------:R-:W-:Y:S01]  /*0be0*/  IMAD R19, R34, UR10, R19 ;  /* 0x0000000a22137c24 */ /* 0x000fe2000f8e0213 */
[----:B------:R-:W-:Y:S01]  /*0bf0*/  IADD3 R28, PT, PT, -R25, RZ, RZ ;  /* 0x000000ff191c7210 */ /* 0x000fe20007ffe1ff */
[----:B------:R-:W-:-:S02]  /*0c00*/  IMAD R7, R14, R8, R7 ;  /* 0x000000080e077224 */ /* 0x000fc400078e0207 */
[----:B------:R-:W-:Y:S02]  /*0c10*/  IMAD R8, R22, UR11, RZ ;  /* 0x0000000b16087c24 */ /* 0x000fe4000f8e02ff */
[----:B------:R-:W-:-:S04]  /*0c20*/  IMAD.HI.U32 R22, R9, R33, RZ ;  /* 0x0000002109167227 */ /* 0x000fc800078e00ff */
[----:B------:R-:W-:Y:S01]  /*0c30*/  IMAD R8, R7, UR10, R8 ;  /* 0x0000000a07087c24 */ /* 0x000fe2000f8e0208 */
[----:B------:R-:W-:Y:S01]  /*0c40*/  SEL R7, R5, R20, !P3 ;  /* 0x0000001405077207 */ /* 0x000fe20005800000 */
[----:B------:R-:W-:Y:S01]  /*0c50*/  IMAD R20, R13, R28, R18 ;  /* 0x0000001c0d147224 */ /* 0x000fe200078e0212 */
[----:B------:R-:W-:Y:S01]  /*0c60*/  @P4 IADD3 R27, PT, PT, -R10, R27, RZ ;  /* 0x0000001b0a1b4210 */ /* 0x000fe20007ffe1ff */
[----:B------:R-:W-:Y:S01]  /*0c70*/  IMAD.HI.U32 R18, R9, R31, RZ ;  /* 0x0000001f09127227 */ /* 0x000fe200078e00ff */
[----:B------:R-:W-:Y:S02]  /*0c80*/  IADD3 R28, PT, PT, -R7, RZ, RZ ;  /* 0x000000ff071c7210 */ /* 0x000fe40007ffe1ff */
[----:B------:R-:W-:Y:S01]  /*0c90*/  ISETP.GE.U32.AND P6, PT, R27, R10, PT ;  /* 0x0000000a1b00720c */ /* 0x000fe20003fc6070 */
[----:B------:R-:W-:Y:S01]  /*0ca0*/  IMAD.MOV R27, RZ, RZ, -R22 ;  /* 0x000000ffff1b7224 */ /* 0x000fe200078e0a16 */
[----:B------:R-:W-:Y:S01]  /*0cb0*/  @P4 IADD3 R26, PT, PT, R26, 0x1, RZ ;  /* 0x000000011a1a4810 */ /* 0x000fe20007ffe0ff */
[----:B------:R-:W-:-:S02]  /*0cc0*/  IMAD.MOV R37, RZ, RZ, -R18 ;  /* 0x000000ffff257224 */ /* 0x000fc400078e0a12 */
[----:B------:R-:W-:Y:S02]  /*0cd0*/  IMAD R27, R10, R27, R33 ;  /* 0x0000001b0a1b7224 */ /* 0x000fe400078e0221 */
[----:B------:R-:W-:Y:S02]  /*0ce0*/  IMAD R25, R14, R28, R25 ;  /* 0x0000001c0e197224 */ /* 0x000fe400078e0219 */
[----:B------:R-:W-:Y:S01]  /*0cf0*/  IMAD R20, R20, UR11, RZ ;  /* 0x0000000b14147c24 */ /* 0x000fe2000f8e02ff */
[-C--:B------:R-:W-:Y:S01]  /*0d00*/  ISETP.GE.U32.AND P5, PT, R27, R10.reuse, PT ;  /* 0x0000000a1b00720c */ /* 0x080fe20003fa6070 */
[----:B------:R-:W-:Y:S02]  /*0d10*/  IMAD R37, R10, R37, R31 ;  /* 0x000000250a257224 */ /* 0x000fe400078e021f */
[----:B------:R-:W-:Y:S01]  /*0d20*/  IMAD R25, R25, UR10, R20 ;  /* 0x0000000a19197c24 */ /* 0x000fe2000f8e0214 */
[----:B------:R-:W-:Y:S01]  /*0d30*/  @P6 IADD3 R26, PT, PT, R26, 0x1, RZ ;  /* 0x000000011a1a6810 */ /* 0x000fe20007ffe0ff */
[----:B------:R-:W-:Y:S01]  /*0d40*/  IMAD.HI.U32 R20, R9, R23, RZ ;  /* 0x0000001709147227 */ /* 0x000fe200078e00ff */
[----:B------:R-:W-:-:S03]  /*0d50*/  ISETP.GE.U32.AND P4, PT, R37, R10, PT ;  /* 0x0000000a2500720c */ /* 0x000fc60003f86070 */
[----:B------:R-:W-:Y:S02]  /*0d60*/  IMAD.MOV R28, RZ, RZ, -R20 ;  /* 0x000000ffff1c7224 */ /* 0x000fe400078e0a14 */
[----:B------:R-:W-:Y:S02]  /*0d70*/  IMAD R21, R30, UR10, R21 ;  /* 0x0000000a1e157c24 */ /* 0x000fe4000f8e0215 */
[----:B------:R-:W-:Y:S02]  /*0d80*/  @P5 IMAD.IADD R27, R27, 0x1, -R10 ;  /* 0x000000011b1b5824 */ /* 0x000fe400078e0a0a */
[----:B------:R-:W-:Y:S02]  /*0d90*/  IMAD R28, R10, R28, R23 ;  /* 0x0000001c0a1c7224 */ /* 0x000fe400078e0217 */
[----:B------:R-:W-:Y:S01]  /*0da0*/  @P5 VIADD R22, R22, 0x1 ;  /* 0x0000000116165836 */ /* 0x000fe20000000000 */
[----:B------:R-:W-:Y:S01]  /*0db0*/  ISETP.GE.U32.AND P6, PT, R27, R10, PT ;  /* 0x0000000a1b00720c */ /* 0x000fe20003fc6070 */
[----:B------:R-:W-:Y:S01]  /*0dc0*/  @P4 VIADD R18, R18, 0x1 ;  /* 0x0000000112124836 */ /* 0x000fe20000000000 */
[----:B------:R-:W-:-:S02]  /*0dd0*/  ISETP.NE.U32.AND P5, PT, R10, RZ, PT ;  /* 0x000000ff0a00720c */ /* 0x000fc40003fa5070 */
[-C--:B------:R-:W-:Y:S02]  /*0de0*/  LOP3.LUT R27, RZ, R10.reuse, RZ, 0x33, !PT ;  /* 0x0000000aff1b7212 */ /* 0x080fe400078e33ff */
[----:B------:R-:W-:Y:S02]  /*0df0*/  ISETP.GE.U32.AND P2, PT, R28, R10, PT ;  /* 0x0000000a1c00720c */ /* 0x000fe40003f46070 */
[----:B------:R-:W-:Y:S02]  /*0e00*/  @P4 IADD3 R37, PT, PT, -R10, R37, RZ ;  /* 0x000000250a254210 */ /* 0x000fe40007ffe1ff */
[----:B------:R-:W-:Y:S02]  /*0e10*/  SEL R26, R27, R26, !P5 ;  /* 0x0000001a1b1a7207 */ /* 0x000fe40006800000 */
[----:B------:R-:W-:Y:S02]  /*0e20*/  ISETP.GE.U32.AND P0, PT, R37, R10, PT ;  /* 0x0000000a2500720c */ /* 0x000fe40003f06070 */
[----:B------:R-:W-:-:S02]  /*0e30*/  IADD3 R37, PT, PT, -R26, RZ, RZ ;  /* 0x000000ff1a257210 */ /* 0x000fc40007ffe1ff */
[----:B------:R-:W-:-:S03]  /*0e40*/  @P6 IADD3 R22, PT, PT, R22, 0x1, RZ ;  /* 0x0000000116166810 */ /* 0x000fc60007ffe0ff */
[----:B------:R-:W-:Y:S01]  /*0e50*/  IMAD R37, R10, R37, R35 ;  /* 0x000000250a257224 */ /* 0x000fe200078e0223 */
[----:B------:R-:W-:Y:S01]  /*0e60*/  SEL R35, R4, R29, !P1 ;  /* 0x0000001d04237207 */ /* 0x000fe20004800000 */
[----:B------:R-:W-:Y:S02]  /*0e70*/  @P2 IMAD.IADD R28, R28, 0x1, -R10 ;  /* 0x000000011c1c2824 */ /* 0x000fe400078e0a0a */
[----:B------:R-:W-:Y:S01]  /*0e80*/  IMAD R29, R37, UR13, R16 ;  /* 0x0000000d251d7c24 */ /* 0x000fe2000f8e0210 */
[----:B------:R-:W-:Y:S01]  /*0e90*/  SEL R16, R27, R22, !P5 ;  /* 0x000000161b107207 */ /* 0x000fe20006800000 */
[----:B------:R-:W-:Y:S01]  /*0ea0*/  IMAD.HI.U32 R22, R9, R7, RZ ;  /* 0x0000000709167227 */ /* 0x000fe200078e00ff */
[----:B------:R-:W-:Y:S02]  /*0eb0*/  ISETP.GE.U32.AND P6, PT, R28, R10, PT ;  /* 0x0000000a1c00720c */ /* 0x000fe40003fc6070 */
[----:B------:R-:W-:Y:S01]  /*0ec0*/  IADD3 R30, PT, PT, -R16, RZ, RZ ;  /* 0x000000ff101e7210 */ /* 0x000fe20007ffe1ff */
[----:B------:R-:W-:Y:S01]  /*0ed0*/  IMAD.HI.U32 R28, R6, R35, RZ ;  /* 0x00000023061c7227 */ /* 0x000fe200078e00ff */
[----:B------:R-:W-:-:S03]  /*0ee0*/  IADD3 R34, PT, PT, -R35, RZ, RZ ;  /* 0x000000ff23227210 */ /* 0x000fc60007ffe1ff */
[----:B------:R-:W-:Y:S02]  /*0ef0*/  IMAD.MOV R37, RZ, RZ, -R28 ;  /* 0x000000ffff257224 */ /* 0x000fe400078e0a1c */
[----:B------:R-:W-:Y:S01]  /*0f00*/  IMAD R30, R10, R30, R33 ;  /* 0x0000001e0a1e7224 */ /* 0x000fe200078e0221 */
[----:B------:R-:W-:Y:S01]  /*0f10*/  IADD3 R33, PT, PT, -R22, RZ, RZ ;  /* 0x000000ff16217210 */ /* 0x000fe20007ffe1ff */
[----:B------:R-:W-:Y:S02]  /*0f20*/  IMAD R37, R14, R37, R35 ;  /* 0x000000250e257224 */ /* 0x000fe400078e0223 */
[----:B------:R-:W-:Y:S02]  /*0f30*/  @P0 VIADD R18, R18, 0x1 ;  /* 0x0000000112120836 */ /* 0x000fe40000000000 */
[----:B------:R-:W-:Y:S01]  /*0f40*/  IMAD R33, R10, R33, R7 ;  /* 0x000000210a217224 */ /* 0x000fe200078e0207 */
[----:B------:R-:W-:Y:S01]  /*0f50*/  ISETP.GE.U32.AND P4, PT, R37, R14, PT ;  /* 0x0000000e2500720c */ /* 0x000fe20003f86070 */
[----:B------:R-:W-:Y:S01]  /*0f60*/  IMAD R24, R13, R34, R24 ;  /* 0x000000220d187224 */ /* 0x000fe200078e0218 */
[----:B------:R-:W-:Y:S01]  /*0f70*/  SEL R18, R27, R18, !P5 ;  /* 0x000000121b127207 */ /* 0x000fe20006800000 */
[----:B------:R-:W-:Y:S01]  /*0f80*/  IMAD R19, R30, UR13, R19 ;  /* 0x0000000d1e137c24 */ /* 0x000fe2000f8e0213 */
[----:B------:R-:W-:Y:S01]  /*0f90*/  ISETP.GE.U32.AND P0, PT, R33, R10, PT ;  /* 0x0000000a2100720c */ /* 0x000fe20003f06070 */
[----:B------:R-:W-:Y:S01]  /*0fa0*/  IMAD R24, R24, UR11, RZ ;  /* 0x0000000b18187c24 */ /* 0x000fe2000f8e02ff */
[----:B------:R-:W-:Y:S01]  /*0fb0*/  IADD3 R34, PT, PT, -R18, RZ, RZ ;  /* 0x000000ff12227210 */ /* 0x000fe20007ffe1ff */
[----:B------:R-:W-:-:S04]  /*0fc0*/  @P2 VIADD R20, R20, 0x1 ;  /* 0x0000000114142836 */ /* 0x000fc80000000000 */
[----:B------:R-:W-:Y:S02]  /*0fd0*/  IMAD R34, R10, R34, R31 ;  /* 0x000000220a227224 */ /* 0x000fe400078e021f */
[----:B------:R-:W-:Y:S01]  /*0fe0*/  @P4 IADD3 R37, PT, PT, -R14, R37, RZ ;  /* 0x000000250e254210 */ /* 0x000fe20007ffe1ff */
[----:B------:R-:W-:Y:S02]  /*0ff0*/  @P4 VIADD R28, R28, 0x1 ;  /* 0x000000011c1c4836 */ /* 0x000fe40000000000 */
[----:B------:R-:W-:Y:S01]  /*1000*/  @P6 VIADD R20, R20, 0x1 ;  /* 0x0000000114146836 */ /* 0x000fe20000000000 */
[----:B------:R-:W-:Y:S01]  /*1010*/  ISETP.GE.U32.AND P4, PT, R37, R14, PT ;  /* 0x0000000e2500720c */ /* 0x000fe20003f86070 */
[----:B------:R-:W-:Y:S01]  /*1020*/  @P0 VIADD R22, R22, 0x1 ;  /* 0x0000000116160836 */ /* 0x000fe20000000000 */
[----:B------:R-:W-:Y:S01]  /*1030*/  @P0 IADD3 R33, PT, PT, -R10, R33, RZ ;  /* 0x000000210a210210 */ /* 0x000fe20007ffe1ff */
[----:B------:R-:W-:Y:S01]  /*1040*/  IMAD R21, R34, UR13, R21 ;  /* 0x0000000d22157c24 */ /* 0x000fe2000f8e0215 */
[----:B------:R-:W-:-:S09]  /*1050*/  SEL R20, R27, R20, !P5 ;  /* 0x000000141b147207 */ /* 0x000fd20006800000 */
[----:B------:R-:W-:Y:S01]  /*1060*/  @P4 VIADD R28, R28, 0x1 ;  /* 0x000000011c1c4836 */ /* 0x000fe20000000000 */
[----:B------:R-:W-:-:S04]  /*1070*/  ISETP.GE.U32.AND P4, PT, R33, R10, PT ;  /* 0x0000000a2100720c */ /* 0x000fc80003f86070 */
[----:B------:R-:W-:-:S05]  /*1080*/  SEL R33, R5, R28, !P3 ;  /* 0x0000001c05217207 */ /* 0x000fca0005800000 */
[----:B------:R-:W-:-:S04]  /*1090*/  IMAD.MOV R28, RZ, RZ, -R33 ;  /* 0x000000ffff1c7224 */ /* 0x000fc800078e0a21 */
[----:B------:R-:W-:Y:S02]  /*10a0*/  IMAD R35, R14, R28, R35 ;  /* 0x0000001c0e237224 */ /* 0x000fe400078e0223 */
[----:B------:R-:W-:Y:S02]  /*10b0*/  @P4 VIADD R22, R22, 0x1 ;  /* 0x0000000116164836 */ /* 0x000fe40000000000 */
[----:B------:R-:W-:Y:S02]  /*10c0*/  IMAD R28, R35, UR10, R24 ;  /* 0x0000000a231c7c24 */ /* 0x000fe4000f8e0218 */
[----:B------:R-:W-:Y:S01]  /*10d0*/  IMAD.HI.U32 R35, R32, R17, RZ ;  /* 0x0000001120237227 */ /* 0x000fe200078e00ff */
[----:B------:R-:W-:-:S03]  /*10e0*/  SEL R22, R27, R22, !P5 ;  /* 0x000000161b167207 */ /* 0x000fc60006800000 */
[----:B------:R-:W-:Y:S01]  /*10f0*/  IMAD.HI.U32 R24, R9, R33, RZ ;  /* 0x0000002109187227 */ /* 0x000fe200078e00ff */
[----:B------:R-:W-:-:S03]  /*1100*/  IADD3 R30, PT, PT, -R35, RZ, RZ ;  /* 0x000000ff231e7210 */ /* 0x000fc60007ffe1ff */
[----:B------:R-:W-:Y:S02]  /*1110*/  IMAD.MOV R31, RZ, RZ, -R24 ;  /* 0x000000ffff1f7224 */ /* 0x000fe400078e0a18 */
[----:B------:R-:W-:Y:S02]  /*1120*/  IMAD R30, R13, R30, R17 ;  /* 0x0000001e0d1e7224 */ /* 0x000fe400078e0211 */
[----:B------:R-:W-:Y:S02]  /*1130*/  IMAD R31, R10, R31, R33 ;  /* 0x0000001f0a1f7224 */ /* 0x000fe400078e0221 */
[----:B------:R-:W-:Y:S01]  /*1140*/  IMAD.MOV R34, RZ, RZ, -R22 ;  /* 0x000000ffff227224 */ /* 0x000fe200078e0a16 */
[----:B------:R-:W-:-:S03]  /*1150*/  ISETP.GE.U32.AND P2, PT, R30, R13, PT ;  /* 0x0000000d1e00720c */ /* 0x000fc60003f46070 */
[----:B------:R-:W-:-:S04]  /*1160*/  IMAD R34, R10, R34, R7 ;  /* 0x000000220a227224 */ /* 0x000fc800078e0207 */
[----:B------:R-:W-:Y:S02]  /*1170*/  IMAD R25, R34, UR13, R25 ;  /* 0x0000000d22197c24 */ /* 0x000fe4000f8e0219 */
[----:B------:R-:W-:-:S04]  /*1180*/  VIADD R34, R17, 0x7 ;  /* 0x0000000711227836 */ /* 0x000fc80000000000 */
[----:B------:R-:W-:Y:S02]  /*1190*/  @P2 IADD3 R30, PT, PT, -R13, R30, RZ ;  /* 0x0000001e0d1e2210 */ /* 0x000fe40007ffe1ff */
[----:B------:R-:W-:Y:S02]  /*11a0*/  @P2 IADD3 R35, PT, PT, R35, 0x1, RZ ;  /* 0x0000000123232810 */ /* 0x000fe40007ffe0ff */
[----:B------:R-:W-:Y:S02]  /*11b0*/  ISETP.GE.U32.AND P6, PT, R30, R13, PT ;  /* 0x0000000d1e00720c */ /* 0x000fe40003fc6070 */
[----:B------:R-:W-:-:S11]  /*11c0*/  ISETP.GE.U32.AND P2, PT, R31, R10, PT ;  /* 0x0000000a1f00720c */ /* 0x000fd60003f46070 */
[----:B------:R-:W-:Y:S02]  /*11d0*/  @P6 IADD3 R35, PT, PT, R35, 0x1, RZ ;  /* 0x0000000123236810 */ /* 0x000fe40007ffe0ff */
[----:B------:R-:W-:Y:S02]  /*11e0*/  @P2 IMAD.IADD R31, R31, 0x1, -R10 ;  /* 0x000000011f1f2824 */ /* 0x000fe400078e0a0a */
[----:B------:R-:W-:Y:S01]  /*11f0*/  SEL R35, R4, R35, !P1 ;  /* 0x0000002304237207 */ /* 0x000fe20004800000 */
[----:B------:R-:W-:Y:S02]  /*1200*/  @P2 VIADD R24, R24, 0x1 ;  /* 0x0000000118182836 */ /* 0x000fe40000000000 */
[----:B------:R-:W-:Y:S01]  /*1210*/  ISETP.GE.U32.AND P6, PT, R31, R10, PT ;  /* 0x0000000a1f00720c */ /* 0x000fe20003fc6070 */
[----:B------:R-:W-:Y:S02]  /*1220*/  IMAD.MOV R31, RZ, RZ, -R20 ;  /* 0x000000ffff1f7224 */ /* 0x000fe400078e0a14 */
[----:B------:R-:W-:-:S04]  /*1230*/  IMAD.HI.U32 R30, R6, R35, RZ ;  /* 0x00000023061e7227 */ /* 0x000fc800078e00ff */
[----:B------:R-:W-:Y:S01]  /*1240*/  IMAD R31, R10, R31, R23 ;  /* 0x0000001f0a1f7224 */ /* 0x000fe200078e0217 */
[----:B------:R-:W-:-:S05]  /*1250*/  IADD3 R23, PT, PT, -R30, RZ, RZ ;  /* 0x000000ff1e177210 */ /* 0x000fca0007ffe1ff */
[----:B------:R-:W-:Y:S01]  /*1260*/  IMAD R23, R14, R23, R35 ;  /* 0x000000170e177224 */ /* 0x000fe200078e0223 */
[----:B------:R-:W-:-:S04]  /*1270*/  @P6 IADD3 R24, PT, PT, R24, 0x1, RZ ;  /* 0x0000000118186810 */ /* 0x000fc80007ffe0ff */
[----:B------:R-:W-:Y:S02]  /*1280*/  ISETP.GE.U32.AND P0, PT, R23, R14, PT ;  /* 0x0000000e1700720c */ /* 0x000fe40003f06070 */
[----:B------:R-:W-:-:S11]  /*1290*/  SEL R24, R27, R24, !P5 ;  /* 0x000000181b187207 */ /* 0x000fd60006800000 */
[----:B------:R-:W-:Y:S02]  /*12a0*/  @P0 IADD3 R23, PT, PT, -R14, R23, RZ ;  /* 0x000000170e170210 */ /* 0x000fe40007ffe1ff */
[----:B------:R-:W-:Y:S02]  /*12b0*/  @P0 IADD3 R30, PT, PT, R30, 0x1, RZ ;  /* 0x000000011e1e0810 */ /* 0x000fe40007ffe0ff */
[----:B------:R-:W-:Y:S01]  /*12c0*/  ISETP.GE.U32.AND P4, PT, R23, R14, PT ;  /* 0x0000000e1700720c */ /* 0x000fe20003f86070 */
[----:B------:R-:W-:Y:S02]  /*12d0*/  IMAD R23, R31, UR13, R8 ;  /* 0x0000000d1f177c24 */ /* 0x000fe4000f8e0208 */
[----:B------:R-:W-:-:S04]  /*12e0*/  IMAD.MOV R8, RZ, RZ, -R35 ;  /* 0x000000ffff087224 */ /* 0x000fc800078e0a23 */
[----:B------:R-:W-:-:S04]  /*12f0*/  IMAD R7, R13, R8, R17 ;  /* 0x000000080d077224 */ /* 0x000fc800078e0211 */
[----:B------:R-:W-:Y:S02]  /*1300*/  IMAD R7, R7, UR11, RZ ;  /* 0x0000000b07077c24 */ /* 0x000fe4000f8e02ff */
[----:B------:R-:W-:-:S04]  /*1310*/  @P4 IADD3 R30, PT, PT, R30, 0x1, RZ ;  /* 0x000000011e1e4810 */ /* 0x000fc80007ffe0ff */
[----:B------:R-:W-:-:S04]  /*1320*/  SEL R31, R5, R30, !P3 ;  /* 0x0000001e051f7207 */ /* 0x000fc80005800000 */
[----:B------:R-:W-:Y:S01]  /*1330*/  IADD3 R30, PT, PT, -R31, RZ, RZ ;  /* 0x000000ff1f1e7210 */ /* 0x000fe20007ffe1ff */
[----:B------:R-:W-:-:S04]  /*1340*/  IMAD.HI.U32 R8, R9, R31, RZ ;  /* 0x0000001f09087227 */ /* 0x000fc800078e00ff */
[----:B------:R-:W-:-:S04]  /*1350*/  IMAD R30, R14, R30, R35 ;  /* 0x0000001e0e1e7224 */ /* 0x000fc800078e0223 */
[----:B------:R-:W-:Y:S02]  /*1360*/  IMAD R30, R30, UR10, R7 ;  /* 0x0000000a1e1e7c24 */ /* 0x000fe4000f8e0207 */
[----:B------:R-:W-:-:S04]  /*1370*/  IMAD.MOV R7, RZ, RZ, -R8 ;  /* 0x000000ffff077224 */ /* 0x000fc800078e0a08 */
[----:B------:R-:W-:-:S05]  /*1380*/  IMAD R7, R10, R7, R31 ;  /* 0x000000070a077224 */ /* 0x000fca00078e021f */
[----:B------:R-:W-:-:S13]  /*1390*/  ISETP.GE.U32.AND P4, PT, R7, R10, PT ;  /* 0x0000000a0700720c */ /* 0x000fda0003f86070 */
[----:B------:R-:W-:-:S04]  /*13a0*/  @P4 IADD3 R7, PT, PT, -R10, R7, RZ ;  /* 0x000000070a074210 */ /* 0x000fc80007ffe1ff */
[----:B------:R-:W-:Y:S01]  /*13b0*/  ISETP.GE.U32.AND P0, PT, R7, R10, PT ;  /* 0x0000000a0700720c */ /* 0x000fe20003f06070 */
        /* <DEDUP_REMOVED lines=15> */
[----:B------:R-:W-:-:S03]  /*14b0*/  IMAD R34, R13, R4, R34 ;  /* 0x000000040d227224 */ /* 0x000fc600078e0222 */
        /* <DEDUP_REMOVED lines=8> */
[----:B------:R-:W-:Y:S02]  /*1540*/  IMAD R7, R14, R4, R7 ;  /* 0x000000040e077224 */ /* 0x000fe400078e0207 */
[----:B------:R-:W-:-:S04]  /*1550*/  IMAD.WIDE.U32 R4, R17, 0x2, R2 ;  /* 0x0000000211047825 */ /* 0x000fc800078e0002 */
[----:B------:R-:W-:Y:S02]  /*1560*/  IMAD R32, R7, UR10, R32 ;  /* 0x0000000a07207c24 */ /* 0x000fe4000f8e0220 */
[----:B------:R-:W2:Y:S01]  /*1570*/  LDG.E.128 R4, desc[UR6][R4.64] ;  /* 0x0000000604047981 */ /* 0x000ea2000c1e1d00 */
[----:B------:R-:W-:Y:S02]  /*1580*/  @P4 VIADD R8, R8, 0x1 ;  /* 0x0000000108084836 */ /* 0x000fe40000000000 */
[----:B------:R-:W-:Y:S02]  /*1590*/  IMAD R33, R33, UR13, R28 ;  /* 0x0000000d21217c24 */ /* 0x000fe4000f8e021c */
[----:B------:R-:W-:Y:S01]  /*15a0*/  IMAD R34, R22, UR12, R25 ;  /* 0x0000000c16227c24 */ /* 0x000fe2000f8e0219 */
[----:B------:R-:W-:Y:S01]  /*15b0*/  @P0 IADD3 R8, PT, PT, R8, 0x1, RZ ;  /* 0x0000000108080810 */ /* 0x000fe20007ffe0ff */
[----:B------:R-:W-:Y:S02]  /*15c0*/  IMAD R16, R16, UR12, R19 ;  /* 0x0000000c10107c24 */ /* 0x000fe4000f8e0213 */
[----:B------:R-:W-:Y:S01]  /*15d0*/  IMAD R18, R18, UR12, R21 ;  /* 0x0000000c12127c24 */ /* 0x000fe2000f8e0215 */
[----:B------:R-:W-:Y:S01]  /*15e0*/  SEL R28, R27, R8, !P5 ;  /* 0x000000081b1c7207 */ /* 0x000fe20006800000 */
[----:B------:R-:W-:-:S04]  /*15f0*/  IMAD.HI.U32 R8, R9, R35, RZ ;  /* 0x0000002309087227 */ /* 0x000fc800078e00ff */
[----:B------:R-:W-:Y:S02]  /*1600*/  IMAD.MOV R9, RZ, RZ, -R28 ;  /* 0x000000ffff097224 */ /* 0x000fe400078e0a1c */
[----:B------:R-:W-:Y:S02]  /*1610*/  IMAD R24, R24, UR12, R33 ;  /* 0x0000000c18187c24 */ /* 0x000fe4000f8e0221 */
[----:B------:R-:W-:Y:S01]  /*1620*/  IMAD R31, R10, R9, R31 ;  /* 0x000000090a1f7224 */ /* 0x000fe200078e021f */
[----:B------:R-:W-:Y:S01]  /*1630*/  IADD3 R9, PT, PT, -R8, RZ, RZ ;  /* 0x000000ff08097210 */ /* 0x000fe20007ffe1ff */
[----:B-1-3--:R-:W-:Y:S02]  /*1640*/  IMAD R34, R11, UR14, R34 ;  /* 0x0000000e0b227c24 */ /* 0x00afe4000f8e0222 */
[----:B------:R-:W-:Y:S02]  /*1650*/  IMAD R31, R31, UR13, R30 ;  /* 0x0000000d1f1f7c24 */ /* 0x000fe4000f8e021e */
[----:B------:R-:W-:-:S02]  /*1660*/  IMAD R9, R10, R9, R35 ;  /* 0x000000090a097224 */ /* 0x000fc400078e0223 */
[----:B------:R-:W-:Y:S02]  /*1670*/  IMAD R30, R26, UR12, R29 ;  /* 0x0000000c1a1e7c24 */ /* 0x000fe4000f8e021d */
[----:B------:R-:W-:Y:S01]  /*1680*/  IMAD R26, R20, UR12, R23 ;  /* 0x0000000c141a7c24 */ /* 0x000fe2000f8e0217 */
[----:B------:R-:W-:Y:S01]  /*1690*/  ISETP.GE.U32.AND P0, PT, R9, R10, PT ;  /* 0x0000000a0900720c */ /* 0x000fe20003f06070 */
[----:B------:R-:W-:Y:S02]  /*16a0*/  IMAD R28, R28, UR12, R31 ;  /* 0x0000000c1c1c7c24 */ /* 0x000fe4000f8e021f */
[C---:B------:R-:W-:Y:S02]  /*16b0*/  IMAD R23, R11.reuse, UR14, R30 ;  /* 0x0000000e0b177c24 */ /* 0x040fe4000f8e021e */
[C---:B------:R-:W-:Y:S02]  /*16c0*/  IMAD R21, R11.reuse, UR14, R28 ;  /* 0x0000000e0b157c24 */ /* 0x040fe4000f8e021c */
[----:B------:R-:W-:-:S02]  /*16d0*/  IMAD R19, R11, UR14, R26 ;  /* 0x0000000e0b137c24 */ /* 0x000fc4000f8e021a */
[----:B------:R-:W-:Y:S02]  /*16e0*/  IMAD R24, R11, UR14, R24 ;  /* 0x0000000e0b187c24 */ /* 0x000fe4000f8e0218 */
[----:B------:R-:W-:Y:S02]  /*16f0*/  IMAD R17, R15, 0x8, R17 ;  /* 0x000000080f117824 */ /* 0x000fe400078e0211 */
[----:B------:R-:W-:Y:S01]  /*1700*/  @P0 IMAD.IADD R9, R9, 0x1, -R10 ;  /* 0x0000000109090824 */ /* 0x000fe200078e0a0a */
[----:B------:R-:W-:-:S04]  /*1710*/  @P0 IADD3 R8, PT, PT, R8, 0x1, RZ ;  /* 0x0000000108080810 */ /* 0x000fc80007ffe0ff */
[----:B------:R-:W-:-:S13]  /*1720*/  ISETP.GE.U32.AND P1, PT, R9, R10, PT ;  /* 0x0000000a0900720c */ /* 0x000fda0003f26070 */
[----:B------:R-:W-:-:S05]  /*1730*/  @P1 VIADD R8, R8, 0x1 ;  /* 0x0000000108081836 */ /* 0x000fca0000000000 */
[----:B------:R-:W-:-:S04]  /*1740*/  SEL R27, R27, R8, !P5 ;  /* 0x000000081b1b7207 */ /* 0x000fc80006800000 */
[----:B------:R-:W-:-:S05]  /*1750*/  IADD3 R8, PT, PT, -R27, RZ, RZ ;  /* 0x000000ff1b087210 */ /* 0x000fca0007ffe1ff */
[----:B------:R-:W-:Y:S02]  /*1760*/  IMAD R35, R10, R8, R35 ;  /* 0x000000080a237224 */ /* 0x000fe400078e0223 */
[----:B------:R-:W0:Y:S02]  /*1770*/  LDC.64 R8, c[0x0][0x380] ;  /* 0x0000e000ff087b82 */ /* 0x000e240000000a00 */
[----:B------:R-:W-:-:S04]  /*1780*/  IMAD R32, R35, UR13, R32 ;  /* 0x0000000d23207c24 */ /* 0x000fc8000f8e0220 */
[----:B------:R-:W-:-:S04]  /*1790*/  IMAD R32, R27, UR12, R32 ;  /* 0x0000000c1b207c24 */ /* 0x000fc8000f8e0220 */
[----:B------:R-:W-:Y:S01]  /*17a0*/  IMAD R32, R11, UR14, R32 ;  /* 0x0000000e0b207c24 */ /* 0x000fe2000f8e0220 */
[C---:B--2---:R-:W-:Y:S02]  /*17b0*/  PRMT R29, R5.reuse, 0x7773, RZ ;  /* 0x00007773051d7816 */ /* 0x044fe400000000ff */
[----:B------:R-:W-:Y:S02]  /*17c0*/  PRMT R20, R5, 0x7772, RZ ;  /* 0x0000777205147816 */ /* 0x000fe400000000ff */
[C---:B------:R-:W-:Y:S02]  /*17d0*/  PRMT R37, R4.reuse, 0x7773, RZ ;  /* 0x0000777304257816 */ /* 0x040fe400000000ff */
[----:B------:R-:W-:Y:S02]  /*17e0*/  PRMT R22, R4, 0x7772, RZ ;  /* 0x0000777204167816 */ /* 0x000fe400000000ff */
[----:B------:R-:W-:Y:S02]  /*17f0*/  PRMT R29, R29, 0x7604, R20 ;  /* 0x000076041d1d7816 */ /* 0x000fe40000000014 */
[----:B------:R-:W-:-:S02]  /*1800*/  PRMT R37, R37, 0x7604, R22 ;  /* 0x0000760425257816 */ /* 0x000fc40000000016 */
[C---:B------:R-:W-:Y:S02]  /*1810*/  PRMT R25, R7.reuse, 0x7773, RZ ;  /* 0x0000777307197816 */ /* 0x040fe400000000ff */
[----:B------:R-:W-:Y:S02]  /*1820*/  PRMT R20, R7, 0x7772, RZ ;  /* 0x0000777207147816 */ /* 0x000fe400000000ff */
[C---:B------:R-:W-:Y:S02]  /*1830*/  PRMT R27, R6.reuse, 0x7773, RZ ;  /* 0x00007773061b7816 */ /* 0x040fe400000000ff */
[----:B------:R-:W-:Y:S02]  /*1840*/  PRMT R22, R6, 0x7772, RZ ;  /* 0x0000777206167816 */ /* 0x000fe400000000ff */
[----:B------:R-:W-:Y:S01]  /*1850*/  PRMT R31, R5, 0x7710, RZ ;  /* 0x00007710051f7816 */ /* 0x000fe200000000ff */
[----:B------:R-:W-:Y:S01]  /*1860*/  IMAD R5, R11, UR14, R16 ;  /* 0x0000000e0b057c24 */ /* 0x000fe2000f8e0210 */
[----:B------:R-:W-:Y:S01]  /*1870*/  PRMT R25, R25, 0x7604, R20 ;  /* 0x0000760419197816 */ /* 0x000fe20000000014 */
[----:B0-----:R-:W-:Y:S01]  /*1880*/  IMAD.WIDE.U32 R20, R21, 0x2, R8 ;  /* 0x0000000215147825 */ /* 0x001fe200078e0008 */
[----:B------:R-:W-:-:S02]  /*1890*/  PRMT R35, R7, 0x7710, RZ ;  /* 0x0000771007237816 */ /* 0x000fc400000000ff */
[----:B------:R-:W-:Y:S01]  /*18a0*/  PRMT R27, R27, 0x7604, R22 ;  /* 0x000076041b1b7816 */ /* 0x000fe20000000016 */
[----:B------:R-:W-:Y:S01]  /*18b0*/  IMAD R7, R11, UR14, R18 ;  /* 0x0000000e0b077c24 */ /* 0x000fe2000f8e0212 */
[----:B------:R-:W-:Y:S01]  /*18c0*/  PRMT R28, R4, 0x7710, RZ ;  /* 0x00007710041c7816 */ /* 0x000fe200000000ff */
[----:B------:R-:W-:Y:S01]  /*18d0*/  IMAD.WIDE.U32 R22, R23, 0x2, R8 ;  /* 0x0000000217167825 */ /* 0x000fe200078e0008 */
[----:B------:R-:W-:-:S03]  /*18e0*/  PRMT R33, R6, 0x7710, RZ ;  /* 0x0000771006217816 */ /* 0x000fc600000000ff */
[--C-:B------:R-:W-:Y:S01]  /*18f0*/  IMAD.WIDE.U32 R4, R5, 0x2, R8.reuse ;  /* 0x0000000205047825 */ /* 0x100fe200078e0008 */
[----:B------:R0:W-:Y:S03]  /*1900*/  STG.E.U16 desc[UR6][R20.64], R28 ;  /* 0x0000001c14007986 */ /* 0x0001e6000c101506 */
[--C-:B------:R-:W-:Y:S01]  /*1910*/  IMAD.WIDE.U32 R6, R7, 0x2, R8.reuse ;  /* 0x0000000207067825 */ /* 0x100fe200078e0008 */
[----:B------:R1:W-:Y:S03]  /*1920*/  STG.E.U16 desc[UR6][R22.64], R37 ;  /* 0x0000002516007986 */ /* 0x0003e6000c101506 */
[--C-:B------:R-:W-:Y:S01]  /*1930*/  IMAD.WIDE.U32 R18, R19, 0x2, R8.reuse ;  /* 0x0000000213127825 */ /* 0x100fe200078e0008 */
[----:B------:R2:W-:Y:S03]  /*1940*/  STG.E.U16 desc[UR6][R4.64], R31 ;  /* 0x0000001f04007986 */ /* 0x0005e6000c101506 */
[--C-:B0-----:R-:W-:Y:S01]  /*1950*/  IMAD.WIDE.U32 R20, R34, 0x2, R8.reuse ;  /* 0x0000000222147825 */ /* 0x101fe200078e0008 */
[----:B------:R2:W-:Y:S03]  /*1960*/  STG.E.U16 desc[UR6][R6.64], R29 ;  /* 0x0000001d06007986 */ /* 0x0005e6000c101506 */
[----:B-1----:R-:W-:Y:S01]  /*1970*/  IMAD.WIDE.U32 R22, R24, 0x2, R8 ;  /* 0x0000000218167825 */ /* 0x002fe200078e0008 */
[----:B------:R2:W-:Y:S01]  /*1980*/  STG.E.U16 desc[UR6][R18.64], R33 ;  /* 0x0000002112007986 */ /* 0x0005e2000c101506 */
[----:B------:R-:W-:-:S02]  /*1990*/  IADD3 R37, PT, PT, R17, 0x8, RZ ;  /* 0x0000000811257810 */ /* 0x000fc40007ffe0ff */
[----:B------:R-:W-:Y:S01]  /*19a0*/  IMAD.WIDE.U32 R8, R32, 0x2, R8 ;  /* 0x0000000220087825 */ /* 0x000fe200078e0008 */
[----:B------:R2:W-:Y:S01]  /*19b0*/  STG.E.U16 desc[UR6][R20.64], R27 ;  /* 0x0000001b14007986 */ /* 0x0005e2000c101506 */
[----:B------:R-:W-:-:S03]  /*19c0*/  ISETP.GT.U32.AND P0, PT, R37, R0, PT ;  /* 0x000000002500720c */ /* 0x000fc60003f04070 */
[----:B------:R2:W-:Y:S04]  /*19d0*/  STG.E.U16 desc[UR6][R22.64], R35 ;  /* 0x0000002316007986 */ /* 0x0005e8000c101506 */
[----:B------:R2:W-:Y:S06]  /*19e0*/  STG.E.U16 desc[UR6][R8.64], R25 ;  /* 0x0000001908007986 */ /* 0x0005ec000c101506 */
[----:B------:R-:W-:Y:S05]  /*19f0*/  @!P0 BRA `(.L_x_274) ;  /* 0xffffffe800108947 */ /* 0x000fea000383ffff */
.L_x_273:
[----:B0-23--:R-:W-:Y:S05]  /*1a00*/  BSYNC.RECONVERGENT B0 ;  /* 0x0000000000007941 */ /* 0x00dfea0003800200 */
.L_x_272:
[----:B------:R-:W-:-:S13]  /*1a10*/  ISETP.GE.U32.AND P0, PT, R17, R0, PT ;  /* 0x000000001100720c */ /* 0x000fda0003f06070 */
[----:B------:R-:W-:Y:S05]  /*1a20*/  @P0 EXIT ;  /* 0x000000000000094d */ /* 0x000fea0003800000 */
[----:B------:R-:W-:Y:S01]  /*1a30*/  IMAD.IADD R21, R0, 0x1, -R17 ;  /* 0x0000000100157824 */ /* 0x000fe200078e0a11 */
[----:B------:R-:W0:Y:S01]  /*1a40*/  LDCU UR9, c[0x0][0x10ec] ;  /* 0x00021d80ff0977ac */ /* 0x000e220008000800 */
[----:B------:R-:W-:Y:S01]  /*1a50*/  BSSY.RECONVERGENT B0, `(.L_x_275) ;  /* 0x0000065000007945 */ /* 0x000fe20003800200 */
[----:B------:R-:W-:Y:S02]  /*1a60*/  MOV R5, R17 ;  /* 0x0000001100057202 */ /* 0x000fe40000000f00 */
[----:B------:R-:W-:Y:S01]  /*1a70*/  LOP3.LUT P0, R21, R21, 0x3, RZ, 0xc0, !PT ;  /* 0x0000000315157812 */ /* 0x000fe2000780c0ff */
[----:B------:R-:W2:Y:S01]  /*1a80*/  LDCU.64 UR10, c[0x0][0x10e0] ;  /* 0x00021c00ff0a77ac */ /* 0x000ea20008000a00 */
[----:B------:R-:W3:Y:S11]  /*1a90*/  LDCU.64 UR12, c[0x0][0x10d8] ;  /* 0x00021b00ff0c77ac */ /* 0x000ef60008000a00 */
[----:B------:R-:W-:Y:S05]  /*1aa0*/  @!P0 BRA `(.L_x_276) ;  /* 0x00000004007c8947 */ /* 0x000fea0003800000 */
[----:B------:R-:W5:Y:S01]  /*1ab0*/  LDC R6, c[0x0][0x10e8] ;  /* 0x00043a00ff067b82 */ /* 0x000f620000000800 */
[----:B------:R-:W4:Y:S01]  /*1ac0*/  LDCU.64 UR4, c[0x0][0x10d0] ;  /* 0x00021a00ff0477ac */ /* 0x000f220008000a00 */
[----:B------:R-:W-:Y:S01]  /*1ad0*/  IMAD.WIDE.U32 R22, R17, 0x2, R2 ;  /* 0x0000000211167825 */ /* 0x000fe200078e0002 */
[----:B------:R-:W0:Y:S03]  /*1ae0*/  LDCU UR8, c[0x0][0x10cc] ;  /* 0x00021980ff0877ac */ /* 0x000e260008000800 */
[----:B------:R-:W-:Y:S01]  /*1af0*/  IMAD.MOV R21, RZ, RZ, -R21 ;  /* 0x000000ffff157224 */ /* 0x000fe200078e0a15 */
[----:B-----5:R-:W-:-:S04]  /*1b00*/  ISETP.NE.AND P0, PT, R6, 0x3, PT ;  /* 0x000000030600780c */ /* 0x020fc80003f05270 */
[----:B----4-:R-:W-:Y:S02]  /*1b10*/  SEL R4, R12, UR5, !P0 ;  /* 0x000000050c047c07 */ /* 0x010fe4000c000000 */
[----:B------:R-:W-:Y:S02]  /*1b20*/  ISETP.NE.AND P0, PT, R6, 0x2, PT ;  /* 0x000000020600780c */ /* 0x000fe40003f05270 */
[----:B------:R-:W4:Y:S02]  /*1b30*/  I2F.U32.RP R5, R4 ;  /* 0x0000000400057306 */ /* 0x000f240000209000 */
[----:B------:R-:W-:Y:S02]  /*1b40*/  SEL R8, R12, UR4, !P0 ;  /* 0x000000040c087c07 */ /* 0x000fe4000c000000 */
[----:B------:R-:W-:Y:S02]  /*1b50*/  ISETP.NE.AND P0, PT, R6, 0x1, PT ;  /* 0x000000010600780c */ /* 0x000fe40003f05270 */
[----:B------:R-:W-:-:S02]  /*1b60*/  IADD3 R25, PT, PT, RZ, -R8, RZ ;  /* 0x80000008ff197210 */ /* 0x000fc40007ffe0ff */
[----:B0-----:R-:W-:Y:S01]  /*1b70*/  SEL R9, R12, UR8, !P0 ;  /* 0x000000080c097c07 */ /* 0x001fe2000c000000 */
[----:B------:R-:W0:Y:S01]  /*1b80*/  I2F.U32.RP R10, R8 ;  /* 0x00000008000a7306 */ /* 0x000e220000209000 */
[----:B------:R-:W-:Y:S02]  /*1b90*/  ISETP.NE.U32.AND P0, PT, R4, RZ, PT ;  /* 0x000000ff0400720c */ /* 0x000fe40003f05070 */
[----:B------:R-:W-:Y:S01]  /*1ba0*/  ISETP.NE.U32.AND P1, PT, R8, RZ, PT ;  /* 0x000000ff0800720c */ /* 0x000fe20003f25070 */
[----:B------:R-:W-:Y:S01]  /*1bb0*/  IMAD.MOV R27, RZ, RZ, -R9 ;  /* 0x000000ffff1b7224 */ /* 0x000fe200078e0a09 */
[----:B------:R-:W-:Y:S02]  /*1bc0*/  ISETP.NE.U32.AND P2, PT, R9, RZ, PT ;  /* 0x000000ff0900720c */ /* 0x000fe40003f45070 */
[----:B------:R-:W-:Y:S01]  /*1bd0*/  LOP3.LUT R20, RZ, R8, RZ, 0x33, !PT ;  /* 0x00000008ff147212 */ /* 0x000fe200078e33ff */
[----:B------:R-:W5:Y:S08]  /*1be0*/  I2F.U32.RP R13, R9 ;  /* 0x00000009000d7306 */ /* 0x000f700000209000 */
[----:B----4-:R-:W4:Y:S08]  /*1bf0*/  MUFU.RCP R5, R5 ;  /* 0x0000000500057308 */ /* 0x010f300000001000 */
[----:B0-----:R-:W0:Y:S08]  /*1c00*/  MUFU.RCP R10, R10 ;  /* 0x0000000a000a7308 */ /* 0x001e300000001000 */
[----:B-----5:R-:W5:Y:S01]  /*1c10*/  MUFU.RCP R13, R13 ;  /* 0x0000000d000d7308 */ /* 0x020f620000001000 */
[----:B----4-:R-:W-:Y:S01]  /*1c20*/  VIADD R14, R5, 0xffffffe ;  /* 0x0ffffffe050e7836 */ /* 0x010fe20000000000 */
[----:B------:R-:W-:-:S06]  /*1c30*/  IADD3 R5, PT, PT, RZ, -R4, RZ ;  /* 0x80000004ff057210 */ /* 0x000fcc0007ffe0ff */
[----:B------:R4:W1:Y:S01]  /*1c40*/  F2I.FTZ.U32.TRUNC.NTZ R15, R14 ;  /* 0x0000000e000f7305 */ /* 0x000862000021f000 */
[----:B0-----:R-:W-:Y:S02]  /*1c50*/  IADD3 R18, PT, PT, R10, 0xffffffe, RZ ;  /* 0x0ffffffe0a127810 */ /* 0x001fe40007ffe0ff */
[----:B------:R-:W-:-:S05]  /*1c60*/  MOV R10, R22 ;  /* 0x00000016000a7202 */ /* 0x000fca0000000f00 */
[----:B------:R0:W2:Y:S01]  /*1c70*/  F2I.FTZ.U32.TRUNC.NTZ R19, R18 ;  /* 0x0000001200137305 */ /* 0x0000a2000021f000 */
[----:B-----5:R-:W-:Y:S01]  /*1c80*/  VIADD R6, R13, 0xffffffe ;  /* 0x0ffffffe0d067836 */ /* 0x020fe20000000000 */
[----:B------:R-:W-:Y:S01]  /*1c90*/  MOV R13, R23 ;  /* 0x00000017000d7202 */ /* 0x000fe20000000f00 */
[----:B----4-:R-:W-:Y:S02]  /*1ca0*/  IMAD.MOV.U32 R14, RZ, RZ, RZ ;  /* 0x000000ffff0e7224 */ /* 0x010fe400078e00ff */
[----:B-1----:R-:W-:-:S03]  /*1cb0*/  IMAD R5, R5, R15, RZ ;  /* 0x0000000f05057224 */ /* 0x002fc600078e02ff */
[----:B------:R1:W4:Y:S01]  /*1cc0*/  F2I.FTZ.U32.TRUNC.NTZ R7, R6 ;  /* 0x0000000600077305 */ /* 0x000322000021f000 */
[----:B0-----:R-:W-:Y:S02]  /*1cd0*/  HFMA2 R18, -RZ, RZ, 0, 0 ;  /* 0x00000000ff127431 */ /* 0x001fe400000001ff */
[----:B------:R-:W-:-:S04]  /*1ce0*/  IMAD.HI.U32 R14, R15, R5, R14 ;  /* 0x000000050f0e7227 */ /* 0x000fc800078e000e */
[----:B--2---:R-:W-:Y:S01]  /*1cf0*/  IMAD R23, R25, R19, RZ ;  /* 0x0000001319177224 */ /* 0x004fe200078e02ff */
[----:B-1----:R-:W-:-:S03]  /*1d00*/  MOV R6, RZ ;  /* 0x000000ff00067202 */ /* 0x002fc60000000f00 */
[----:B------:R-:W-:Y:S01]  /*1d10*/  IMAD.HI.U32 R15, R19, R23, R18 ;  /* 0x00000017130f7227 */ /* 0x000fe200078e0012 */
[----:B------:R-:W-:Y:S02]  /*1d20*/  LOP3.LUT R19, RZ, R4, RZ, 0x33, !PT ;  /* 0x00000004ff137212 */ /* 0x000fe400078e33ff */
[----:B------:R-:W-:Y:S01]  /*1d30*/  LOP3.LUT R18, RZ, R9, RZ, 0x33, !PT ;  /* 0x00000009ff127212 */ /* 0x000fe200078e33ff */
[----:B----4-:R-:W-:-:S04]  /*1d40*/  IMAD R5, R27, R7, RZ ;  /* 0x000000071b057224 */ /* 0x010fc800078e02ff */
[----:B------:R-:W-:Y:S01]  /*1d50*/  IMAD.HI.U32 R16, R7, R5, R6 ;  /* 0x0000000507107227 */ /* 0x000fe200078e0006 */
[----:B------:R-:W-:-:S07]  /*1d60*/  MOV R5, R17 ;  /* 0x0000001100057202 */ /* 0x000fce0000000f00 */
.L_x_277:
[----:B0-----:R-:W-:Y:S01]  /*1d70*/  MOV R6, R10 ;  /* 0x0000000a00067202 */ /* 0x001fe20000000f00 */
[----:B------:R-:W-:-:S05]  /*1d80*/  IMAD.MOV.U32 R7, RZ, RZ, R13 ;  /* 0x000000ffff077224 */ /* 0x000fca00078e000d */
[----:B------:R0:W2:Y:S01]  /*1d90*/  LDG.E.U16 R22, desc[UR6][R6.64] ;  /* 0x0000000606167981 */ /* 0x0000a2000c1e1500 */
        /* <DEDUP_REMOVED lines=12> */
[----:B0-----:R-:W-:-:S03]  /*1e60*/  IADD3 R7, PT, PT, -R25, RZ, RZ ;  /* 0x000000ff19077210 */ /* 0x001fc60007ffe1ff */
[----:B------:R-:W-:Y:S02]  /*1e70*/  IMAD R24, R4, R24, R5 ;  /* 0x0000001804187224 */ /* 0x000fe400078e0205 */
[----:B------:R-:W-:Y:S02]  /*1e80*/  IMAD R7, R8, R7, R23 ;  /* 0x0000000708077224 */ /* 0x000fe400078e0217 */
[----:B------:R-:W-:Y:S02]  /*1e90*/  IMAD R24, R24, UR11, RZ ;  /* 0x0000000b18187c24 */ /* 0x000fe4000f8e02ff */
[----:B------:R-:W-:Y:S01]  /*1ea0*/  VIADD R5, R5, 0x1 ;  /* 0x0000000105057836 */ /* 0x000fe20000000000 */
        /* <DEDUP_REMOVED lines=11> */
[----:B------:R-:W-:-:S03]  /*1f60*/  IMAD R23, R23, UR10, R24 ;  /* 0x0000000a17177c24 */ /* 0x000fc6000f8e0218 */
[----:B------:R-:W-:-:S13]  /*1f70*/  ISETP.GE.U32.AND P3, PT, R6, R9, PT ;  /* 0x000000090600720c */ /* 0x000fda0003f66070 */
[----:B------:R-:W-:Y:S02]  /*1f80*/  @P3 IADD3 R6, PT, PT, -R9, R6, RZ ;  /* 0x0000000609063210 */ /* 0x000fe40007ffe1ff */
[----:B------:R-:W-:Y:S02]  /*1f90*/  @P3 IADD3 R7, PT, PT, R7, 0x1, RZ ;  /* 0x0000000107073810 */ /* 0x000fe40007ffe0ff */
[----:B------:R-:W-:Y:S02]  /*1fa0*/  ISETP.GE.U32.AND P4, PT, R6, R9, PT ;  /* 0x000000090600720c */ /* 0x000fe40003f86070 */
[----:B------:R-:W-:-:S11]  /*1fb0*/  ISETP.NE.AND P3, PT, R21, RZ, PT ;  /* 0x000000ff1500720c */ /* 0x000fd60003f65270 */
        /* <DEDUP_REMOVED lines=10> */
[----:B0-----:R-:W-:Y:S01]  /*2060*/  IMAD.WIDE.U32 R6, R23, 0x2, R6 ;  /* 0x0000000217067825 */ /* 0x001fe200078e0006 */
[----:B--2---:R-:W-:-:S05]  /*2070*/  PRMT R25, R22, 0x7710, RZ ;  /* 0x0000771016197816 */ /* 0x004fca00000000ff */
[----:B------:R0:W-:Y:S01]  /*2080*/  STG.E.U16 desc[UR6][R6.64], R25 ;  /* 0x0000001906007986 */ /* 0x0001e2000c101506 */
[----:B------:R-:W-:Y:S05]  /*2090*/  @P3 BRA `(.L_x_277) ;  /* 0xfffffffc00343947 */ /* 0x000fea000383ffff */
.L_x_276:
[----:B0-23--:R-:W-:Y:S05]  /*20a0*/  BSYNC.RECONVERGENT B0 ;  /* 0x0000000000007941 */ /* 0x00dfea0003800200 */
.L_x_275:
[----:B------:R-:W-:-:S04]  /*20b0*/  IADD3 R4, PT, PT, -R0, R17, RZ ;  /* 0x0000001100047210 */ /* 0x000fc80007ffe1ff */
[----:B------:R-:W-:-:S13]  /*20c0*/  ISETP.GT.U32.AND P0, PT, R4, -0x4, PT ;  /* 0xfffffffc0400780c */ /* 0x000fda0003f04070 */
[----:B------:R-:W-:Y:S05]  /*20d0*/  @P0 EXIT ;  /* 0x000000000000094d */ /* 0x000fea0003800000 */
[----:B------:R-:W0:Y:S01]  /*20e0*/  LDC R4, c[0x0][0x10e8] ;  /* 0x00043a00ff047b82 */ /* 0x000e220000000800 */
[----:B------:R-:W-:Y:S01]  /*20f0*/  IADD3 R23, PT, PT, -R0, R5, RZ ;  /* 0x0000000500177210 */ /* 0x000fe20007ffe1ff */
[----:B------:R-:W-:Y:S01]  /*2100*/  VIADD R20, R5, 0x1 ;  /* 0x0000000105147836 */ /* 0x000fe20000000000 */
[----:B------:R-:W2:Y:S01]  /*2110*/  LDCU UR8, c[0x0][0x10ec] ;  /* 0x00021d80ff0877ac */ /* 0x000ea20008000800 */
[----:B------:R-:W3:Y:S04]  /*2120*/  LDCU.64 UR4, c[0x0][0x10d8] ;  /* 0x00021b00ff0477ac */ /* 0x000ee80008000a00 */
[----:B------:R-:W4:Y:S01]  /*2130*/  LDC.64 R6, c[0x0][0x10d0] ;  /* 0x00043400ff067b82 */ /* 0x000f220000000a00 */
[C---:B0-----:R-:W-:Y:S02]  /*2140*/  ISETP.NE.AND P2, PT, R4.reuse, 0x1, PT ;  /* 0x000000010400780c */ /* 0x041fe40003f45270 */
[----:B------:R-:W-:-:S02]  /*2150*/  ISETP.NE.AND P0, PT, R4, 0x3, PT ;  /* 0x000000030400780c */ /* 0x000fc40003f05270 */
[----:B------:R-:W-:Y:S02]  /*2160*/  ISETP.NE.AND P1, PT, R4, 0x2, PT ;  /* 0x000000020400780c */ /* 0x000fe40003f25270 */
[C---:B----4-:R-:W-:Y:S02]  /*2170*/  SEL R4, R12.reuse, R7, !P0 ;  /* 0x000000070c047207 */ /* 0x050fe40004000000 */
[----:B------:R-:W-:Y:S02]  /*2180*/  SEL R10, R12, R6, !P1 ;  /* 0x000000060c0a7207 */ /* 0x000fe40004800000 */
[----:B------:R-:W0:Y:S03]  /*2190*/  I2F.U32.RP R13, R4 ;  /* 0x00000004000d7306 */ /* 0x000e260000209000 */
[----:B------:R-:W4:Y:S01]  /*21a0*/  @P2 LDC R12, c[0x0][0x10cc] ;  /* 0x00043300ff0c2b82 */ /* 0x000f220000000800 */
[----:B------:R-:W-:Y:S01]  /*21b0*/  ISETP.NE.U32.AND P0, PT, R4, RZ, PT ;  /* 0x000000ff0400720c */ /* 0x000fe20003f05070 */
[----:B------:R-:W-:Y:S01]  /*21c0*/  IMAD.MOV R17, RZ, RZ, -R10 ;  /* 0x000000ffff117224 */ /* 0x000fe200078e0a0a */
[----:B------:R-:W-:-:S02]  /*21d0*/  ISETP.NE.U32.AND P1, PT, R10, RZ, PT ;  /* 0x000000ff0a00720c */ /* 0x000fc40003f25070 */
[----:B------:R-:W-:Y:S01]  /*21e0*/  LOP3.LUT R21, RZ, R4, RZ, 0x33, !PT ;  /* 0x00000004ff157212 */ /* 0x000fe200078e33ff */
[----:B------:R-:W5:Y:S01]  /*21f0*/  I2F.U32.RP R14, R10 ;  /* 0x0000000a000e7306 */ /* 0x000f620000209000 */
[----:B------:R-:W-:-:S07]  /*2200*/  LOP3.LUT R22, RZ, R10, RZ, 0x33, !PT ;  /* 0x0000000aff167212 */ /* 0x000fce00078e33ff */
[----:B0-----:R-:W0:Y:S08]  /*2210*/  MUFU.RCP R13, R13 ;  /* 0x0000000d000d7308 */ /* 0x001e300000001000 */
[----:B-----5:R-:W5:Y:S01]  /*2220*/  MUFU.RCP R14, R14 ;  /* 0x0000000e000e7308 */ /* 0x020f620000001000 */
[----:B----4-:R-:W-:Y:S02]  /*2230*/  ISETP.NE.U32.AND P2, PT, R12, RZ, PT ;  /* 0x000000ff0c00720c */ /* 0x010fe40003f45070 */
[----:B------:R-:W-:-:S05]  /*2240*/  LOP3.LUT R0, RZ, R12, RZ, 0x33, !PT ;  /* 0x0000000cff007212 */ /* 0x000fca00078e33ff */
[----:B------:R-:W4:Y:S01]  /*2250*/  I2F.U32.RP R15, R12 ;  /* 0x0000000c000f7306 */ /* 0x000f220000209000 */
[----:B0-----:R-:W-:Y:S02]  /*2260*/  IADD3 R6, PT, PT, R13, 0xffffffe, RZ ;  /* 0x0ffffffe0d067810 */ /* 0x001fe40007ffe0ff */
[----:B------:R-:W-:-:S05]  /*2270*/  IADD3 R13, PT, PT, RZ, -R4, RZ ;  /* 0x80000004ff0d7210 */ /* 0x000fca0007ffe0ff */
[----:B------:R0:W1:Y:S01]  /*2280*/  F2I.FTZ.U32.TRUNC.NTZ R7, R6 ;  /* 0x0000000600077305 */ /* 0x000062000021f000 */
[----:B-----5:R-:W-:-:S07]  /*2290*/  VIADD R18, R14, 0xffffffe ;  /* 0x0ffffffe0e127836 */ /* 0x020fce0000000000 */
[----:B----4-:R-:W4:Y:S01]  /*22a0*/  MUFU.RCP R15, R15 ;  /* 0x0000000f000f7308 */ /* 0x010f220000001000 */
[----:B0-----:R-:W-:Y:S02]  /*22b0*/  HFMA2 R6, -RZ, RZ, 0, 0 ;  /* 0x00000000ff067431 */ /* 0x001fe400000001ff */
[----:B-1----:R-:W-:-:S05]  /*22c0*/  IMAD R13, R13, R7, RZ ;  /* 0x000000070d0d7224 */ /* 0x002fca00078e02ff */
[----:B------:R0:W1:Y:S01]  /*22d0*/  F2I.FTZ.U32.TRUNC.NTZ R19, R18 ;  /* 0x0000001200137305 */ /* 0x000062000021f000 */
[----:B------:R-:W-:Y:S01]  /*22e0*/  IMAD.HI.U32 R13, R7, R13, R6 ;  /* 0x0000000d070d7227 */ /* 0x000fe200078e0006 */
[----:B----4-:R-:W-:Y:S02]  /*22f0*/  IADD3 R8, PT, PT, R15, 0xffffffe, RZ ;  /* 0x0ffffffe0f087810 */ /* 0x010fe40007ffe0ff */
[----:B0-----:R-:W-:-:S04]  /*2300*/  MOV R18, RZ ;  /* 0x000000ff00127202 */ /* 0x001fc80000000f00 */
[----:B------:R0:W4:Y:S01]  /*2310*/  F2I.FTZ.U32.TRUNC.NTZ R9, R8 ;  /* 0x0000000800097305 */ /* 0x000122000021f000 */
[----:B-1----:R-:W-:-:S04]  /*2320*/  IMAD R15, R17, R19, RZ ;  /* 0x00000013110f7224 */ /* 0x002fc800078e02ff */
[----:B------:R-:W-:-:S04]  /*2330*/  IMAD.HI.U32 R18, R19, R15, R18 ;  /* 0x0000000f13127227 */ /* 0x000fc800078e0012 */
[----:B0-----:R-:W-:Y:S02]  /*2340*/  HFMA2 R8, -RZ, RZ, 0, 0 ;  /* 0x00000000ff087431 */ /* 0x001fe400000001ff */
[----:B----4-:R-:W-:-:S04]  /*2350*/  IMAD R14, R12, R9, RZ ;  /* 0x000000090c0e7224 */ /* 0x010fc800078e02ff */
[----:B------:R-:W-:-:S04]  /*2360*/  IMAD.MOV R19, RZ, RZ, -R14 ;  /* 0x000000ffff137224 */ /* 0x000fc800078e0a0e */
[----:B--23--:R-:W-:-:S07]  /*2370*/  IMAD.HI.U32 R19, R9, R19, R8 ;  /* 0x0000001309137227 */ /* 0x00cfce00078e0008 */
.L_x_278:
[----:B------:R-:W-:-:S05]  /*2380*/  IADD3 R9, PT, PT, R20, -0x1, RZ ;  /* 0xffffffff14097810 */ /* 0x000fca0007ffe0ff */
[----:B0-----:R-:W-:-:S05]  /*2390*/  IMAD.WIDE.U32 R6, R9, 0x2, R2 ;  /* 0x0000000209067825 */ /* 0x001fca00078e0002 */
[----:B------:R-:W2:Y:S01]  /*23a0*/  LDG.E.U16 R16, desc[UR6][R6.64] ;  /* 0x0000000606107981 */ /* 0x000ea2000c1e1500 */
        /* <DEDUP_REMOVED lines=13> */
[----:B------:R-:W-:-:S05]  /*2480*/  IMAD R15, R10, R15, R17 ;  /* 0x0000000f0a0f7224 */ /* 0x000fca00078e0211 */
[----:B------:R-:W-:-:S13]  /*2490*/  ISETP.GE.U32.AND P3, PT, R15, R10, PT ;  /* 0x0000000a0f00720c */ /* 0x000fda0003f66070 */
[----:B------:R-:W-:Y:S02]  /*24a0*/  @P3 IADD3 R15, PT, PT, -R10, R15, RZ ;  /* 0x0000000f0a0f3210 */ /* 0x000fe40007ffe1ff */
[----:B------:R-:W-:Y:S02]  /*24b0*/  @P3 IADD3 R9, PT, PT, R9, 0x1, RZ ;  /* 0x0000000109093810 */ /* 0x000fe40007ffe0ff */
[----:B------:R-:W-:-:S13]  /*24c0*/  ISETP.GE.U32.AND P4, PT, R15, R10, PT ;  /* 0x0000000a0f00720c */ /* 0x000fda0003f86070 */
[----:B------:R-:W-:-:S05]  /*24d0*/  @P4 VIADD R9, R9, 0x1 ;  /* 0x0000000109094836 */ /* 0x000fca0000000000 */
[----:B------:R-:W-:Y:S02]  /*24e0*/  SEL R25, R22, R9, !P1 ;  /* 0x0000000916197207 */ /* 0x000fe40004800000 */
[----:B------:R-:W0:Y:S03]  /*24f0*/  LDC.64 R8, c[0x0][0x10e0] ;  /* 0x00043800ff087b82 */ /* 0x000e260000000a00 */
        /* <DEDUP_REMOVED lines=8> */
[----:B------:R-:W-:Y:S01]  /*2580*/  @P3 IADD3 R27, PT, PT, -R12, R27, RZ ;  /* 0x0000001b0c1b3210 */ /* 0x000fe20007ffe1ff */
[----:B------:R-:W-:-:S03]  /*2590*/  @P3 VIADD R15, R15, 0x1 ;  /* 0x000000010f0f3836 */ /* 0x000fc60000000000 */
[----:B------:R-:W-:-:S13]  /*25a0*/  ISETP.GE.U32.AND P4, PT, R27, R12, PT ;  /* 0x0000000c1b00720c */ /* 0x000fda0003f86070 */
[----:B------:R-:W-:-:S04]  /*25b0*/  @P4 IADD3 R15, PT, PT, R15, 0x1, RZ ;  /* 0x000000010f0f4810 */ /* 0x000fc80007ffe0ff */
[----:B------:R-:W-:Y:S02]  /*25c0*/  SEL R27, R0, R15, !P2 ;  /* 0x0000000f001b7207 */ /* 0x000fe40005000000 */
[----:B------:R-:W0:Y:S02]  /*25d0*/  LDC.64 R14, c[0x0][0x380] ;  /* 0x0000e000ff0e7b82 */ /* 0x000e240000000a00 */
[----:B------:R-:W-:-:S05]  /*25e0*/  IADD3 R28, PT, PT, -R27, RZ, RZ ;  /* 0x000000ff1b1c7210 */ /* 0x000fca0007ffe1ff */
[----:B------:R-:W-:-:S04]  /*25f0*/  IMAD R24, R12, R28, R25 ;  /* 0x0000001c0c187224 */ /* 0x000fc800078e0219 */
[----:B------:R-:W-:-:S04]  /*2600*/  IMAD R24, R24, UR5, R17 ;  /* 0x0000000518187c24 */ /* 0x000fc8000f8e0211 */
[----:B------:R-:W-:-:S04]  /*2610*/  IMAD R24, R27, UR4, R24 ;  /* 0x000000041b187c24 */ /* 0x000fc8000f8e0218 */
[----:B------:R-:W-:Y:S01]  /*2620*/  IMAD R17, R11, UR8, R24 ;  /* 0x000000080b117c24 */ /* 0x000fe2000f8e0218 */
[----:B--2---:R-:W-:-:S03]  /*2630*/  PRMT R27, R16, 0x7710, RZ ;  /* 0x00007710101b7816 */ /* 0x004fc600000000ff */
[----:B0-----:R-:W-:-:S05]  /*2640*/  IMAD.WIDE.U32 R16, R17, 0x2, R14 ;  /* 0x0000000211107825 */ /* 0x001fca00078e000e */
[----:B------:R0:W-:Y:S04]  /*2650*/  STG.E.U16 desc[UR6][R16.64], R27 ;  /* 0x0000001b10007986 */ /* 0x0001e8000c101506 */
        /* <DEDUP_REMOVED lines=20> */
[----:B------:R-:W-:-:S05]  /*27a0*/  SEL R27, R22, R17, !P1 ;  /* 0x00000011161b7207 */ /* 0x000fca0004800000 */
[----:B------:R-:W-:-:S04]  /*27b0*/  IMAD.HI.U32 R17, R19, R27, RZ ;  /* 0x0000001b13117227 */ /* 0x000fc800078e00ff */
[----:B------:R-:W-:Y:S01]  /*27c0*/  IMAD.MOV R28, RZ, RZ, -R27 ;  /* 0x000000ffff1c7224 */ /* 0x000fe200078e0a1b */
[----:B------:R-:W-:-:S03]  /*27d0*/  IADD3 R29, PT, PT, -R17, RZ, RZ ;  /* 0x000000ff111d7210 */ /* 0x000fc60007ffe1ff */
[----:B------:R-:W-:Y:S02]  /*27e0*/  IMAD R25, R10, R28, R25 ;  /* 0x0000001c0a197224 */ /* 0x000fe400078e0219 */
[----:B------:R-:W-:-:S05]  /*27f0*/  IMAD R29, R12, R29, R27 ;  /* 0x0000001d0c1d7224 */ /* 0x000fca00078e021b */
[----:B------:R-:W-:-:S13]  /*2800*/  ISETP.GE.U32.AND P3, PT, R29, R12, PT ;  /* 0x0000000c1d00720c */ /* 0x000fda0003f66070 */
[----:B------:R-:W-:Y:S01]  /*2810*/  @P3 IADD3 R29, PT, PT, -R12, R29, RZ ;  /* 0x0000001d0c1d3210 */ /* 0x000fe20007ffe1ff */
[----:B------:R-:W-:-:S03]  /*2820*/  @P3 VIADD R17, R17, 0x1 ;  /* 0x0000000111113836 */ /* 0x000fc60000000000 */
[----:B------:R-:W-:-:S13]  /*2830*/  ISETP.GE.U32.AND P4, PT, R29, R12, PT ;  /* 0x0000000c1d00720c */ /* 0x000fda0003f86070 */
[----:B------:R-:W-:-:S04]  /*2840*/  @P4 IADD3 R17, PT, PT, R17, 0x1, RZ ;  /* 0x0000000111114810 */ /* 0x000fc80007ffe0ff */
        /* <DEDUP_REMOVED lines=8> */
[----:B------:R-:W-:Y:S01]  /*28d0*/  IMAD.WIDE.U32 R16, R17, 0x2, R14 ;  /* 0x0000000211107825 */ /* 0x000fe200078e000e */
[----:B--2---:R-:W-:-:S05]  /*28e0*/  PRMT R27, R24, 0x7710, RZ ;  /* 0x00007710181b7816 */ /* 0x004fca00000000ff */
[----:B------:R0:W-:Y:S04]  /*28f0*/  STG.E.U16 desc[UR6][R16.64], R27 ;  /* 0x0000001b10007986 */ /* 0x0001e8000c101506 */
[----:B------:R-:W2:Y:S01]  /*2900*/  LDG.E.U16 R24, desc[UR6][R6.64+0x4] ;  /* 0x0000040606187981 */ /* 0x000ea2000c1e1500 */
[----:B------:R-:W-:-:S05]  /*2910*/  IADD3 R25, PT, PT, R20, 0x1, RZ ;  /* 0x0000000114197810 */ /* 0x000fca0007ffe0ff */
        /* <DEDUP_REMOVED lines=8> */
[----:B0-----:R-:W-:-:S04]  /*29a0*/  SEL R17, R21, R26, !P0 ;  /* 0x0000001a15117207 */ /* 0x001fc80004000000 */
[----:B------:R-:W-:Y:S01]  /*29b0*/  IADD3 R16, PT, PT, -R17, RZ, RZ ;  /* 0x000000ff11107210 */ /* 0x000fe20007ffe1ff */
[----:B------:R-:W-:-:S04]  /*29c0*/  IMAD.HI.U32 R25, R18, R17, RZ ;  /* 0x0000001112197227 */ /* 0x000fc800078e00ff */
[----:B------:R-:W-:Y:S01]  /*29d0*/  IMAD R16, R4, R16, R5 ;  /* 0x0000001004107224 */ /* 0x000fe200078e0205 */
[----:B------:R-:W-:-:S04]  /*29e0*/  IADD3 R27, PT, PT, -R25, RZ, RZ ;  /* 0x000000ff191b7210 */ /* 0x000fc80007ffe1ff */
[----:B------:R-:W-:Y:S01]  /*29f0*/  IADD3 R16, PT, PT, R16, 0x2, RZ ;  /* 0x0000000210107810 */ /* 0x000fe20007ffe0ff */
[----:B------:R-:W-:-:S05]  /*2a00*/  IMAD R27, R10, R27, R17 ;  /* 0x0000001b0a1b7224 */ /* 0x000fca00078e0211 */
[----:B------:R-:W-:-:S13]  /*2a10*/  ISETP.GE.U32.AND P3, PT, R27, R10, PT ;  /* 0x0000000a1b00720c */ /* 0x000fda0003f66070 */
[----:B------:R-:W-:Y:S01]  /*2a20*/  @P3 IADD3 R27, PT, PT, -R10, R27, RZ ;  /* 0x0000001b0a1b3210 */ /* 0x000fe20007ffe1ff */
[----:B------:R-:W-:-:S03]  /*2a30*/  @P3 VIADD R25, R25, 0x1 ;  /* 0x0000000119193836 */ /* 0x000fc60000000000 */
[----:B------:R-:W-:-:S13]  /*2a40*/  ISETP.GE.U32.AND P4, PT, R27, R10, PT ;  /* 0x0000000a1b00720c */ /* 0x000fda0003f86070 */
[----:B------:R-:W-:-:S04]  /*2a50*/  @P4 IADD3 R25, PT, PT, R25, 0x1, RZ ;  /* 0x0000000119194810 */ /* 0x000fc80007ffe0ff */
[----:B------:R-:W-:-:S04]  /*2a60*/  SEL R25, R22, R25, !P1 ;  /* 0x0000001916197207 */ /* 0x000fc80004800000 */
[----:B------:R-:W-:Y:S01]  /*2a70*/  IADD3 R26, PT, PT, -R25, RZ, RZ ;  /* 0x000000ff191a7210 */ /* 0x000fe20007ffe1ff */
[----:B------:R-:W-:-:S04]  /*2a80*/  IMAD.HI.U32 R27, R19, R25, RZ ;  /* 0x00000019131b7227 */ /* 0x000fc800078e00ff */
[----:B------:R-:W-:Y:S01]  /*2a90*/  IMAD R26, R10, R26, R17 ;  /* 0x0000001a0a1a7224 */ /* 0x000fe200078e0211 */
[----:B------:R-:W-:Y:S01]  /*2aa0*/  IADD3 R29, PT, PT, -R27, RZ, RZ ;  /* 0x000000ff1b1d7210 */ /* 0x000fe20007ffe1ff */
[----:B------:R-:W-:-:S04]  /*2ab0*/  IMAD R17, R16, R9, RZ ;  /* 0x0000000910117224 */ /* 0x000fc800078e02ff */
[----:B------:R-:W-:Y:S02]  /*2ac0*/  IMAD R29, R12, R29, R25 ;  /* 0x0000001d0c1d7224 */ /* 0x000fe400078e0219 */
[----:B------:R-:W-:-:S03]  /*2ad0*/  IMAD R17, R26, R8, R17 ;  /* 0x000000081a117224 */ /* 0x000fc600078e0211 */
[----:B------:R-:W-:-:S13]  /*2ae0*/  ISETP.GE.U32.AND P3, PT, R29, R12, PT ;  /* 0x0000000c1d00720c */ /* 0x000fda0003f66070 */
[----:B------:R-:W-:Y:S01]  /*2af0*/  @P3 IMAD.IADD R29, R29, 0x1, -R12 ;  /* 0x000000011d1d3824 */ /* 0x000fe200078e0a0c */
[----:B------:R-:W-:-:S04]  /*2b00*/  @P3 IADD3 R27, PT, PT, R27, 0x1, RZ ;  /* 0x000000011b1b3810 */ /* 0x000fc80007ffe0ff */
[----:B------:R-:W-:-:S13]  /*2b10*/  ISETP.GE.U32.AND P4, PT, R29, R12, PT ;  /* 0x0000000c1d00720c */ /* 0x000fda0003f86070 */
[----:B------:R-:W-:-:S05]  /*2b20*/  @P4 VIADD R27, R27, 0x1 ;  /* 0x000000011b1b4836 */ /* 0x000fca0000000000 */
[----:B------:R-:W-:-:S05]  /*2b30*/  SEL R27, R0, R27, !P2 ;  /* 0x0000001b001b7207 */ /* 0x000fca0005000000 */
[----:B------:R-:W-:-:S04]  /*2b40*/  IMAD.MOV R16, RZ, RZ, -R27 ;  /* 0x000000ffff107224 */ /* 0x000fc800078e0a1b */
[----:B------:R-:W-:-:S04]  /*2b50*/  IMAD R16, R12, R16, R25 ;  /* 0x000000100c107224 */ /* 0x000fc800078e0219 */
[----:B------:R-:W-:-:S04]  /*2b60*/  IMAD R16, R16, UR5, R17 ;  /* 0x0000000510107c24 */ /* 0x000fc8000f8e0211 */
[----:B------:R-:W-:-:S04]  /*2b70*/  IMAD R16, R27, UR4, R16 ;  /* 0x000000041b107c24 */ /* 0x000fc8000f8e0210 */
[----:B------:R-:W-:-:S04]  /*2b80*/  IMAD R17, R11, UR8, R16 ;  /* 0x000000080b117c24 */ /* 0x000fc8000f8e0210 */
[----:B------:R-:W-:Y:S01]  /*2b90*/  IMAD.WIDE.U32 R16, R17, 0x2, R14 ;  /* 0x0000000211107825 */ /* 0x000fe200078e000e */
[----:B--2---:R-:W-:-:S05]  /*2ba0*/  PRMT R27, R24, 0x7710, RZ ;  /* 0x00007710181b7816 */ /* 0x004fca00000000ff */
[----:B------:R0:W-:Y:S04]  /*2bb0*/  STG.E.U16 desc[UR6][R16.64], R27 ;  /* 0x0000001b10007986 */ /* 0x0001e8000c101506 */
[----:B------:R1:W2:Y:S01]  /*2bc0*/  LDG.E.U16 R6, desc[UR6][R6.64+0x6] ;  /* 0x0000060606067981 */ /* 0x0002a2000c1e1500 */
[C---:B------:R-:W-:Y:S01]  /*2bd0*/  IADD3 R24, PT, PT, R20.reuse, 0x2, RZ ;  /* 0x0000000214187810 */ /* 0x040fe20007ffe0ff */
[----:B------:R-:W-:Y:S01]  /*2be0*/  VIADD R23, R23, 0x4 ;  /* 0x0000000417177836 */ /* 0x000fe20000000000 */
[----:B------:R-:W-:-:S03]  /*2bf0*/  IADD3 R20, PT, PT, R20, 0x4, RZ ;  /* 0x0000000414147810 */ /* 0x000fc60007ffe0ff */
        /* <DEDUP_REMOVED lines=9> */
[----:B-1----:R-:W-:-:S04]  /*2c90*/  IMAD.HI.U32 R7, R18, R17, RZ ;  /* 0x0000001112077227 */ /* 0x002fc800078e00ff */
        /* <DEDUP_REMOVED lines=13> */
[----:B------:R-:W-:Y:S02]  /*2d70*/  @P3 IADD3 R7, PT, PT, -R12, R7, RZ ;  /* 0x000000070c073210 */ /* 0x000fe40007ffe1ff */
[----:B------:R-:W-:Y:S02]  /*2d80*/  @P3 IADD3 R27, PT, PT, R27, 0x1, RZ ;  /* 0x000000011b1b3810 */ /* 0x000fe40007ffe0ff */
[----:B------:R-:W-:Y:S01]  /*2d90*/  ISETP.GE.U32.AND P4, PT, R7, R12, PT ;  /* 0x0000000c0700720c */ /* 0x000fe20003f86070 */
[--C-:B------:R-:W-:Y:S01]  /*2da0*/  IMAD.MOV R7, RZ, RZ, -R17.reuse ;  /* 0x000000ffff077224 */ /* 0x100fe200078e0a11 */
[----:B------:R-:W-:Y:S01]  /*2db0*/  ISETP.NE.AND P3, PT, R23, RZ, PT ;  /* 0x000000ff1700720c */ /* 0x000fe20003f65270 */
[----:B------:R-:W-:Y:S02]  /*2dc0*/  IMAD R17, R10, R24, R17 ;  /* 0x000000180a117224 */ /* 0x000fe400078e0211 */
[----:B------:R-:W-:Y:S01]  /*2dd0*/  IMAD R7, R4, R7, R5 ;  /* 0x0000000704077224 */ /* 0x000fe200078e0205 */
[----:B------:R-:W-:-:S04]  /*2de0*/  IADD3 R5, PT, PT, R5, 0x4, RZ ;  /* 0x0000000405057810 */ /* 0x000fc80007ffe0ff */
[----:B------:R-:W-:-:S03]  /*2df0*/  IADD3 R16, PT, PT, R7, 0x3, RZ ;  /* 0x0000000307107810 */ /* 0x000fc60007ffe0ff */
[----:B------:R-:W-:Y:S02]  /*2e00*/  @P4 IADD3 R27, PT, PT, R27, 0x1, RZ ;  /* 0x000000011b1b4810 */ /* 0x000fe40007ffe0ff */
[----:B------:R-:W-:Y:S02]  /*2e10*/  IMAD R9, R16, R9, RZ ;  /* 0x0000000910097224 */ /* 0x000fe400078e02ff */
[----:B------:R-:W-:Y:S02]  /*2e20*/  SEL R27, R0, R27, !P2 ;  /* 0x0000001b001b7207 */ /* 0x000fe40005000000 */
[----:B------:R-:W-:Y:S02]  /*2e30*/  IMAD R9, R17, R8, R9 ;  /* 0x0000000811097224 */ /* 0x000fe400078e0209 */
[----:B------:R-:W-:-:S05]  /*2e40*/  IADD3 R7, PT, PT, -R27, RZ, RZ ;  /* 0x000000ff1b077210 */ /* 0x000fca0007ffe1ff */
[----:B------:R-:W-:-:S04]  /*2e50*/  IMAD R8, R12, R7, R25 ;  /* 0x000000070c087224 */ /* 0x000fc800078e0219 */
[----:B------:R-:W-:-:S04]  /*2e60*/  IMAD R8, R8, UR5, R9 ;  /* 0x0000000508087c24 */ /* 0x000fc8000f8e0209 */
[----:B------:R-:W-:-:S04]  /*2e70*/  IMAD R8, R27, UR4, R8 ;  /* 0x000000041b087c24 */ /* 0x000fc8000f8e0208 */
[----:B------:R-:W-:-:S04]  /*2e80*/  IMAD R7, R11, UR8, R8 ;  /* 0x000000080b077c24 */ /* 0x000fc8000f8e0208 */
[----:B------:R-:W-:Y:S01]  /*2e90*/  IMAD.WIDE.U32 R14, R7, 0x2, R14 ;  /* 0x00000002070e7825 */ /* 0x000fe200078e000e */
[----:B--2---:R-:W-:-:S05]  /*2ea0*/  PRMT R7, R6, 0x7710, RZ ;  /* 0x0000771006077816 */ /* 0x004fca00000000ff */
[----:B------:R0:W-:Y:S01]  /*2eb0*/  STG.E.U16 desc[UR6][R14.64], R7 ;  /* 0x000000070e007986 */ /* 0x0001e2000c101506 */
[----:B------:R-:W-:Y:S05]  /*2ec0*/  @P3 BRA `(.L_x_278) ;  /* 0xfffffff4002c3947 */ /* 0x000fea000383ffff */
[----:B------:R-:W-:Y:S05]  /*2ed0*/  EXIT ;  /* 0x000000000000794d */ /* 0x000fea0003800000 */
.L_x_279:
        /* <DEDUP_REMOVED lines=10> */
.L_x_951:


//--------------------- .text._ZN2at6native40_GLOBAL__N__2351210d_8_Shape_cu_49f7391c30CatArrayBatchedCopy_vectorizedINS1_10OpaqueTypeILj2EEEjLi4ELi64ELi64ELi16ELi8EEEvPcNS1_25CatArrInputTensorMetadataIT_T0_XT2_EXT3_EEENS1_16TensorSizeStrideIS8_Lj4EEEiS8_ --------------------------
	.section	.text._ZN2at6native40_GLOBAL__N__2351210d_8_Shape_cu_49f7391c30CatArrayBatchedCopy_vectorizedINS1_10OpaqueTypeILj2EEEjLi4ELi64ELi64ELi16ELi8EEEvPcNS1_25CatArrInputTensorMetadataIT_T0_XT2_EXT3_EEENS1_16TensorSizeStrideIS8_Lj4EEEiS8_,"ax",@progbits
	.align	128
.text._ZN2at6native40_GLOBAL__N__2351210d_8_Shape_cu_49f7391c30CatArrayBatchedCopy_vectorizedINS1_10OpaqueTypeILj2EEEjLi4ELi64ELi64ELi16ELi8EEEvPcNS1_25CatArrInputTensorMetadataIT_T0_XT2_EXT3_EEENS1_16TensorSizeStrideIS8_Lj4EEEiS8_:
        .type           _ZN2at6native40_GLOBAL__N__2351210d_8_Shape_cu_49f7391c30CatArrayBatchedCopy_vectorizedINS1_10OpaqueTypeILj2EEEjLi4ELi64ELi64ELi16ELi8EEEvPcNS1_25CatArrInputTensorMetadataIT_T0_XT2_EXT3_EEENS1_16TensorSizeStrideIS8_Lj4EEEiS8_,@function
        .size           _ZN2at6native40_GLOBAL__N__2351210d_8_Shape_cu_49f7391c30CatArrayBatchedCopy_vectorizedINS1_10OpaqueTypeILj2EEEjLi4ELi64ELi64ELi16ELi8EEEvPcNS1_25CatArrInputTensorMetadataIT_T0_XT2_EXT3_EEENS1_16TensorSizeStrideIS8_Lj4EEEiS8_,(.L_x_952 - _ZN2at6native40_GLOBAL__N__2351210d_8_Shape_cu_49f7391c30CatArrayBatchedCopy_vectorizedINS1_10OpaqueTypeILj2EEEjLi4ELi64ELi64ELi16ELi8EEEvPcNS1_25CatArrInputTensorMetadataIT_T0_XT2_EXT3_EEENS1_16TensorSizeStrideIS8_Lj4EEEiS8_)
        .other          _ZN2at6native40_GLOBAL__N__2351210d_8_Shape_cu_49f7391c30CatArrayBatchedCopy_vectorizedINS1_10OpaqueTypeILj2EEEjLi4ELi64ELi64ELi16ELi8EEEvPcNS1_25CatArrInputTensorMetadataIT_T0_XT2_EXT3_EEENS1_16TensorSizeStrideIS8_Lj4EEEiS8_,@"STO_CUDA_ENTRY STV_DEFAULT"
_ZN2at6native40_GLOBAL__N__2351210d_8_Shape_cu_49f7391c30CatArrayBatchedCopy_vectorizedINS1_10OpaqueTypeILj2EEEjLi4ELi64ELi64ELi16ELi8EEEvPcNS1_25CatArrInputTensorMetadataIT_T0_XT2_EXT3_EEENS1_16TensorSizeStrideIS8_Lj4EEEiS8_:
        /* <DEDUP_REMOVED lines=66> */
.L_x_280:
        /* <DEDUP_REMOVED lines=48> */
.L_x_281:
        /* <DEDUP_REMOVED lines=14> */
.L_x_952:


//--------------------- .text._ZN2at6native40_GLOBAL__N__2351210d_8_Shape_cu_49f7391c19CatArrayBatchedCopyINS1_10OpaqueTypeILj2EEEjLi3ELi64ELi64EEEvPT_NS1_25CatArrInputTensorMetadataIS5_T0_XT2_EXT3_EEENS1_16TensorSizeStrideIS8_Lj4EEEiS8_ --------------------------
	.section	.text._ZN2at6native40_GLOBAL__N__2351210d_8_Shape_cu_49f7391c19CatArrayBatchedCopyINS1_10OpaqueTypeILj2EEEjLi3ELi64ELi64EEEvPT_NS1_25CatArrInputTensorMetadataIS5_T0_XT2_EXT3_EEENS1_16TensorSizeStrideIS8_Lj4EEEiS8_,"ax",@progbits
	.align	128
.text._ZN2at6native40_GLOBAL__N__2351210d_8_Shape_cu_49f7391c19CatArrayBatchedCopyINS1_10OpaqueTypeILj2EEEjLi3ELi64ELi64EEEvPT_NS1_25CatArrInputTensorMetadataIS5_T0_XT2_EXT3_EEENS1_16TensorSizeStrideIS8_Lj4EEEiS8_:
        .type           _ZN2at6native40_GLOBAL__N__2351210d_8_Shape_cu_49f7391c19CatArrayBatchedCopyINS1_10OpaqueTypeILj2EEEjLi3ELi64ELi64EEEvPT_NS1_25CatArrInputTensorMetadataIS5_T0_XT2_EXT3_EEENS1_16TensorSizeStrideIS8_Lj4EEEiS8_,@function
        .size           _ZN2at6native40_GLOBAL__N__2351210d_8_Shape_cu_49f7391c19CatArrayBatchedCopyINS1_10OpaqueTypeILj2EEEjLi3ELi64ELi64EEEvPT_NS1_25CatArrInputTensorMetadataIS5_T0_XT2_EXT3_EEENS1_16TensorSizeStrideIS8_Lj4EEEiS8_,(.L_x_953 - _ZN2at6native40_GLOBAL__N__2351210d_8_Shape_cu_49f7391c19CatArrayBatchedCopyINS1_10OpaqueTypeILj2EEEjLi3ELi64ELi64EEEvPT_NS1_25CatArrInputTensorMetadataIS5_T0_XT2_EXT3_EEENS1_16TensorSizeStrideIS8_Lj4EEEiS8_)
        .other          _ZN2at6native40_GLOBAL__N__2351210d_8_Shape_cu_49f7391c19CatArrayBatchedCopyINS1_10OpaqueTypeILj2EEEjLi3ELi64ELi64EEEvPT_NS1_25CatArrInputTensorMetadataIS5_T0_XT2_EXT3_EEENS1_16TensorSizeStrideIS8_Lj4EEEiS8_,@"STO_CUDA_ENTRY STV_DEFAULT"
_ZN2at6native40_GLOBAL__N__2351210d_8_Shape_cu_49f7391c19CatArrayBatchedCopyINS1_10OpaqueTypeILj2EEEjLi3ELi64ELi64EEEvPT_NS1_25CatArrInputTensorMetadataIS5_T0_XT2_EXT3_EEENS1_16TensorSizeStrideIS8_Lj4EEEiS8_:
        /* <DEDUP_REMOVED lines=30> */
[----:B------:R-:W-:Y:S01]  /*01e0*/  IMAD.MOV R19, RZ, RZ, -R3 ;  /* 0x000000ffff137224 */ /* 0x000fe200078e0a03 */
[----:B-----5:R-:W-:-:S05]  /*01f0*/  SEL R4, R2, R5, !P1 ;  /* 0x0000000502047207 */ /* 0x020fca0004800000 */
        /* <DEDUP_REMOVED lines=13> */
[----:B------:R-:W-:Y:S01]  /*02d0*/  ISETP.NE.U32.AND P1, PT, R3, RZ, PT ;  /* 0x000000ff0300720c */ /* 0x000fe20003f25070 */
[----:B0-----:R-:W-:-:S06]  /*02e0*/  VIADD R11, R6, 0xffffffe ;  /* 0x0ffffffe060b7836 */ /* 0x001fcc0000000000 */
[----:B------:R3:W0:Y:S01]  /*02f0*/  LDC R6, c[0x0][R18+0x8d4] ;  /* 0x0002350012067b82 */ /* 0x0006220000000800 */
[----:B------:R-:W5:Y:S01]  /*0300*/  F2I.FTZ.U32.TRUNC.NTZ R11, R11 ;  /* 0x0000000b000b7305 */ /* 0x000f62000021f000 */
[----:B-1----:R-:W-:-:S06]  /*0310*/  IADD3 R12, PT, PT, R8, 0xffffffe, RZ ;  /* 0x0ffffffe080c7810 */ /* 0x002fcc0007ffe0ff */
        /* <DEDUP_REMOVED lines=10> */
.L_x_283:
[----:B--2---:R-:W-:-:S05]  /*03c0*/  @P0 IMAD.WIDE.U32 R16, R12, 0x2, R14 ;  /* 0x000000020c100825 */ /* 0x004fca00078e000e */
[----:B---3--:R3:W4:Y:S01]  /*03d0*/  @P0 LDG.E.U16 R18, desc[UR6][R16.64] ;  /* 0x0000000610120981 */ /* 0x008722000c1e1500 */
        /* <DEDUP_REMOVED lines=8> */
[----:B------:R-:W-:Y:S02]  /*0460*/  SEL R23, R20, R19, !P1 ;  /* 0x0000001314177207 */ /* 0x000fe40004800000 */
[----:B------:R-:W2:Y:S03]  /*0470*/  @P0 LDC R19, c[0x0][0x10ec] ;  /* 0x00043b00ff130b82 */ /* 0x000ea60000000800 */
        /* <DEDUP_REMOVED lines=18> */
[----:B---3--:R-:W-:Y:S01]  /*05a0*/  @P0 IMAD.WIDE.U32 R16, R19, 0x2, R16 ;  /* 0x0000000213100825 */ /* 0x008fe200078e0010 */
[----:B----4-:R-:W-:-:S05]  /*05b0*/  @P0 PRMT R23, R18, 0x7710, RZ ;  /* 0x0000771012170816 */ /* 0x010fca00000000ff */
[----:B------:R2:W-:Y:S01]  /*05c0*/  @P0 STG.E.U16 desc[UR6][R16.64], R23 ;  /* 0x0000001710000986 */ /* 0x0005e2000c101506 */
[----:B------:R-:W-:Y:S05]  /*05d0*/  @P0 BRA `(.L_x_282) ;  /* 0x0000000000c80947 */ /* 0x000fea0003800000 */
[----:B------:R-:W3:Y:S01]  /*05e0*/  I2F.U32.RP R18, R7 ;  /* 0x0000000700127306 */ /* 0x000ee20000209000 */
[----:B------:R-:W-:Y:S02]  /*05f0*/  IADD3 R19, PT, PT, RZ, -R7, RZ ;  /* 0x80000007ff137210 */ /* 0x000fe40007ffe0ff */
[----:B------:R-:W-:Y:S02]  /*0600*/  ISETP.NE.U32.AND P5, PT, R7, RZ, PT ;  /* 0x000000ff0700720c */ /* 0x000fe40003fa5070 */
[----:B------:R-:W-:-:S03]  /*0610*/  IADD3 R25, PT, PT, RZ, -R2, RZ ;  /* 0x80000002ff197210 */ /* 0x000fc60007ffe0ff */
[----:B--2---:R-:W2:Y:S08]  /*0620*/  I2F.U32.RP R23, R2 ;  /* 0x0000000200177306 */ /* 0x004eb00000209000 */
        /* <DEDUP_REMOVED lines=40> */
[----:B------:R-:W2:Y:S01]  /*08b0*/  LDG.E.U16 R16, desc[UR6][R16.64] ;  /* 0x0000000610107981 */ /* 0x000ea2000c1e1500 */
[----:B------:R-:W-:-:S04]  /*08c0*/  IMAD R23, R9, UR10, R22 ;  /* 0x0000000a09177c24 */ /* 0x000fc8000f8e0216 */
[----:B0-----:R-:W-:Y:S01]  /*08d0*/  IMAD.WIDE.U32 R18, R23, 0x2, R18 ;  /* 0x0000000217127825 */ /* 0x001fe200078e0012 */
[----:B--2---:R-:W-:-:S05]  /*08e0*/  PRMT R23, R16, 0x7710, RZ ;  /* 0x0000771010177816 */ /* 0x004fca00000000ff */
[----:B------:R3:W-:Y:S02]  /*08f0*/  STG.E.U16 desc[UR6][R18.64], R23 ;  /* 0x0000001712007986 */ /* 0x0007e4000c101506 */
.L_x_282:
[----:B------:R-:W-:-:S04]  /*0900*/  IADD3 R12, PT, PT, R13, R12, RZ ;  /* 0x0000000c0d0c7210 */ /* 0x000fc80007ffe0ff */
[----:B------:R-:W-:-:S13]  /*0910*/  ISETP.GE.U32.AND P3, PT, R12, R0, PT ;  /* 0x000000000c00720c */ /* 0x000fda0003f66070 */
[----:B------:R-:W-:Y:S05]  /*0920*/  @!P3 BRA `(.L_x_283) ;  /* 0xfffffff800a4b947 */ /* 0x000fea000383ffff */
[----:B------:R-:W-:Y:S05]  /*0930*/  EXIT ;  /* 0x000000000000794d */ /* 0x000fea0003800000 */
.L_x_284:
        /* <DEDUP_REMOVED lines=12> */
.L_x_953:


//--------------------- .text._ZN2at6native40_GLOBAL__N__2351210d_8_Shape_cu_49f7391c26CatArrayBatchedCopy_contigINS1_10OpaqueTypeILj2EEEjLi3ELi64ELi64EEEvPT_NS1_25CatArrInputTensorMetadataIS5_T0_XT2_EXT3_EEENS1_16TensorSizeStrideIS8_Lj4EEEiS8_ --------------------------
	.section	.text._ZN2at6native40_GLOBAL__N__2351210d_8_Shape_cu_49f7391c26CatArrayBatchedCopy_contigINS1_10OpaqueTypeILj2EEEjLi3ELi64ELi64EEEvPT_NS1_25CatArrInputTensorMetadataIS5_T0_XT2_EXT3_EEENS1_16TensorSizeStrideIS8_Lj4EEEiS8_,"ax",@progbits
	.align	128
.text._ZN2at6native40_GLOBAL__N__2351210d_8_Shape_cu_49f7391c26CatArrayBatchedCopy_contigINS1_10OpaqueTypeILj2EEEjLi3ELi64ELi64EEEvPT_NS1_25CatArrInputTensorMetadataIS5_T0_XT2_EXT3_EEENS1_16TensorSizeStrideIS8_Lj4EEEiS8_:
        .type           _ZN2at6native40_GLOBAL__N__2351210d_8_Shape_cu_49f7391c26CatArrayBatchedCopy_contigINS1_10OpaqueTypeILj2EEEjLi3ELi64ELi64EEEvPT_NS1_25CatArrInputTensorMetadataIS5_T0_XT2_EXT3_EEENS1_16TensorSizeStrideIS8_Lj4EEEiS8_,@function
        .size           _ZN2at6native40_GLOBAL__N__2351210d_8_Shape_cu_49f7391c26CatArrayBatchedCopy_contigINS1_10OpaqueTypeILj2EEEjLi3ELi64ELi64EEEvPT_NS1_25CatArrInputTensorMetadataIS5_T0_XT2_EXT3_EEENS1_16TensorSizeStrideIS8_Lj4EEEiS8_,(.L_x_954 - _ZN2at6native40_GLOBAL__N__2351210d_8_Shape_cu_49f7391c26CatArrayBatchedCopy_contigINS1_10OpaqueTypeILj2EEEjLi3ELi64ELi64EEEvPT_NS1_25CatArrInputTensorMetadataIS5_T0_XT2_EXT3_EEENS1_16TensorSizeStrideIS8_Lj4EEEiS8_)
        .other          _ZN2at6native40_GLOBAL__N__2351210d_8_Shape_cu_49f7391c26CatArrayBatchedCopy_contigINS1_10OpaqueTypeILj2EEEjLi3ELi64ELi64EEEvPT_NS1_25CatArrInputTensorMetadataIS5_T0_XT2_EXT3_EEENS1_16TensorSizeStrideIS8_Lj4EEEiS8_,@"STO_CUDA_ENTRY STV_DEFAULT"
_ZN2at6native40_GLOBAL__N__2351210d_8_Shape_cu_49f7391c26CatArrayBatchedCopy_contigINS1_10OpaqueTypeILj2EEEjLi3ELi64ELi64EEEvPT_NS1_25CatArrInputTensorMetadataIS5_T0_XT2_EXT3_EEENS1_16TensorSizeStrideIS8_Lj4EEEiS8_:
        /* <DEDUP_REMOVED lines=50> */
.L_x_285:
[----:B01----:R-:W-:-:S05]  /*0320*/  IMAD.WIDE.U32 R16, R12, 0x2, R4 ;  /* 0x000000020c107825 */ /* 0x003fca00078e0004 */
[----:B------:R0:W2:Y:S01]  /*0330*/  LDG.E.U16 R15, desc[UR6][R16.64] ;  /* 0x00000006100f7981 */ /* 0x0000a2000c1e1500 */
        /* <DEDUP_REMOVED lines=31> */
[----:B------:R-:W-:Y:S05]  /*0530*/  @!P2 BRA `(.L_x_285) ;  /* 0xfffffffc0078a947 */ /* 0x000fea000383ffff */
[----:B------:R-:W-:Y:S05]  /*0540*/  EXIT ;  /* 0x000000000000794d */ /* 0x000fea0003800000 */
.L_x_286:
        /* <DEDUP_REMOVED lines=11> */
.L_x_954:


//--------------------- .text._ZN2at6native40_GLOBAL__N__2351210d_8_Shape_cu_49f7391c35CatArrayBatchedCopy_alignedK_contigINS1_10OpaqueTypeILj2EEEjLi3ELi64ELi64ELi8EEEvPT_NS1_25CatArrInputTensorMetadataIS5_T0_XT2_EXT3_EEENS1_16TensorSizeStrideIS8_Lj4EEEiS8_ --------------------------
	.section	.text._ZN2at6native40_GLOBAL__N__2351210d_8_Shape_cu_49f7391c35CatArrayBatchedCopy_alignedK_contigINS1_10OpaqueTypeILj2EEEjLi3ELi64ELi64ELi8EEEvPT_NS1_25CatArrInputTensorMetadataIS5_T0_XT2_EXT3_EEENS1_16TensorSizeStrideIS8_Lj4EEEiS8_,"ax",@progbits
	.align	128
.text._ZN2at6native40_GLOBAL__N__2351210d_8_Shape_cu_49f7391c35CatArrayBatchedCopy_alignedK_contigINS1_10OpaqueTypeILj2EEEjLi3ELi64ELi64ELi8EEEvPT_NS1_25CatArrInputTensorMetadataIS5_T0_XT2_EXT3_EEENS1_16TensorSizeStrideIS8_Lj4EEEiS8_:
        .type           _ZN2at6native40_GLOBAL__N__2351210d_8_Shape_cu_49f7391c35CatArrayBatchedCopy_alignedK_contigINS1_10OpaqueTypeILj2EEEjLi3ELi64ELi64ELi8EEEvPT_NS1_25CatArrInputTensorMetadataIS5_T0_XT2_EXT3_EEENS1_16TensorSizeStrideIS8_Lj4EEEiS8_,@function
        .size           _ZN2at6native40_GLOBAL__N__2351210d_8_Shape_cu_49f7391c35CatArrayBatchedCopy_alignedK_contigINS1_10OpaqueTypeILj2EEEjLi3ELi64ELi64ELi8EEEvPT_NS1_25CatArrInputTensorMetadataIS5_T0_XT2_EXT3_EEENS1_16TensorSizeStrideIS8_Lj4EEEiS8_,(.L_x_955 - _ZN2at6native40_GLOBAL__N__2351210d_8_Shape_cu_49f7391c35CatArrayBatchedCopy_alignedK_contigINS1_10OpaqueTypeILj2EEEjLi3ELi64ELi64ELi8EEEvPT_NS1_25CatArrInputTensorMetadataIS5_T0_XT2_EXT3_EEENS1_16TensorSizeStrideIS8_Lj4EEEiS8_)
        .other          _ZN2at6native40_GLOBAL__N__2351210d_8_Shape_cu_49f7391c35CatArrayBatchedCopy_alignedK_contigINS1_10OpaqueTypeILj2EEEjLi3ELi64ELi64ELi8EEEvPT_NS1_25CatArrInputTensorMetadataIS5_T0_XT2_EXT3_EEENS1_16TensorSizeStrideIS8_Lj4EEEiS8_,@"STO_CUDA_ENTRY STV_DEFAULT"
_ZN2at6native40_GLOBAL__N__2351210d_8_Shape_cu_49f7391c35CatArrayBatchedCopy_alignedK_contigINS1_10OpaqueTypeILj2EEEjLi3ELi64ELi64ELi8EEEvPT_NS1_25CatArrInputTensorMetadataIS5_T0_XT2_EXT3_EEENS1_16TensorSizeStrideIS8_Lj4EEEiS8_:
        /* <DEDUP_REMOVED lines=25> */
[----:B------:R-:W5:Y:S01]  /*0190*/  LDC R6, c[0x0][0x10e8] ;  /* 0x00043a00ff067b82 */ /* 0x000f620000000800 */
[----:B------:R-:W4:Y:S01]  /*01a0*/  LDCU UR5, c[0x0][0x10d0] ;  /* 0x00021a00ff0577ac */ /* 0x000f220008000800 */
[----:B------:R-:W2:Y:S06]  /*01b0*/  LDCU UR4, c[0x0][0x370] ;  /* 0x00006e00ff0477ac */ /* 0x000eac0008000800 */
[----:B0-----:R-:W0:Y:S01]  /*01c0*/  LDC.64 R4, c[0x0][0x380] ;  /* 0x0000e000ff047b82 */ /* 0x001e220000000a00 */
[----:B------:R-:W3:Y:S01]  /*01d0*/  LDCU UR8, c[0x0][0x10cc] ;  /* 0x00021980ff0877ac */ /* 0x000ee20008000800 */
[----:B--2---:R-:W-:Y:S01]  /*01e0*/  IMAD R12, R12, UR4, RZ ;  /* 0x000000040c0c7c24 */ /* 0x004fe2000f8e02ff */
[----:B-----5:R-:W-:-:S02]  /*01f0*/  ISETP.NE.AND P0, PT, R6, 0x2, PT ;  /* 0x000000020600780c */ /* 0x020fc40003f05270 */
[----:B------:R-:W-:Y:S02]  /*0200*/  ISETP.NE.AND P1, PT, R6, 0x1, PT ;  /* 0x000000010600780c */ /* 0x000fe40003f25270 */
[C---:B----4-:R-:W-:Y:S02]  /*0210*/  SEL R14, R9.reuse, UR5, !P0 ;  /* 0x00000005090e7c07 */ /* 0x050fe4000c000000 */
[----:B---3--:R-:W-:-:S09]  /*0220*/  SEL R10, R9, UR8, !P1 ;  /* 0x00000008090a7c07 */ /* 0x008fd2000c800000 */
.L_x_289:
[----:B------:R-:W-:-:S06]  /*0230*/  IMAD.WIDE.U32 R6, R11, 0x2, R2 ;  /* 0x000000020b067825 */ /* 0x000fcc00078e0002 */
[----:B------:R-:W2:Y:S01]  /*0240*/  LDG.E.64 R6, desc[UR6][R6.64] ;  /* 0x0000000606067981 */ /* 0x000ea2000c1e1b00 */
[----:B------:R-:W3:Y:S01]  /*0250*/  I2F.U32.RP R13, R14 ;  /* 0x0000000e000d7306 */ /* 0x000ee20000209000 */
[-C--:B------:R-:W-:Y:S01]  /*0260*/  IADD3 R19, PT, PT, RZ, -R14.reuse, RZ ;  /* 0x8000000eff137210 */ /* 0x080fe20007ffe0ff */
[----:B------:R-:W-:Y:S01]  /*0270*/  IMAD.MOV.U32 R16, RZ, RZ, RZ ;  /* 0x000000ffff107224 */ /* 0x000fe200078e00ff */
[----:B------:R-:W-:Y:S01]  /*0280*/  IADD3 R23, PT, PT, R11, 0x2, RZ ;  /* 0x000000020b177810 */ /* 0x000fe20007ffe0ff */
[----:B------:R-:W-:Y:S01]  /*0290*/  IMAD.MOV.U32 R20, RZ, RZ, RZ ;  /* 0x000000ffff147224 */ /* 0x000fe200078e00ff */
[----:B------:R-:W-:-:S03]  /*02a0*/  LOP3.LUT R22, RZ, R14, RZ, 0x33, !PT ;  /* 0x0000000eff167212 */ /* 0x000fc600078e33ff */
[----:B------:R-:W4:Y:S08]  /*02b0*/  I2F.U32.RP R15, R10 ;  /* 0x0000000a000f7306 */ /* 0x000f300000209000 */
[----:B---3--:R-:W3:Y:S08]  /*02c0*/  MUFU.RCP R13, R13 ;  /* 0x0000000d000d7308 */ /* 0x008ef00000001000 */
[----:B----4-:R-:W4:Y:S01]  /*02d0*/  MUFU.RCP R15, R15 ;  /* 0x0000000f000f7308 */ /* 0x010f220000001000 */
[----:B---3--:R-:W-:-:S02]  /*02e0*/  VIADD R17, R13, 0xffffffe ;  /* 0x0ffffffe0d117836 */ /* 0x008fc40000000000 */
[----:B------:R-:W-:-:S05]  /*02f0*/  IMAD.MOV R13, RZ, RZ, -R10 ;  /* 0x000000ffff0d7224 */ /* 0x000fca00078e0a0a */
[----:B------:R-:W3:Y:S01]  /*0300*/  F2I.FTZ.U32.TRUNC.NTZ R17, R17 ;  /* 0x0000001100117305 */ /* 0x000ee2000021f000 */
[----:B----4-:R-:W-:-:S07]  /*0310*/  VIADD R21, R15, 0xffffffe ;  /* 0x0ffffffe0f157836 */ /* 0x010fce0000000000 */
[----:B------:R-:W4:Y:S01]  /*0320*/  F2I.FTZ.U32.TRUNC.NTZ R21, R21 ;  /* 0x0000001500157305 */ /* 0x000f22000021f000 */
[----:B---3--:R-:W-:-:S04]  /*0330*/  IMAD R19, R19, R17, RZ ;  /* 0x0000001113137224 */ /* 0x008fc800078e02ff */
[----:B------:R-:W-:Y:S01]  /*0340*/  IMAD.HI.U32 R16, R17, R19, R16 ;  /* 0x0000001311107227 */ /* 0x000fe200078e0010 */
[----:B------:R-:W-:-:S03]  /*0350*/  IADD3 R19, PT, PT, R11, 0x1, RZ ;  /* 0x000000010b137810 */ /* 0x000fc60007ffe0ff */
[----:B----4-:R-:W-:Y:S02]  /*0360*/  IMAD R13, R13, R21, RZ ;  /* 0x000000150d0d7224 */ /* 0x010fe400078e02ff */
[----:B------:R-:W-:-:S04]  /*0370*/  IMAD.HI.U32 R25, R16, R19, RZ ;  /* 0x0000001310197227 */ /* 0x000fc800078e00ff */
[----:B------:R-:W-:Y:S01]  /*0380*/  IMAD.HI.U32 R20, R21, R13, R20 ;  /* 0x0000000d15147227 */ /* 0x000fe200078e0014 */
[----:B------:R-:W-:Y:S02]  /*0390*/  IADD3 R27, PT, PT, -R25, RZ, RZ ;  /* 0x000000ff191b7210 */ /* 0x000fe40007ffe1ff */
[----:B------:R-:W-:Y:S01]  /*03a0*/  IADD3 R13, PT, PT, R11, 0x3, RZ ;  /* 0x000000030b0d7810 */ /* 0x000fe20007ffe0ff */
[----:B------:R-:W-:-:S04]  /*03b0*/  IMAD.HI.U32 R17, R16, R11, RZ ;  /* 0x0000000b10117227 */ /* 0x000fc800078e00ff */
[----:B------:R-:W-:Y:S02]  /*03c0*/  IMAD R27, R14, R27, R19 ;  /* 0x0000001b0e1b7224 */ /* 0x000fe400078e0213 */
[----:B------:R-:W-:-:S03]  /*03d0*/  IMAD.HI.U32 R15, R16, R23, RZ ;  /* 0x00000017100f7227 */ /* 0x000fc600078e00ff */
[----:B------:R-:W-:Y:S01]  /*03e0*/  ISETP.GE.U32.AND P1, PT, R27, R14, PT ;  /* 0x0000000e1b00720c */ /* 0x000fe20003f26070 */
[----:B------:R-:W-:-:S04]  /*03f0*/  IMAD.HI.U32 R16, R16, R13, RZ ;  /* 0x0000000d10107227 */ /* 0x000fc800078e00ff */
[----:B------:R-:W-:Y:S02]  /*0400*/  IMAD.MOV R21, RZ, RZ, -R17 ;  /* 0x000000ffff157224 */ /* 0x000fe400078e0a11 */
[----:B------:R-:W-:Y:S02]  /*0410*/  IMAD.MOV R29, RZ, RZ, -R15 ;  /* 0x000000ffff1d7224 */ /* 0x000fe400078e0a0f */
[C---:B------:R-:W-:Y:S02]  /*0420*/  IMAD R21, R14.reuse, R21, R11 ;  /* 0x000000150e157224 */ /* 0x040fe400078e020b */
[C---:B------:R-:W-:Y:S02]  /*0430*/  IMAD R29, R14.reuse, R29, R23 ;  /* 0x0000001d0e1d7224 */ /* 0x040fe400078e0217 */
[----:B------:R-:W-:Y:S01]  /*0440*/  @P1 IADD3 R27, PT, PT, -R14, R27, RZ ;  /* 0x0000001b0e1b1210 */ /* 0x000fe20007ffe1ff */
[----:B------:R-:W-:Y:S01]  /*0450*/  @P1 VIADD R25, R25, 0x1 ;  /* 0x0000000119191836 */ /* 0x000fe20000000000 */
[----:B------:R-:W-:-:S02]  /*0460*/  ISETP.GE.U32.AND P0, PT, R21, R14, PT ;  /* 0x0000000e1500720c */ /* 0x000fc40003f06070 */
[-C--:B------:R-:W-:Y:S02]  /*0470*/  ISETP.GE.U32.AND P3, PT, R27, R14.reuse, PT ;  /* 0x0000000e1b00720c */ /* 0x080fe40003f66070 */
[----:B------:R-:W-:Y:S02]  /*0480*/  IADD3 R27, PT, PT, -R16, RZ, RZ ;  /* 0x000000ff101b7210 */ /* 0x000fe40007ffe1ff */
[C---:B------:R-:W-:Y:S02]  /*0490*/  ISETP.NE.U32.AND P1, PT, R14.reuse, RZ, PT ;  /* 0x000000ff0e00720c */ /* 0x040fe40003f25070 */
[----:B------:R-:W-:Y:S01]  /*04a0*/  ISETP.GE.U32.AND P6, PT, R29, R14, PT ;  /* 0x0000000e1d00720c */ /* 0x000fe20003fc6070 */
[----:B------:R-:W-:-:S04]  /*04b0*/  IMAD R27, R14, R27, R13 ;  /* 0x0000001b0e1b7224 */ /* 0x000fc800078e020d */
[----:B------:R-:W-:Y:S02]  /*04c0*/  @P0 IADD3 R21, PT, PT, -R14, R21, RZ ;  /* 0x000000150e150210 */ /* 0x000fe40007ffe1ff */
[-C--:B------:R-:W-:Y:S02]  /*04d0*/  ISETP.GE.U32.AND P2, PT, R27, R14.reuse, PT ;  /* 0x0000000e1b00720c */ /* 0x080fe40003f46070 */
[----:B------:R-:W-:Y:S02]  /*04e0*/  @P3 IADD3 R25, PT, PT, R25, 0x1, RZ ;  /* 0x0000000119193810 */ /* 0x000fe40007ffe0ff */
[----:B------:R-:W-:Y:S02]  /*04f0*/  ISETP.GE.U32.AND P4, PT, R21, R14, PT ;  /* 0x0000000e1500720c */ /* 0x000fe40003f86070 */
[----:B------:R-:W-:Y:S01]  /*0500*/  SEL R25, R22, R25, !P1 ;  /* 0x0000001916197207 */ /* 0x000fe20004800000 */
[----:B------:R-:W-:Y:S01]  /*0510*/  @P6 IMAD.IADD R29, R29, 0x1, -R14 ;  /* 0x000000011d1d6824 */ /* 0x000fe200078e0a0e */
[----:B------:R-:W-:Y:S01]  /*0520*/  @P0 IADD3 R17, PT, PT, R17, 0x1, RZ ;  /* 0x0000000111110810 */ /* 0x000fe20007ffe0ff */
[----:B------:R-:W-:-:S02]  /*0530*/  @P6 VIADD R15, R15, 0x1 ;  /* 0x000000010f0f6836 */ /* 0x000fc40000000000 */
[----:B------:R-:W-:Y:S01]  /*0540*/  IMAD.HI.U32 R18, R20, R25, RZ ;  /* 0x0000001914127227 */ /* 0x000fe200078e00ff */
[----:B------:R-:W-:-:S03]  /*0550*/  ISETP.GE.U32.AND P3, PT, R29, R14, PT ;  /* 0x0000000e1d00720c */ /* 0x000fc60003f66070 */
[----:B------:R-:W-:Y:S01]  /*0560*/  @P2 IMAD.IADD R27, R27, 0x1, -R14 ;  /* 0x000000011b1b2824 */ /* 0x000fe200078e0a0e */
[----:B------:R-:W-:Y:S01]  /*0570*/  IADD3 R21, PT, PT, -R18, RZ, RZ ;  /* 0x000000ff12157210 */ /* 0x000fe20007ffe1ff */
[----:B------:R-:W-:Y:S01]  /*0580*/  @P2 VIADD R16, R16, 0x1 ;  /* 0x0000000110102836 */ /* 0x000fe20000000000 */
[C---:B------:R-:W-:Y:S01]  /*0590*/  ISETP.NE.U32.AND P2, PT, R10.reuse, RZ, PT ;  /* 0x000000ff0a00720c */ /* 0x040fe20003f45070 */
[----:B------:R-:W-:Y:S01]  /*05a0*/  @P4 VIADD R17, R17, 0x1 ;  /* 0x0000000111114836 */ /* 0x000fe20000000000 */
[----:B------:R-:W-:Y:S01]  /*05b0*/  ISETP.GE.U32.AND P5, PT, R27, R14, PT ;  /* 0x0000000e1b00720c */ /* 0x000fe20003fa6070 */
[----:B------:R-:W-:-:S03]  /*05c0*/  IMAD R27, R10, R21, R25 ;  /* 0x000000150a1b7224 */ /* 0x000fc600078e0219 */
[----:B------:R-:W-:Y:S02]  /*05d0*/  SEL R17, R22, R17, !P1 ;  /* 0x0000001116117207 */ /* 0x000fe40004800000 */
[----:B------:R-:W-:Y:S02]  /*05e0*/  ISETP.GE.U32.AND P6, PT, R27, R10, PT ;  /* 0x0000000a1b00720c */ /* 0x000fe40003fc6070 */
[----:B------:R-:W-:-:S04]  /*05f0*/  @P3 IADD3 R15, PT, PT, R15, 0x1, RZ ;  /* 0x000000010f0f3810 */ /* 0x000fc80007ffe0ff */
[----:B------:R-:W-:Y:S02]  /*0600*/  SEL R21, R22, R15, !P1 ;  /* 0x0000000f16157207 */ /* 0x000fe40004800000 */
[----:B------:R-:W-:-:S03]  /*0610*/  @P5 IADD3 R16, PT, PT, R16, 0x1, RZ ;  /* 0x0000000110105810 */ /* 0x000fc60007ffe0ff */
[----:B------:R-:W-:Y:S01]  /*0620*/  IMAD.HI.U32 R24, R20, R21, RZ ;  /* 0x0000001514187227 */ /* 0x000fe200078e00ff */
[----:B------:R-:W-:Y:S02]  /*0630*/  SEL R15, R22, R16, !P1 ;  /* 0x00000010160f7207 */ /* 0x000fe40004800000 */
[----:B------:R-:W-:Y:S01]  /*0640*/  IADD3 R22, PT, PT, -R25, RZ, RZ ;  /* 0x000000ff19167210 */ /* 0x000fe20007ffe1ff */
[----:B------:R-:W-:Y:S01]  /*0650*/  @P6 IMAD.IADD R27, R27, 0x1, -R10 ;  /* 0x000000011b1b6824 */ /* 0x000fe200078e0a0a */
[----:B------:R-:W-:Y:S01]  /*0660*/  IADD3 R29, PT, PT, -R24, RZ, RZ ;  /* 0x000000ff181d7210 */ /* 0x000fe20007ffe1ff */
[----:B------:R-:W-:-:S03]  /*0670*/  IMAD.HI.U32 R16, R20, R17, RZ ;  /* 0x0000001114107227 */ /* 0x000fc600078e00ff */
[----:B------:R-:W-:Y:S01]  /*0680*/  ISETP.GE.U32.AND P3, PT, R27, R10, PT ;  /* 0x0000000a1b00720c */ /* 0x000fe20003f66070 */
[----:B------:R-:W-:Y:S02]  /*0690*/  IMAD.MOV R27, RZ, RZ, -R16 ;  /* 0x000000ffff1b7224 */ /* 0x000fe400078e0a10 */
[----:B------:R-:W-:-:S04]  /*06a0*/  IMAD.HI.U32 R20, R20, R15, RZ ;  /* 0x0000000f14147227 */ /* 0x000fc800078e00ff */
[C---:B------:R-:W-:Y:S02]  /*06b0*/  IMAD R27, R10.reuse, R27, R17 ;  /* 0x0000001b0a1b7224 */ /* 0x040fe400078e0211 */
[----:B------:R-:W-:Y:S02]  /*06c0*/  IMAD R29, R10, R29, R21 ;  /* 0x0000001d0a1d7224 */ /* 0x000fe400078e0215 */
[----:B------:R-:W-:Y:S01]  /*06d0*/  @P6 VIADD R18, R18, 0x1 ;  /* 0x0000000112126836 */ /* 0x000fe20000000000 */
[----:B------:R-:W-:Y:S01]  /*06e0*/  ISETP.GE.U32.AND P0, PT, R27, R10, PT ;  /* 0x0000000a1b00720c */ /* 0x000fe20003f06070 */
[----:B------:R-:W-:Y:S01]  /*06f0*/  IMAD R22, R14, R22, R19 ;  /* 0x000000160e167224 */ /* 0x000fe200078e0213 */
[-C--:B------:R-:W-:Y:S01]  /*0700*/  ISETP.GE.U32.AND P4, PT, R29, R10.reuse, PT ;  /* 0x0000000a1d00720c */ /* 0x080fe20003f86070 */
[----:B------:R-:W-:Y:S01]  /*0710*/  IMAD.MOV R26, RZ, RZ, -R21 ;  /* 0x000000ffff1a7224 */ /* 0x000fe200078e0a15 */
[----:B------:R-:W-:Y:S01]  /*0720*/  @P3 IADD3 R18, PT, PT, R18, 0x1, RZ ;  /* 0x0000000112123810 */ /* 0x000fe20007ffe0ff */
[----:B------:R-:W-:Y:S01]  /*0730*/  IMAD R22, R22, UR9, RZ ;  /* 0x0000000916167c24 */ /* 0x000fe2000f8e02ff */
[----:B------:R-:W-:Y:S01]  /*0740*/  LOP3.LUT R19, RZ, R10, RZ, 0x33, !PT ;  /* 0x0000000aff137212 */ /* 0x000fe200078e33ff */
[----:B------:R-:W-:-:S03]  /*0750*/  IMAD R23, R14, R26, R23 ;  /* 0x0000001a0e177224 */ /* 0x000fc600078e0217 */
[----:B------:R-:W-:-:S03]  /*0760*/  SEL R18, R19, R18, !P2 ;  /* 0x0000001213127207 */ /* 0x000fc60005000000 */
[----:B------:R-:W-:Y:S01]  /*0770*/  @P0 IMAD.IADD R27, R27, 0x1, -R10 ;  /* 0x000000011b1b0824 */ /* 0x000fe200078e0a0a */
[----:B------:R-:W-:Y:S02]  /*0780*/  @P0 IADD3 R16, PT, PT, R16, 0x1, RZ ;  /* 0x0000000110100810 */ /* 0x000fe40007ffe0ff */
[----:B------:R-:W-:Y:S02]  /*0790*/  @P4 IADD3 R29, PT, PT, -R10, R29, RZ ;  /* 0x0000001d0a1d4210 */ /* 0x000fe40007ffe1ff */
[-C--:B------:R-:W-:Y:S02]  /*07a0*/  ISETP.GE.U32.AND P1, PT, R27, R10.reuse, PT ;  /* 0x0000000a1b00720c */ /* 0x080fe40003f26070 */
[----:B------:R-:W-:Y:S02]  /*07b0*/  IADD3 R27, PT, PT, -R20, RZ, RZ ;  /* 0x000000ff141b7210 */ /* 0x000fe40007ffe1ff */
[----:B------:R-:W-:Y:S02]  /*07c0*/  ISETP.GE.U32.AND P5, PT, R29, R10, PT ;  /* 0x0000000a1d00720c */ /* 0x000fe40003fa6070 */
[----:B------:R-:W-:Y:S01]  /*07d0*/  @P4 IADD3 R24, PT, PT, R24, 0x1, RZ ;  /* 0x0000000118184810 */ /* 0x000fe20007ffe0ff */
[----:B------:R-:W-:Y:S01]  /*07e0*/  IMAD R27, R10, R27, R15 ;  /* 0x0000001b0a1b7224 */ /* 0x000fe200078e020f */
[----:B------:R-:W-:-:S04]  /*07f0*/  IADD3 R26, PT, PT, -R18, RZ, RZ ;  /* 0x000000ff121a7210 */ /* 0x000fc80007ffe1ff */
[----:B------:R-:W-:Y:S01]  /*0800*/  ISETP.GE.U32.AND P3, PT, R27, R10, PT ;  /* 0x0000000a1b00720c */ /* 0x000fe20003f66070 */
[----:B------:R-:W-:Y:S01]  /*0810*/  IMAD R25, R10, R26, R25 ;  /* 0x0000001a0a197224 */ /* 0x000fe200078e0219 */
[----:B------:R-:W-:-:S03]  /*0820*/  @P1 IADD3 R16, PT, PT, R16, 0x1, RZ ;  /* 0x0000000110101810 */ /* 0x000fc60007ffe0ff */
[----:B------:R-:W-:Y:S01]  /*0830*/  @P5 VIADD R24, R24, 0x1 ;  /* 0x0000000118185836 */ /* 0x000fe20000000000 */
[----:B------:R-:W-:Y:S01]  /*0840*/  SEL R16, R19, R16, !P2 ;  /* 0x0000001013107207 */ /* 0x000fe20005000000 */
[----:B------:R-:W-:Y:S01]  /*0850*/  IMAD R25, R25, UR11, R22 ;  /* 0x0000000b19197c24 */ /* 0x000fe2000f8e0216 */
[----:B------:R-:W-:Y:S02]  /*0860*/  IADD3 R22, PT, PT, -R17, RZ, RZ ;  /* 0x000000ff11167210 */ /* 0x000fe40007ffe1ff */
[----:B------:R-:W-:Y:S01]  /*0870*/  SEL R24, R19, R24, !P2 ;  /* 0x0000001813187207 */ /* 0x000fe20005000000 */
[----:B------:R-:W-:Y:S02]  /*0880*/  IMAD R25, R18, UR10, R25 ;  /* 0x0000000a12197c24 */ /* 0x000fe4000f8e0219 */
[----:B------:R-:W-:Y:S02]  /*0890*/  @P3 IMAD.IADD R27, R27, 0x1, -R10 ;  /* 0x000000011b1b3824 */ /* 0x000fe400078e0a0a */
[----:B------:R-:W-:-:S02]  /*08a0*/  @P3 VIADD R20, R20, 0x1 ;  /* 0x0000000114143836 */ /* 0x000fc40000000000 */
[----:B------:R-:W-:Y:S01]  /*08b0*/  IMAD.MOV R26, RZ, RZ, -R24 ;  /* 0x000000ffff1a7224 */ /* 0x000fe200078e0a18 */
[----:B------:R-:W-:Y:S01]  /*08c0*/  ISETP.GE.U32.AND P4, PT, R27, R10, PT ;  /* 0x0000000a1b00720c */ /* 0x000fe20003f86070 */
[----:B-1----:R-:W-:Y:S02]  /*08d0*/  IMAD R25, R8, UR12, R25 ;  /* 0x0000000c08197c24 */ /* 0x002fe4000f8e0219 */
[----:B------:R-:W-:Y:S02]  /*08e0*/  IMAD R21, R10, R26, R21 ;  /* 0x0000001a0a157224 */ /* 0x000fe400078e0215 */
[----:B------:R-:W-:-:S08]  /*08f0*/  IMAD.MOV R26, RZ, RZ, -R15 ;  /* 0x000000ffff1a7224 */ /* 0x000fd000078e0a0f */
[----:B------:R-:W-:-:S05]  /*0900*/  @P4 VIADD R20, R20, 0x1 ;  /* 0x0000000114144836 */ /* 0x000fca0000000000 */
[----:B------:R-:W-:Y:S02]  /*0910*/  SEL R19, R19, R20, !P2 ;  /* 0x0000001413137207 */ /* 0x000fe40005000000 */
[----:B------:R-:W-:-:S05]  /*0920*/  IADD3 R20, PT, PT, -R16, RZ, RZ ;  /* 0x000000ff10147210 */ /* 0x000fca0007ffe1ff */
[----:B------:R-:W-:Y:S02]  /*0930*/  IMAD R20, R10, R20, R17 ;  /* 0x000000140a147224 */ /* 0x000fe400078e0211 */
[C---:B------:R-:W-:Y:S02]  /*0940*/  IMAD R17, R14.reuse, R26, R13 ;  /* 0x0000001a0e117224 */ /* 0x040fe400078e020d */
[----:B------:R-:W-:Y:S01]  /*0950*/  IMAD R13, R14, R22, R11 ;  /* 0x000000160e0d7224 */ /* 0x000fe200078e020b */
[----:B------:R-:W-:Y:S01]  /*0960*/  LEA R11, R12, R11, 0x2 ;  /* 0x0000000b0c0b7211 */ /* 0x000fe200078e10ff */
[----:B------:R-:W-:Y:S02]  /*0970*/  IMAD.MOV R26, RZ, RZ, -R19 ;  /* 0x000000ffff1a7224 */ /* 0x000fe400078e0a13 */
[----:B------:R-:W-:Y:S02]  /*0980*/  IMAD R13, R13, UR9, RZ ;  /* 0x000000090d0d7c24 */ /* 0x000fe4000f8e02ff */
[----:B------:R-:W-:-:S02]  /*0990*/  IMAD R26, R10, R26, R15 ;  /* 0x0000001a0a1a7224 */ /* 0x000fc400078e020f */
[----:B------:R-:W-:Y:S02]  /*09a0*/  IMAD R22, R23, UR9, RZ ;  /* 0x0000000917167c24 */ /* 0x000fe4000f8e02ff */
[----:B------:R-:W-:Y:S02]  /*09b0*/  IMAD R15, R17, UR9, RZ ;  /* 0x00000009110f7c24 */ /* 0x000fe4000f8e02ff */
[----:B------:R-:W-:Y:S02]  /*09c0*/  IMAD R13, R20, UR11, R13 ;  /* 0x0000000b140d7c24 */ /* 0x000fe4000f8e020d */
[----:B------:R-:W-:Y:S02]  /*09d0*/  IMAD R17, R21, UR11, R22 ;  /* 0x0000000b15117c24 */ /* 0x000fe4000f8e0216 */
[----:B------:R-:W-:Y:S02]  /*09e0*/  IMAD R26, R26, UR11, R15 ;  /* 0x0000000b1a1a7c24 */ /* 0x000fe4000f8e020f */
[----:B------:R-:W-:-:S02]  /*09f0*/  IMAD R21, R16, UR10, R13 ;  /* 0x0000000a10157c24 */ /* 0x000fc4000f8e020d */
[----:B------:R-:W-:Y:S02]  /*0a00*/  IMAD R17, R24, UR10, R17 ;  /* 0x0000000a18117c24 */ /* 0x000fe4000f8e0211 */
[----:B------:R-:W-:-:S04]  /*0a10*/  IMAD R19, R19, UR10, R26 ;  /* 0x0000000a13137c24 */ /* 0x000fc8000f8e021a */
[----:B------:R-:W-:Y:S01]  /*0a20*/  IMAD R29, R8, UR12, R19 ;  /* 0x0000000c081d7c24 */ /* 0x000fe2000f8e0213 */
[C---:B--2---:R-:W-:Y:S02]  /*0a30*/  PRMT R20, R6.reuse, 0x7773, RZ ;  /* 0x0000777306147816 */ /* 0x044fe400000000ff */
[----:B------:R-:W-:Y:S02]  /*0a40*/  PRMT R23, R6, 0x7772, RZ ;  /* 0x0000777206177816 */ /* 0x000fe400000000ff */
[C---:B------:R-:W-:Y:S02]  /*0a50*/  PRMT R15, R7.reuse, 0x7773, RZ ;  /* 0x00007773070f7816 */ /* 0x040fe400000000ff */
[C---:B------:R-:W-:Y:S02]  /*0a60*/  PRMT R18, R7.reuse, 0x7772, RZ ;  /* 0x0000777207127816 */ /* 0x040fe400000000ff */
[----:B------:R-:W-:Y:S01]  /*0a70*/  PRMT R27, R7, 0x7710, RZ ;  /* 0x00007710071b7816 */ /* 0x000fe200000000ff */
[----:B------:R-:W-:Y:S01]  /*0a80*/  IMAD R7, R8, UR12, R21 ;  /* 0x0000000c08077c24 */ /* 0x000fe2000f8e0215 */
[----:B------:R-:W-:Y:S01]  /*0a90*/  PRMT R13, R20, 0x7604, R23 ;  /* 0x00007604140d7816 */ /* 0x000fe20000000017 */
[----:B------:R-:W-:Y:S01]  /*0aa0*/  IMAD R21, R8, UR12, R17 ;  /* 0x0000000c08157c24 */ /* 0x000fe2000f8e0211 */
[----:B------:R-:W-:Y:S01]  /*0ab0*/  PRMT R23, R6, 0x7710, RZ ;  /* 0x0000771006177816 */ /* 0x000fe200000000ff */
[----:B0-----:R-:W-:Y:S01]  /*0ac0*/  IMAD.WIDE.U32 R6, R7, 0x2, R4 ;  /* 0x0000000207067825 */ /* 0x001fe200078e0004 */
[----:B------:R-:W-:-:S03]  /*0ad0*/  PRMT R15, R15, 0x7604, R18 ;  /* 0x000076040f0f7816 */ /* 0x000fc60000000012 */
[--C-:B------:R-:W-:Y:S01]  /*0ae0*/  IMAD.WIDE.U32 R16, R25, 0x2, R4.reuse ;  /* 0x0000000219107825 */ /* 0x100fe200078e0004 */
[----:B------:R0:W-:Y:S03]  /*0af0*/  STG.E.U16 desc[UR6][R6.64], R23 ;  /* 0x0000001706007986 */ /* 0x0001e6000c101506 */
[--C-:B------:R-:W-:Y:S01]  /*0b00*/  IMAD.WIDE.U32 R18, R21, 0x2, R4.reuse ;  /* 0x0000000215127825 */ /* 0x100fe200078e0004 */
[----:B------:R0:W-:Y:S03]  /*0b10*/  STG.E.U16 desc[UR6][R16.64], R13 ;  /* 0x0000000d10007986 */ /* 0x0001e6000c101506 */
[----:B------:R-:W-:Y:S01]  /*0b20*/  IMAD.WIDE.U32 R20, R29, 0x2, R4 ;  /* 0x000000021d147825 */ /* 0x000fe200078e0004 */
[----:B------:R0:W-:Y:S03]  /*0b30*/  STG.E.U16 desc[UR6][R18.64], R27 ;  /* 0x0000001b12007986 */ /* 0x0001e6000c101506 */
[----:B------:R-:W-:Y:S01]  /*0b40*/  VIADD R25, R11, 0x4 ;  /* 0x000000040b197836 */ /* 0x000fe20000000000 */
[----:B------:R0:W-:Y:S04]  /*0b50*/  STG.E.U16 desc[UR6][R20.64], R15 ;  /* 0x0000000f14007986 */ /* 0x0001e8000c101506 */
[----:B------:R-:W-:-:S13]  /*0b60*/  ISETP.GT.U32.AND P0, PT, R25, R0, PT ;  /* 0x000000001900720c */ /* 0x000fda0003f04070 */
[----:B0-----:R-:W-:Y:S05]  /*0b70*/  @!P0 BRA `(.L_x_289) ;  /* 0xfffffff400ac8947 */ /* 0x001fea000383ffff */
.L_x_288:
[----:B0-23--:R-:W-:Y:S05]  /*0b80*/  BSYNC.RECONVERGENT B0 ;  /* 0x0000000000007941 */ /* 0x00dfea0003800200 */
.L_x_287:
[----:B------:R-:W-:-:S13]  /*0b90*/  ISETP.GE.U32.AND P0, PT, R11, R0, PT ;  /* 0x000000000b00720c */ /* 0x000fda0003f06070 */
[----:B------:R-:W-:Y:S05]  /*0ba0*/  @P0 EXIT ;  /* 0x000000000000094d */ /* 0x000fea0003800000 */
[----:B------:R-:W-:Y:S01]  /*0bb0*/  IADD3 R20, PT, PT, R0, -R11, RZ ;  /* 0x8000000b00147210 */ /* 0x000fe20007ffe0ff */
[----:B------:R-:W0:Y:S01]  /*0bc0*/  LDCU UR8, c[0x0][0x10e0] ;  /* 0x00021c00ff0877ac */ /* 0x000e220008000800 */
[----:B------:R-:W-:Y:S01]  /*0bd0*/  BSSY.RECONVERGENT B0, `(.L_x_290) ;  /* 0x000004c000007945 */ /* 0x000fe20003800200 */
[----:B------:R-:W-:Y:S01]  /*0be0*/  IMAD.MOV.U32 R7, RZ, RZ, R11 ;  /* 0x000000ffff077224 */ /* 0x000fe200078e000b */
[----:B------:R-:W-:Y:S01]  /*0bf0*/  LOP3.LUT P0, R20, R20, 0x3, RZ, 0xc0, !PT ;  /* 0x0000000314147812 */ /* 0x000fe2000780c0ff */
[----:B------:R-:W2:Y:S01]  /*0c00*/  LDCU UR9, c[0x0][0x10ec] ;  /* 0x00021d80ff0977ac */ /* 0x000ea20008000800 */
[----:B------:R-:W3:Y:S11]  /*0c10*/  LDCU.64 UR10, c[0x0][0x10d8] ;  /* 0x00021b00ff0a77ac */ /* 0x000ef60008000a00 */
[----:B------:R-:W-:Y:S05]  /*0c20*/  @!P0 BRA `(.L_x_291) ;  /* 0x0000000400188947 */ /* 0x000fea0003800000 */
[----:B------:R-:W5:Y:S01]  /*0c30*/  LDC R4, c[0x0][0x10e8] ;  /* 0x00043a00ff047b82 */ /* 0x000f620000000800 */
[----:B------:R-:W4:Y:S01]  /*0c40*/  LDCU UR4, c[0x0][0x10d0] ;  /* 0x00021a00ff0477ac */ /* 0x000f220008000800 */
[----:B------:R-:W-:Y:S01]  /*0c50*/  IMAD.WIDE.U32 R6, R11, 0x2, R2 ;  /* 0x000000020b067825 */ /* 0x000fe200078e0002 */
[----:B------:R-:W0:Y:S03]  /*0c60*/  LDCU UR5, c[0x0][0x10cc] ;  /* 0x00021980ff0577ac */ /* 0x000e260008000800 */
[----:B------:R-:W-:Y:S01]  /*0c70*/  IMAD.MOV R20, RZ, RZ, -R20 ;  /* 0x000000ffff147224 */ /* 0x000fe200078e0a14 */
        /* <DEDUP_REMOVED lines=10> */
[----:B------:R-:W-:-:S07]  /*0d20*/  ISETP.NE.U32.AND P1, PT, R14, RZ, PT ;  /* 0x000000ff0e00720c */ /* 0x000fce0003f25070 */
[----:B----4-:R-:W4:Y:S08]  /*0d30*/  MUFU.RCP R15, R15 ;  /* 0x0000000f000f7308 */ /* 0x010f300000001000 */
[----:B0-----:R-:W0:Y:S01]  /*0d40*/  MUFU.RCP R18, R18 ;  /* 0x0000001200127308 */ /* 0x001e220000001000 */
[----:B----4-:R-:W-:Y:S02]  /*0d50*/  IADD3 R16, PT, PT, R15, 0xffffffe, RZ ;  /* 0x0ffffffe0f107810 */ /* 0x010fe40007ffe0ff */
[----:B------:R-:W-:-:S05]  /*0d60*/  MOV R15, R7 ;  /* 0x00000007000f7202 */ /* 0x000fca0000000f00 */
[----:B------:R4:W5:Y:S01]  /*0d70*/  F2I.FTZ.U32.TRUNC.NTZ R17, R16 ;  /* 0x0000001000117305 */ /* 0x000962000021f000 */
[----:B------:R-:W-:Y:S01]  /*0d80*/  MOV R7, R11 ;  /* 0x0000000b00077202 */ /* 0x000fe20000000f00 */
[----:B0-----:R-:W-:Y:S01]  /*0d90*/  VIADD R12, R18, 0xffffffe ;  /* 0x0ffffffe120c7836 */ /* 0x001fe20000000000 */
[----:B------:R-:W-:-:S05]  /*0da0*/  LOP3.LUT R18, RZ, R14, RZ, 0x33, !PT ;  /* 0x0000000eff127212 */ /* 0x000fca00078e33ff */
[----:B------:R0:W2:Y:S01]  /*0db0*/  F2I.FTZ.U32.TRUNC.NTZ R13, R12 ;  /* 0x0000000c000d7305 */ /* 0x0000a2000021f000 */
[----:B----4-:R-:W-:Y:S02]  /*0dc0*/  IMAD.MOV.U32 R16, RZ, RZ, RZ ;  /* 0x000000ffff107224 */ /* 0x010fe400078e00ff */
[----:B-----5:R-:W-:Y:S02]  /*0dd0*/  IMAD R19, R19, R17, RZ ;  /* 0x0000001113137224 */ /* 0x020fe400078e02ff */
[----:B0-----:R-:W-:Y:S02]  /*0de0*/  HFMA2 R12, -RZ, RZ, 0, 0 ;  /* 0x00000000ff0c7431 */ /* 0x001fe400000001ff */
[----:B------:R-:W-:Y:S01]  /*0df0*/  IMAD.HI.U32 R16, R17, R19, R16 ;  /* 0x0000001311107227 */ /* 0x000fe200078e0010 */
[----:B------:R-:W-:-:S03]  /*0e00*/  LOP3.LUT R19, RZ, R10, RZ, 0x33, !PT ;  /* 0x0000000aff137212 */ /* 0x000fc600078e33ff */
[----:B--2---:R-:W-:-:S04]  /*0e10*/  IMAD R17, R21, R13, RZ ;  /* 0x0000000d15117224 */ /* 0x004fc800078e02ff */
[----:B-1----:R-:W-:-:S07]  /*0e20*/  IMAD.HI.U32 R17, R13, R17, R12 ;  /* 0x000000110d117227 */ /* 0x002fce00078e000c */
.L_x_292:
[----:B0-----:R-:W-:Y:S01]  /*0e30*/  IMAD.MOV.U32 R12, RZ, RZ, R6 ;  /* 0x000000ffff0c7224 */ /* 0x001fe200078e0006 */
[----:B------:R-:W-:-:S05]  /*0e40*/  MOV R13, R15 ;  /* 0x0000000f000d7202 */ /* 0x000fca0000000f00 */
[----:B------:R0:W2:Y:S01]  /*0e50*/  LDG.E.U16 R12, desc[UR6][R12.64] ;  /* 0x000000060c0c7981 */ /* 0x0000a2000c1e1500 */
[----:B------:R-:W-:-:S04]  /*0e60*/  IMAD.HI.U32 R22, R16, R7, RZ ;  /* 0x0000000710167227 */ /* 0x000fc800078e00ff */
[----:B------:R-:W-:Y:S02]  /*0e70*/  IMAD.MOV R21, RZ, RZ, -R22 ;  /* 0x000000ffff157224 */ /* 0x000fe400078e0a16 */
[----:B------:R-:W-:Y:S02]  /*0e80*/  VIADD R20, R20, 0x1 ;  /* 0x0000000114147836 */ /* 0x000fe40000000000 */
        /* <DEDUP_REMOVED lines=12> */
[----:B------:R-:W-:Y:S01]  /*0f50*/  @P2 VIADD R23, R23, 0x1 ;  /* 0x0000000117172836 */ /* 0x000fe20000000000 */
[----:B------:R-:W-:Y:S02]  /*0f60*/  ISETP.NE.AND P2, PT, R20, RZ, PT ;  /* 0x000000ff1400720c */ /* 0x000fe40003f45270 */
[----:B------:R-:W-:Y:S01]  /*0f70*/  ISETP.GE.U32.AND P3, PT, R13, R14, PT ;  /* 0x0000000e0d00720c */ /* 0x000fe20003f66070 */
[----:B------:R-:W-:-:S04]  /*0f80*/  IMAD.MOV R13, RZ, RZ, -R21 ;  /* 0x000000ffff0d7224 */ /* 0x000fc800078e0a15 */
[----:B------:R-:W-:Y:S02]  /*0f90*/  IMAD R13, R10, R13, R7 ;  /* 0x0000000d0a0d7224 */ /* 0x000fe400078e0207 */
[----:B------:R-:W-:Y:S02]  /*0fa0*/  VIADD R7, R7, 0x1 ;  /* 0x0000000107077836 */ /* 0x000fe40000000000 */
[----:B------:R-:W-:-:S04]  /*0fb0*/  IMAD R13, R13, UR8, RZ ;  /* 0x000000080d0d7c24 */ /* 0x000fc8000f8e02ff */
[----:B------:R-:W-:Y:S02]  /*0fc0*/  @P3 IADD3 R23, PT, PT, R23, 0x1, RZ ;  /* 0x0000000117173810 */ /* 0x000fe40007ffe0ff */
[----:B------:R-:W-:Y:S02]  /*0fd0*/  IADD3 R6, P3, PT, R6, 0x2, RZ ;  /* 0x0000000206067810 */ /* 0x000fe40007f7e0ff */
[----:B------:R-:W-:Y:S02]  /*0fe0*/  SEL R23, R18, R23, !P1 ;  /* 0x0000001712177207 */ /* 0x000fe40004800000 */
[----:B------:R-:W-:Y:S02]  /*0ff0*/  IADD3.X R15, PT, PT, RZ, R15, RZ, P3, !PT ;  /* 0x0000000fff0f7210 */ /* 0x000fe40001ffe4ff */
[----:B------:R-:W-:-:S05]  /*1000*/  IADD3 R22, PT, PT, -R23, RZ, RZ ;  /* 0x000000ff17167210 */ /* 0x000fca0007ffe1ff */
[----:B------:R-:W-:-:S04]  /*1010*/  IMAD R22, R14, R22, R21 ;  /* 0x000000160e167224 */ /* 0x000fc800078e0215 */
[----:B---3--:R-:W-:-:S04]  /*1020*/  IMAD R22, R22, UR11, R13 ;  /* 0x0000000b16167c24 */ /* 0x008fc8000f8e020d */
[----:B------:R-:W-:-:S04]  /*1030*/  IMAD R23, R23, UR10, R22 ;  /* 0x0000000a17177c24 */ /* 0x000fc8000f8e0216 */
[----:B------:R-:W-:Y:S01]  /*1040*/  IMAD R13, R8, UR9, R23 ;  /* 0x00000009080d7c24 */ /* 0x000fe2000f8e0217 */
[----:B--2---:R-:W-:-:S03]  /*1050*/  PRMT R21, R12, 0x7710, RZ ;  /* 0x000077100c157816 */ /* 0x004fc600000000ff */
[----:B------:R-:W-:-:S05]  /*1060*/  IMAD.WIDE.U32 R12, R13, 0x2, R4 ;  /* 0x000000020d0c7825 */ /* 0x000fca00078e0004 */
[----:B------:R0:W-:Y:S01]  /*1070*/  STG.E.U16 desc[UR6][R12.64], R21 ;  /* 0x000000150c007986 */ /* 0x0001e2000c101506 */
[----:B------:R-:W-:Y:S05]  /*1080*/  @P2 BRA `(.L_x_292) ;  /* 0xfffffffc00682947 */ /* 0x000fea000383ffff */
.L_x_291:
[----:B0-23--:R-:W-:Y:S05]  /*1090*/  BSYNC.RECONVERGENT B0 ;  /* 0x0000000000007941 */ /* 0x00dfea0003800200 */
.L_x_290:
[----:B------:R-:W-:-:S04]  /*10a0*/  IADD3 R4, PT, PT, -R0, R11, RZ ;  /* 0x0000000b00047210 */ /* 0x000fc80007ffe1ff */
        /* <DEDUP_REMOVED lines=26> */
[----:B------:R-:W-:-:S04]  /*1250*/  IMAD.HI.U32 R15, R11, R15, R10 ;  /* 0x0000000f0b0f7227 */ /* 0x000fc800078e000a */
[----:B-----5:R-:W-:-:S04]  /*1260*/  VIADD R16, R13, 0xffffffe ;  /* 0x0ffffffe0d107836 */ /* 0x020fc80000000000 */
[----:B------:R2:W4:Y:S02]  /*1270*/  F2I.FTZ.U32.TRUNC.NTZ R17, R16 ;  /* 0x0000001000117305 */ /* 0x000524000021f000 */
[----:B--2---:R-:W-:Y:S02]  /*1280*/  IMAD.MOV.U32 R16, RZ, RZ, RZ ;  /* 0x000000ffff107224 */ /* 0x004fe400078e00ff */
[----:B----4-:R-:W-:-:S05]  /*1290*/  IMAD R13, R9, R17, RZ ;  /* 0x00000011090d7224 */ /* 0x010fca00078e02ff */
[----:B------:R-:W-:-:S05]  /*12a0*/  IADD3 R13, PT, PT, -R13, RZ, RZ ;  /* 0x000000ff0d0d7210 */ /* 0x000fca0007ffe1ff */
[----:B------:R-:W-:Y:S01]  /*12b0*/  IMAD.HI.U32 R16, R17, R13, R16 ;  /* 0x0000000d11107227 */ /* 0x000fe200078e0010 */
[----:B01-3--:R-:W-:-:S07]  /*12c0*/  IADD3 R17, PT, PT, R7, 0x1, RZ ;  /* 0x0000000107117810 */ /* 0x00bfce0007ffe0ff */
.L_x_293:
[----:B0-----:R-:W-:-:S04]  /*12d0*/  VIADD R13, R17, 0xffffffff ;  /* 0xffffffff110d7836 */ /* 0x001fc80000000000 */
[----:B------:R-:W-:-:S05]  /*12e0*/  IMAD.WIDE.U32 R10, R13, 0x2, R2 ;  /* 0x000000020d0a7825 */ /* 0x000fca00078e0002 */
[----:B------:R-:W2:Y:S01]  /*12f0*/  LDG.E.U16 R12, desc[UR6][R10.64] ;  /* 0x000000060a0c7981 */ /* 0x000ea2000c1e1500 */
        /* <DEDUP_REMOVED lines=16> */
[----:B------:R-:W-:-:S12]  /*1400*/  IMAD.MOV R22, RZ, RZ, -R20 ;  /* 0x000000ffff167224 */ /* 0x000fd800078e0a14 */
        /* <DEDUP_REMOVED lines=8> */
[----:B------:R-:W-:Y:S01]  /*1490*/  IMAD R13, R8, UR8, R21 ;  /* 0x00000008080d7c24 */ /* 0x000fe2000f8e0215 */
[----:B--2---:R-:W-:-:S03]  /*14a0*/  PRMT R25, R12, 0x7710, RZ ;  /* 0x000077100c197816 */ /* 0x004fc600000000ff */
[----:B------:R-:W-:-:S05]  /*14b0*/  IMAD.WIDE.U32 R12, R13, 0x2, R4 ;  /* 0x000000020d0c7825 */ /* 0x000fca00078e0004 */
        /* <DEDUP_REMOVED lines=12> */
[----:B0-----:R-:W-:-:S04]  /*1580*/  IMAD.HI.U32 R13, R16, R22, RZ ;  /* 0x00000016100d7227 */ /* 0x001fc800078e00ff */
        /* <DEDUP_REMOVED lines=19> */
[----:B------:R-:W-:-:S04]  /*16c0*/  VIADD R21, R17, 0x1 ;  /* 0x0000000111157836 */ /* 0x000fc80000000000 */
        /* <DEDUP_REMOVED lines=31> */
[C---:B------:R-:W-:Y:S01]  /*18c0*/  VIADD R21, R17.reuse, 0x2 ;  /* 0x0000000211157836 */ /* 0x040fe20000000000 */
[----:B------:R-:W-:Y:S01]  /*18d0*/  IADD3 R17, PT, PT, R17, 0x4, RZ ;  /* 0x0000000411117810 */ /* 0x000fe20007ffe0ff */
[----:B------:R-:W-:Y:S02]  /*18e0*/  VIADD R19, R19, 0x4 ;  /* 0x0000000413137836 */ /* 0x000fe40000000000 */
        /* <DEDUP_REMOVED lines=34> */
.L_x_294:
        /* <DEDUP_REMOVED lines=15> */
.L_x_955:


//--------------------- .text._ZN2at6native40_GLOBAL__N__2351210d_8_Shape_cu_49f7391c35CatArrayBatchedCopy_alignedK_contigINS1_10OpaqueTypeILj2EEEjLi3ELi64ELi64ELi16EEEvPT_NS1_25CatArrInputTensorMetadataIS5_T0_XT2_EXT3_EEENS1_16TensorSizeStrideIS8_Lj4EEEiS8_ --------------------------
	.section	.text._ZN2at6native40_GLOBAL__N__2351210d_8_Shape_cu_49f7391c35CatArrayBatchedCopy_alignedK_contigINS1_10OpaqueTypeILj2EEEjLi3ELi64ELi64ELi16EEEvPT_NS1_25CatArrInputTensorMetadataIS5_T0_XT2_EXT3_EEENS1_16TensorSizeStrideIS8_Lj4EEEiS8_,"ax",@progbits
	.align	128
.text._ZN2at6native40_GLOBAL__N__2351210d_8_Shape_cu_49f7391c35CatArrayBatchedCopy_alignedK_contigINS1_10OpaqueTypeILj2EEEjLi3ELi64ELi64ELi16EEEvPT_NS1_25CatArrInputTensorMetadataIS5_T0_XT2_EXT3_EEENS1_16TensorSizeStrideIS8_Lj4EEEiS8_:
        .type           _ZN2at6native40_GLOBAL__N__2351210d_8_Shape_cu_49f7391c35CatArrayBatchedCopy_alignedK_contigINS1_10OpaqueTypeILj2EEEjLi3ELi64ELi64ELi16EEEvPT_NS1_25CatArrInputTensorMetadataIS5_T0_XT2_EXT3_EEENS1_16TensorSizeStrideIS8_Lj4EEEiS8_,@function
        .size           _ZN2at6native40_GLOBAL__N__2351210d_8_Shape_cu_49f7391c35CatArrayBatchedCopy_alignedK_contigINS1_10OpaqueTypeILj2EEEjLi3ELi64ELi64ELi16EEEvPT_NS1_25CatArrInputTensorMetadataIS5_T0_XT2_EXT3_EEENS1_16TensorSizeStrideIS8_Lj4EEEiS8_,(.L_x_956 - _ZN2at6native40_GLOBAL__N__2351210d_8_Shape_cu_49f7391c35CatArrayBatchedCopy_alignedK_contigINS1_10OpaqueTypeILj2EEEjLi3ELi64ELi64ELi16EEEvPT_NS1_25CatArrInputTensorMetadataIS5_T0_XT2_EXT3_EEENS1_16TensorSizeStrideIS8_Lj4EEEiS8_)
        .other          _ZN2at6native40_GLOBAL__N__2351210d_8_Shape_cu_49f7391c35CatArrayBatchedCopy_alignedK_contigINS1_10OpaqueTypeILj2EEEjLi3ELi64ELi64ELi16EEEvPT_NS1_25CatArrInputTensorMetadataIS5_T0_XT2_EXT3_EEENS1_16TensorSizeStrideIS8_Lj4EEEiS8_,@"STO_CUDA_ENTRY STV_DEFAULT"
_ZN2at6native40_GLOBAL__N__2351210d_8_Shape_cu_49f7391c35CatArrayBatchedCopy_alignedK_contigINS1_10OpaqueTypeILj2EEEjLi3ELi64ELi64ELi16EEEvPT_NS1_25CatArrInputTensorMetadataIS5_T0_XT2_EXT3_EEENS1_16TensorSizeStrideIS8_Lj4EEEiS8_:
        /* <DEDUP_REMOVED lines=22> */
[----:B------:R-:W0:Y:S04]  /*0160*/  LDCU.64 UR10, c[0x0][0x10d8] ;  /* 0x00021b00ff0a77ac */ /* 0x000e280008000a00 */
[----:B------:R0:W0:Y:S01]  /*0170*/  LDC.64 R2, c[0x0][R0+0x380] ;  /* 0x0000e00000027b82 */ /* 0x0000220000000a00 */
[----:B------:R-:W-:Y:S05]  /*0180*/  @P0 BRA `(.L_x_296) ;  /* 0x00000010006c0947 */ /* 0x000fea0003800000 */
[----:B0-----:R-:W0:Y:S01]  /*0190*/  LDC R0, c[0x0][0x10e8] ;  /* 0x00043a00ff007b82 */ /* 0x001e220000000800 */
[----:B------:R-:W4:Y:S01]  /*01a0*/  LDCU UR5, c[0x0][0x10d0] ;  /* 0x00021a00ff0577ac */ /* 0x000f220008000800 */
[----:B------:R-:W5:Y:S01]  /*01b0*/  LDCU UR4, c[0x0][0x370] ;  /* 0x00006e00ff0477ac */ /* 0x000f620008000800 */
[----:B------:R-:W2:Y:S01]  /*01c0*/  LDCU UR8, c[0x0][0x10cc] ;  /* 0x00021980ff0877ac */ /* 0x000ea20008000800 */
[----:B-----5:R-:W-:Y:S01]  /*01d0*/  IMAD R18, R18, UR4, RZ ;  /* 0x0000000412127c24 */ /* 0x020fe2000f8e02ff */
[C---:B0-----:R-:W-:Y:S02]  /*01e0*/  ISETP.NE.AND P0, PT, R0.reuse, 0x2, PT ;  /* 0x000000020000780c */ /* 0x041fe40003f05270 */
[----:B------:R-:W-:Y:S02]  /*01f0*/  ISETP.NE.AND P1, PT, R0, 0x1, PT ;  /* 0x000000010000780c */ /* 0x000fe40003f25270 */
[C---:B----4-:R-:W-:Y:S02]  /*0200*/  SEL R19, R16.reuse, UR5, !P0 ;  /* 0x0000000510137c07 */ /* 0x050fe4000c000000 */
[----:B--2---:R-:W-:-:S09]  /*0210*/  SEL R15, R16, UR8, !P1 ;  /* 0x00000008100f7c07 */ /* 0x004fd2000c800000 */
.L_x_297:
[----:B------:R-:W0:Y:S01]  /*0220*/  I2F.U32.RP R0, R19 ;  /* 0x0000001300007306 */ /* 0x000e220000209000 */
[----:B------:R-:W-:Y:S01]  /*0230*/  IADD3 R9, PT, PT, RZ, -R19, RZ ;  /* 0x80000013ff097210 */ /* 0x000fe20007ffe0ff */
[----:B------:R-:W-:Y:S01]  /*0240*/  IMAD.MOV.U32 R4, RZ, RZ, RZ ;  /* 0x000000ffff047224 */ /* 0x000fe200078e00ff */
[C---:B------:R-:W-:Y:S01]  /*0250*/  IADD3 R26, PT, PT, R21.reuse, 0x1, RZ ;  /* 0x00000001151a7810 */ /* 0x040fe20007ffe0ff */
[----:B------:R-:W-:Y:S01]  /*0260*/  VIADD R12, R21, 0x3 ;  /* 0x00000003150c7836 */ /* 0x000fe20000000000 */
[----:B------:R-:W-:Y:S02]  /*0270*/  IADD3 R13, PT, PT, RZ, -R15, RZ ;  /* 0x8000000fff0d7210 */ /* 0x000fe40007ffe0ff */
[----:B------:R-:W-:Y:S01]  /*0280*/  ISETP.NE.U32.AND P0, PT, R19, RZ, PT ;  /* 0x000000ff1300720c */ /* 0x000fe20003f05070 */
[----:B------:R-:W2:Y:S01]  /*0290*/  I2F.U32.RP R7, R15 ;  /* 0x0000000f00077306 */ /* 0x000ea20000209000 */
[----:B------:R-:W-:Y:S02]  /*02a0*/  LOP3.LUT R24, RZ, R19, RZ, 0x33, !PT ;  /* 0x00000013ff187212 */ /* 0x000fe400078e33ff */
[----:B------:R-:W-:-:S05]  /*02b0*/  LOP3.LUT R25, RZ, R15, RZ, 0x33, !PT ;  /* 0x0000000fff197212 */ /* 0x000fca00078e33ff */
[----:B0-----:R-:W0:Y:S08]  /*02c0*/  MUFU.RCP R0, R0 ;  /* 0x0000000000007308 */ /* 0x001e300000001000 */
[----:B--2---:R-:W2:Y:S01]  /*02d0*/  MUFU.RCP R7, R7 ;  /* 0x0000000700077308 */ /* 0x004ea20000001000 */
[----:B0-----:R-:W-:-:S07]  /*02e0*/  VIADD R6, R0, 0xffffffe ;  /* 0x0ffffffe00067836 */ /* 0x001fce0000000000 */
[----:B------:R0:W4:Y:S01]  /*02f0*/  F2I.FTZ.U32.TRUNC.NTZ R5, R6 ;  /* 0x0000000600057305 */ /* 0x000122000021f000 */
[----:B--2---:R-:W-:Y:S01]  /*0300*/  IADD3 R8, PT, PT, R7, 0xffffffe, RZ ;  /* 0x0ffffffe07087810 */ /* 0x004fe20007ffe0ff */
[----:B0-----:R-:W-:Y:S02]  /*0310*/  VIADD R6, R21, 0x2 ;  /* 0x0000000215067836 */ /* 0x001fe40000000000 */
[----:B----4-:R-:W-:-:S04]  /*0320*/  IMAD R9, R9, R5, RZ ;  /* 0x0000000509097224 */ /* 0x010fc800078e02ff */
[----:B------:R-:W-:Y:S02]  /*0330*/  IMAD.HI.U32 R4, R5, R9, R4 ;  /* 0x0000000905047227 */ /* 0x000fe400078e0004 */
[----:B------:R-:W0:Y:S04]  /*0340*/  F2I.FTZ.U32.TRUNC.NTZ R9, R8 ;  /* 0x0000000800097305 */ /* 0x000e28000021f000 */
[----:B------:R-:W-:-:S04]  /*0350*/  IMAD.HI.U32 R5, R4, R26, RZ ;  /* 0x0000001a04057227 */ /* 0x000fc800078e00ff */
[----:B------:R-:W-:Y:S02]  /*0360*/  IMAD.MOV R0, RZ, RZ, -R5 ;  /* 0x000000ffff007224 */ /* 0x000fe400078e0a05 */
[----:B------:R-:W-:-:S04]  /*0370*/  IMAD.HI.U32 R11, R4, R12, RZ ;  /* 0x0000000c040b7227 */ /* 0x000fc800078e00ff */
[----:B------:R-:W-:Y:S01]  /*0380*/  IMAD R0, R19, R0, R26 ;  /* 0x0000000013007224 */ /* 0x000fe200078e021a */
[----:B------:R-:W-:Y:S01]  /*0390*/  IADD3 R20, PT, PT, -R11, RZ, RZ ;  /* 0x000000ff0b147210 */ /* 0x000fe20007ffe1ff */
[----:B------:R-:W-:-:S03]  /*03a0*/  IMAD.HI.U32 R23, R4, R6, RZ ;  /* 0x0000000604177227 */ /* 0x000fc600078e00ff */
[----:B------:R-:W-:Y:S01]  /*03b0*/  ISETP.GE.U32.AND P1, PT, R0, R19, PT ;  /* 0x000000130000720c */ /* 0x000fe20003f26070 */
[----:B------:R-:W-:Y:S02]  /*03c0*/  IMAD.MOV R10, RZ, RZ, -R23 ;  /* 0x000000ffff0a7224 */ /* 0x000fe400078e0a17 */
[C---:B------:R-:W-:Y:S02]  /*03d0*/  IMAD R20, R19.reuse, R20, R12 ;  /* 0x0000001413147224 */ /* 0x040fe400078e020c */
[----:B------:R-:W-:Y:S02]  /*03e0*/  IMAD R10, R19, R10, R6 ;  /* 0x0000000a130a7224 */ /* 0x000fe400078e0206 */
[----:B0-----:R-:W-:Y:S01]  /*03f0*/  IMAD R13, R13, R9, RZ ;  /* 0x000000090d0d7224 */ /* 0x001fe200078e02ff */
[----:B------:R-:W-:Y:S01]  /*0400*/  ISETP.GE.U32.AND P3, PT, R20, R19, PT ;  /* 0x000000131400720c */ /* 0x000fe20003f66070 */
[----:B------:R-:W-:-:S04]  /*0410*/  IMAD.MOV.U32 R8, RZ, RZ, RZ ;  /* 0x000000ffff087224 */ /* 0x000fc800078e00ff */
[----:B------:R-:W-:Y:S01]  /*0420*/  @P1 IADD3 R0, PT, PT, -R19, R0, RZ ;  /* 0x0000000013001210 */ /* 0x000fe20007ffe1ff */
[----:B------:R-:W-:Y:S01]  /*0430*/  @P1 VIADD R5, R5, 0x1 ;  /* 0x0000000105051836 */ /* 0x000fe20000000000 */
[----:B------:R-:W-:Y:S01]  /*0440*/  ISETP.GE.U32.AND P1, PT, R10, R19, PT ;  /* 0x000000130a00720c */ /* 0x000fe20003f26070 */
[----:B------:R-:W-:Y:S01]  /*0450*/  IMAD.HI.U32 R13, R9, R13, R8 ;  /* 0x0000000d090d7227 */ /* 0x000fe200078e0008 */
[----:B------:R-:W-:-:S04]  /*0460*/  ISETP.GE.U32.AND P2, PT, R0, R19, PT ;  /* 0x000000130000720c */ /* 0x000fc80003f46070 */
[----:B------:R-:W-:Y:S02]  /*0470*/  @P3 IADD3 R20, PT, PT, -R19, R20, RZ ;  /* 0x0000001413143210 */ /* 0x000fe40007ffe1ff */
[----:B------:R-:W-:Y:S02]  /*0480*/  @P3 IADD3 R11, PT, PT, R11, 0x1, RZ ;  /* 0x000000010b0b3810 */ /* 0x000fe40007ffe0ff */
[----:B------:R-:W-:-:S03]  /*0490*/  ISETP.GE.U32.AND P5, PT, R20, R19, PT ;  /* 0x000000131400720c */ /* 0x000fc60003fa6070 */
[----:B------:R-:W-:Y:S02]  /*04a0*/  @P1 IADD3 R10, PT, PT, -R19, R10, RZ ;  /* 0x0000000a130a1210 */ /* 0x000fe40007ffe1ff */
[----:B------:R-:W-:Y:S02]  /*04b0*/  @P2 IADD3 R5, PT, PT, R5, 0x1, RZ ;  /* 0x0000000105052810 */ /* 0x000fe40007ffe0ff */
[----:B------:R-:W-:Y:S01]  /*04c0*/  ISETP.GE.U32.AND P2, PT, R10, R19, PT ;  /* 0x000000130a00720c */ /* 0x000fe20003f46070 */
[----:B------:R-:W-:Y:S01]  /*04d0*/  VIADD R10, R21, 0x4 ;  /* 0x00000004150a7836 */ /* 0x000fe20000000000 */
[----:B------:R-:W-:Y:S02]  /*04e0*/  SEL R5, R24, R5, !P0 ;  /* 0x0000000518057207 */ /* 0x000fe40004000000 */
[----:B------:R-:W-:Y:S01]  /*04f0*/  @P1 IADD3 R23, PT, PT, R23, 0x1, RZ ;  /* 0x0000000117171810 */ /* 0x000fe20007ffe0ff */
[----:B------:R-:W-:-:S04]  /*0500*/  IMAD.HI.U32 R7, R4, R10, RZ ;  /* 0x0000000a04077227 */ /* 0x000fc800078e00ff */
[----:B------:R-:W-:Y:S01]  /*0510*/  IMAD.HI.U32 R0, R13, R5, RZ ;  /* 0x000000050d007227 */ /* 0x000fe200078e00ff */
[----:B------:R-:W-:-:S03]  /*0520*/  IADD3 R9, PT, PT, -R7, RZ, RZ ;  /* 0x000000ff07097210 */ /* 0x000fc60007ffe1ff */
[----:B------:R-:W-:Y:S02]  /*0530*/  IMAD.MOV R8, RZ, RZ, -R0 ;  /* 0x000000ffff087224 */ /* 0x000fe400078e0a00 */
[----:B------:R-:W-:Y:S02]  /*0540*/  @P5 VIADD R11, R11, 0x1 ;  /* 0x000000010b0b5836 */ /* 0x000fe40000000000 */
[----:B------:R-:W-:Y:S02]  /*0550*/  IMAD R8, R15, R8, R5 ;  /* 0x000000080f087224 */ /* 0x000fe400078e0205 */
[----:B------:R-:W-:Y:S01]  /*0560*/  @P2 VIADD R23, R23, 0x1 ;  /* 0x0000000117172836 */ /* 0x000fe20000000000 */
[----:B------:R-:W-:Y:S01]  /*0570*/  SEL R22, R24, R11, !P0 ;  /* 0x0000000b18167207 */ /* 0x000fe20004000000 */
[----:B------:R-:W-:Y:S01]  /*0580*/  IMAD R11, R19, R9, R10 ;  /* 0x00000009130b7224 */ /* 0x000fe200078e020a */
[----:B------:R-:W-:Y:S02]  /*0590*/  ISETP.GE.U32.AND P4, PT, R8, R15, PT ;  /* 0x0000000f0800720c */ /* 0x000fe40003f86070 */
[----:B------:R-:W-:Y:S01]  /*05a0*/  SEL R28, R24, R23, !P0 ;  /* 0x00000017181c7207 */ /* 0x000fe20004000000 */
[----:B------:R-:W-:Y:S01]  /*05b0*/  IMAD.HI.U32 R20, R13, R22, RZ ;  /* 0x000000160d147227 */ /* 0x000fe200078e00ff */
[----:B------:R-:W-:-:S03]  /*05c0*/  ISETP.GE.U32.AND P6, PT, R11, R19, PT ;  /* 0x000000130b00720c */ /* 0x000fc60003fc6070 */
[----:B------:R-:W-:-:S04]  /*05d0*/  IMAD.HI.U32 R27, R13, R28, RZ ;  /* 0x0000001c0d1b7227 */ /* 0x000fc800078e00ff */
[----:B------:R-:W-:Y:S02]  /*05e0*/  IMAD.MOV R9, RZ, RZ, -R20 ;  /* 0x000000ffff097224 */ /* 0x000fe400078e0a14 */
[----:B------:R-:W-:Y:S01]  /*05f0*/  @P4 IMAD.IADD R8, R8, 0x1, -R15 ;  /* 0x0000000108084824 */ /* 0x000fe200078e0a0f */
[----:B------:R-:W-:Y:S01]  /*0600*/  @P4 IADD3 R0, PT, PT, R0, 0x1, RZ ;  /* 0x0000000100004810 */ /* 0x000fe20007ffe0ff */
[----:B------:R-:W-:Y:S02]  /*0610*/  IMAD R9, R15, R9, R22 ;  /* 0x000000090f097224 */ /* 0x000fe400078e0216 */
[----:B------:R-:W-:Y:S02]  /*0620*/  @P6 IADD3 R11, PT, PT, -R19, R11, RZ ;  /* 0x0000000b130b6210 */ /* 0x000fe40007ffe1ff */
[----:B------:R-:W-:Y:S02]  /*0630*/  ISETP.GE.U32.AND P5, PT, R8, R15, PT ;  /* 0x0000000f0800720c */ /* 0x000fe40003fa6070 */
[----:B------:R-:W-:-:S02]  /*0640*/  IADD3 R8, PT, PT, -R27, RZ, RZ ;  /* 0x000000ff1b087210 */ /* 0x000fc40007ffe1ff */
[----:B------:R-:W-:Y:S02]  /*0650*/  ISETP.GE.U32.AND P2, PT, R9, R15, PT ;  /* 0x0000000f0900720c */ /* 0x000fe40003f46070 */
[----:B------:R-:W-:Y:S01]  /*0660*/  ISETP.GE.U32.AND P3, PT, R11, R19, PT ;  /* 0x000000130b00720c */ /* 0x000fe20003f66070 */
[----:B------:R-:W-:Y:S01]  /*0670*/  IMAD R8, R15, R8, R28 ;  /* 0x000000080f087224 */ /* 0x000fe200078e021c */
[----:B------:R-:W-:-:S04]  /*0680*/  @P6 IADD3 R7, PT, PT, R7, 0x1, RZ ;  /* 0x0000000107076810 */ /* 0x000fc80007ffe0ff */
[----:B------:R-:W-:Y:S01]  /*0690*/  ISETP.GE.U32.AND P1, PT, R8, R15, PT ;  /* 0x0000000f0800720c */ /* 0x000fe20003f26070 */
[----:B------:R-:W-:Y:S01]  /*06a0*/  @P5 VIADD R0, R0, 0x1 ;  /* 0x0000000100005836 */ /* 0x000fe20000000000 */
[----:B------:R-:W-:-:S03]  /*06b0*/  ISETP.NE.U32.AND P5, PT, R15, RZ, PT ;  /* 0x000000ff0f00720c */ /* 0x000fc60003fa5070 */
[----:B------:R-:W-:Y:S01]  /*06c0*/  @P2 IMAD.IADD R9, R9, 0x1, -R15 ;  /* 0x0000000109092824 */ /* 0x000fe200078e0a0f */
[----:B------:R-:W-:Y:S01]  /*06d0*/  SEL R0, R25, R0, !P5 ;  /* 0x0000000019007207 */ /* 0x000fe20006800000 */
[----:B------:R-:W-:Y:S01]  /*06e0*/  @P2 VIADD R20, R20, 0x1 ;  /* 0x0000000114142836 */ /* 0x000fe20000000000 */
[----:B------:R-:W-:Y:S02]  /*06f0*/  @P3 IADD3 R7, PT, PT, R7, 0x1, RZ ;  /* 0x0000000107073810 */ /* 0x000fe40007ffe0ff */
[----:B------:R-:W-:Y:S01]  /*0700*/  ISETP.GE.U32.AND P6, PT, R9, R15, PT ;  /* 0x0000000f0900720c */ /* 0x000fe20003fc6070 */
[----:B------:R-:W-:Y:S01]  /*0710*/  IMAD.MOV R9, RZ, RZ, -R5 ;  /* 0x000000ffff097224 */ /* 0x000fe200078e0a05 */
[----:B------:R-:W-:Y:S01]  /*0720*/  IADD3 R11, PT, PT, -R0, RZ, RZ ;  /* 0x000000ff000b7210 */ /* 0x000fe20007ffe1ff */
[----:B------:R-:W-:Y:S02]  /*0730*/  @P1 IMAD.IADD R8, R8, 0x1, -R15 ;  /* 0x0000000108081824 */ /* 0x000fe400078e0a0f */
[----:B------:R-:W-:-:S02]  /*0740*/  @P1 VIADD R27, R27, 0x1 ;  /* 0x000000011b1b1836 */ /* 0x000fc40000000000 */
[----:B------:R-:W-:Y:S01]  /*0750*/  IMAD R11, R15, R11, R5 ;  /* 0x0000000b0f0b7224 */ /* 0x000fe200078e0205 */
[----:B------:R-:W-:Y:S02]  /*0760*/  ISETP.GE.U32.AND P4, PT, R8, R15, PT ;  /* 0x0000000f0800720c */ /* 0x000fe40003f86070 */
[----:B------:R-:W-:Y:S01]  /*0770*/  SEL R8, R24, R7, !P0 ;  /* 0x0000000718087207 */ /* 0x000fe20004000000 */
[----:B------:R-:W-:Y:S02]  /*0780*/  IMAD R7, R19, R9, R26 ;  /* 0x0000000913077224 */ /* 0x000fe400078e021a */
[----:B------:R-:W-:Y:S02]  /*0790*/  @P6 IADD3 R20, PT, PT, R20, 0x1, RZ ;  /* 0x0000000114146810 */ /* 0x000fe40007ffe0ff */
[----:B------:R-:W-:Y:S02]  /*07a0*/  IMAD.HI.U32 R26, R13, R8, RZ ;  /* 0x000000080d1a7227 */ /* 0x000fe400078e00ff */
[----:B------:R-:W-:-:S02]  /*07b0*/  SEL R20, R25, R20, !P5 ;  /* 0x0000001419147207 */ /* 0x000fc40006800000 */
[----:B------:R-:W-:Y:S02]  /*07c0*/  IMAD.MOV R5, RZ, RZ, -R26 ;  /* 0x000000ffff057224 */ /* 0x000fe400078e0a1a */
[----:B------:R-:W-:Y:S01]  /*07d0*/  @P4 IADD3 R27, PT, PT, R27, 0x1, RZ ;  /* 0x000000011b1b4810 */ /* 0x000fe20007ffe0ff */
[----:B---3--:R-:W-:Y:S02]  /*07e0*/  IMAD R7, R7, UR9, RZ ;  /* 0x0000000907077c24 */ /* 0x008fe4000f8e02ff */
[----:B------:R-:W-:Y:S01]  /*07f0*/  IMAD R5, R15, R5, R8 ;  /* 0x000000050f057224 */ /* 0x000fe200078e0208 */
[----:B------:R-:W-:Y:S01]  /*0800*/  SEL R27, R25, R27, !P5 ;  /* 0x0000001b191b7207 */ /* 0x000fe20006800000 */
[----:B------:R-:W-:Y:S01]  /*0810*/  IMAD R11, R11, UR11, R7 ;  /* 0x0000000b0b0b7c24 */ /* 0x000fe2000f8e0207 */
[----:B------:R-:W-:Y:S01]  /*0820*/  IADD3 R7, PT, PT, R21, 0x5, RZ ;  /* 0x0000000515077810 */ /* 0x000fe20007ffe0ff */
[----:B------:R-:W-:Y:S01]  /*0830*/  IMAD.MOV R9, RZ, RZ, -R20 ;  /* 0x000000ffff097224 */ /* 0x000fe200078e0a14 */
[----:B------:R-:W-:Y:S01]  /*0840*/  ISETP.GE.U32.AND P3, PT, R5, R15, PT ;  /* 0x0000000f0500720c */ /* 0x000fe20003f66070 */
[----:B------:R-:W-:-:S12]  /*0850*/  IMAD R0, R0, UR10, R11 ;  /* 0x0000000a00007c24 */ /* 0x000fd8000f8e020b */
[----:B------:R-:W-:Y:S01]  /*0860*/  @P3 IADD3 R5, PT, PT, -R15, R5, RZ ;  /* 0x000000050f053210 */ /* 0x000fe20007ffe1ff */
[----:B------:R-:W-:-:S03]  /*0870*/  @P3 VIADD R26, R26, 0x1 ;  /* 0x000000011a1a3836 */ /* 0x000fc60000000000 */
[----:B------:R-:W-:Y:S01]  /*0880*/  ISETP.GE.U32.AND P1, PT, R5, R15, PT ;  /* 0x0000000f0500720c */ /* 0x000fe20003f26070 */
[----:B------:R-:W-:-:S04]  /*0890*/  IMAD.MOV R5, RZ, RZ, -R28 ;  /* 0x000000ffff057224 */ /* 0x000fc800078e0a1c */
[----:B------:R-:W-:Y:S01]  /*08a0*/  IMAD R6, R19, R5, R6 ;  /* 0x0000000513067224 */ /* 0x000fe200078e0206 */
[----:B------:R-:W-:-:S03]  /*08b0*/  IADD3 R5, PT, PT, -R27, RZ, RZ ;  /* 0x000000ff1b057210 */ /* 0x000fc60007ffe1ff */
[----:B------:R-:W-:Y:S02]  /*08c0*/  IMAD R6, R6, UR9, RZ ;  /* 0x0000000906067c24 */ /* 0x000fe4000f8e02ff */
[----:B------:R-:W-:Y:S02]  /*08d0*/  IMAD R5, R15, R5, R28 ;  /* 0x000000050f057224 */ /* 0x000fe400078e021c */
[----:B------:R-:W-:Y:S02]  /*08e0*/  @P1 VIADD R26, R26, 0x1 ;  /* 0x000000011a1a1836 */ /* 0x000fe40000000000 */
[----:B------:R-:W-:Y:S02]  /*08f0*/  IMAD R6, R5, UR11, R6 ;  /* 0x0000000b05067c24 */ /* 0x000fe4000f8e0206 */
[--C-:B------:R-:W-:Y:S01]  /*0900*/  IMAD.MOV R5, RZ, RZ, -R22.reuse ;  /* 0x000000ffff057224 */ /* 0x100fe200078e0a16 */
[----:B------:R-:W-:Y:S01]  /*0910*/  SEL R26, R25, R26, !P5 ;  /* 0x0000001a191a7207 */ /* 0x000fe20006800000 */
[----:B------:R-:W-:-:S02]  /*0920*/  IMAD R22, R15, R9, R22 ;  /* 0x000000090f167224 */ /* 0x000fc400078e0216 */
[----:B------:R-:W-:Y:S02]  /*0930*/  IMAD R12, R19, R5, R12 ;  /* 0x00000005130c7224 */ /* 0x000fe400078e020c */
[----:B------:R-:W-:-:S04]  /*0940*/  IMAD.HI.U32 R5, R4, R7, RZ ;  /* 0x0000000704057227 */ /* 0x000fc800078e00ff */
[----:B------:R-:W-:Y:S01]  /*0950*/  IMAD R9, R12, UR9, RZ ;  /* 0x000000090c097c24 */ /* 0x000fe2000f8e02ff */
[----:B------:R-:W-:Y:S01]  /*0960*/  IADD3 R28, PT, PT, -R5, RZ, RZ ;  /* 0x000000ff051c7210 */ /* 0x000fe20007ffe1ff */
[----:B------:R-:W-:Y:S02]  /*0970*/  IMAD R27, R27, UR10, R6 ;  /* 0x0000000a1b1b7c24 */ /* 0x000fe4000f8e0206 */
[----:B------:R-:W-:Y:S01]  /*0980*/  IMAD R9, R22, UR11, R9 ;  /* 0x0000000b16097c24 */ /* 0x000fe2000f8e0209 */
[----:B------:R-:W-:Y:S01]  /*0990*/  IADD3 R22, PT, PT, -R8, RZ, RZ ;  /* 0x000000ff08167210 */ /* 0x000fe20007ffe1ff */
[C---:B------:R-:W-:Y:S02]  /*09a0*/  IMAD R28, R19.reuse, R28, R7 ;  /* 0x0000001c131c7224 */ /* 0x040fe400078e0207 */
[----:B------:R-:W-:Y:S02]  /*09b0*/  IMAD R20, R20, UR10, R9 ;  /* 0x0000000a14147c24 */ /* 0x000fe4000f8e0209 */
[----:B------:R-:W-:Y:S01]  /*09c0*/  IMAD R10, R19, R22, R10 ;  /* 0x00000016130a7224 */ /* 0x000fe200078e020a */
[----:B------:R-:W-:-:S13]  /*09d0*/  ISETP.GE.U32.AND P2, PT, R28, R19, PT ;  /* 0x000000131c00720c */ /* 0x000fda0003f46070 */
[----:B------:R-:W-:Y:S01]  /*09e0*/  @P2 IMAD.IADD R28, R28, 0x1, -R19 ;  /* 0x000000011c1c2824 */ /* 0x000fe200078e0a13 */
[----:B------:R-:W-:-:S04]  /*09f0*/  @P2 IADD3 R5, PT, PT, R5, 0x1, RZ ;  /* 0x0000000105052810 */ /* 0x000fc80007ffe0ff */
[----:B------:R-:W-:-:S13]  /*0a00*/  ISETP.GE.U32.AND P4, PT, R28, R19, PT ;  /* 0x000000131c00720c */ /* 0x000fda0003f86070 */
[----:B------:R-:W-:-:S04]  /*0a10*/  @P4 IADD3 R5, PT, PT, R5, 0x1, RZ ;  /* 0x0000000105054810 */ /* 0x000fc80007ffe0ff */
[----:B------:R-:W-:Y:S01]  /*0a20*/  SEL R12, R24, R5, !P0 ;  /* 0x00000005180c7207 */ /* 0x000fe20004000000 */
[----:B------:R-:W-:-:S04]  /*0a30*/  IMAD.MOV R5, RZ, RZ, -R26 ;  /* 0x000000ffff057224 */ /* 0x000fc800078e0a1a */
[----:B------:R-:W-:-:S04]  /*0a40*/  IMAD.HI.U32 R28, R13, R12, RZ ;  /* 0x0000000c0d1c7227 */ /* 0x000fc800078e00ff */
[----:B------:R-:W-:Y:S01]  /*0a50*/  IMAD R8, R15, R5, R8 ;  /* 0x000000050f087224 */ /* 0x000fe200078e0208 */
[----:B------:R-:W-:Y:S01]  /*0a60*/  IADD3 R22, PT, PT, -R28, RZ, RZ ;  /* 0x000000ff1c167210 */ /* 0x000fe20007ffe1ff */
[----:B------:R-:W-:-:S04]  /*0a70*/  IMAD R5, R10, UR9, RZ ;  /* 0x000000090a057c24 */ /* 0x000fc8000f8e02ff */
[----:B------:R-:W-:Y:S02]  /*0a80*/  IMAD R22, R15, R22, R12 ;  /* 0x000000160f167224 */ /* 0x000fe400078e020c */
[----:B------:R-:W-:Y:S01]  /*0a90*/  IMAD R5, R8, UR11, R5 ;  /* 0x0000000b08057c24 */ /* 0x000fe2000f8e0205 */
[----:B------:R-:W-:Y:S02]  /*0aa0*/  IADD3 R8, PT, PT, -R12, RZ, RZ ;  /* 0x000000ff0c087210 */ /* 0x000fe40007ffe1ff */
[----:B------:R-:W-:Y:S01]  /*0ab0*/  ISETP.GE.U32.AND P1, PT, R22, R15, PT ;  /* 0x0000000f1600720c */ /* 0x000fe20003f26070 */
[----:B------:R-:W-:Y:S02]  /*0ac0*/  IMAD R26, R26, UR10, R5 ;  /* 0x0000000a1a1a7c24 */ /* 0x000fe4000f8e0205 */
[----:B------:R-:W-:Y:S01]  /*0ad0*/  IMAD R7, R19, R8, R7 ;  /* 0x0000000813077224 */ /* 0x000fe200078e0207 */
[----:B------:R-:W-:-:S03]  /*0ae0*/  IADD3 R8, PT, PT, R21, 0x6, RZ ;  /* 0x0000000615087810 */ /* 0x000fc60007ffe0ff */
[----:B------:R-:W-:Y:S02]  /*0af0*/  IMAD R7, R7, UR9, RZ ;  /* 0x0000000907077c24 */ /* 0x000fe4000f8e02ff */
[----:B------:R-:W-:-:S04]  /*0b00*/  IMAD.HI.U32 R23, R4, R8, RZ ;  /* 0x0000000804177227 */ /* 0x000fc800078e00ff */
[----:B------:R-:W-:Y:S01]  /*0b10*/  @P1 IMAD.IADD R22, R22, 0x1, -R15 ;  /* 0x0000000116161824 */ /* 0x000fe200078e0a0f */
[----:B------:R-:W-:-:S04]  /*0b20*/  @P1 IADD3 R28, PT, PT, R28, 0x1, RZ ;  /* 0x000000011c1c1810 */ /* 0x000fc80007ffe0ff */
[----:B------:R-:W-:-:S13]  /*0b30*/  ISETP.GE.U32.AND P2, PT, R22, R15, PT ;  /* 0x0000000f1600720c */ /* 0x000fda0003f46070 */
[----:B------:R-:W-:-:S05]  /*0b40*/  @P2 VIADD R28, R28, 0x1 ;  /* 0x000000011c1c2836 */ /* 0x000fca0000000000 */
[----:B------:R-:W-:-:S05]  /*0b50*/  SEL R28, R25, R28, !P5 ;  /* 0x0000001c191c7207 */ /* 0x000fca0006800000 */
[----:B------:R-:W-:-:S04]  /*0b60*/  IMAD.MOV R10, RZ, RZ, -R28 ;  /* 0x000000ffff0a7224 */ /* 0x000fc800078e0a1c */
[----:B------:R-:W-:Y:S02]  /*0b70*/  IMAD R12, R15, R10, R12 ;  /* 0x0000000a0f0c7224 */ /* 0x000fe400078e020c */
[----:B------:R-:W-:Y:S02]  /*0b80*/  IMAD.MOV R10, RZ, RZ, -R23 ;  /* 0x000000ffff0a7224 */ /* 0x000fe400078e0a17 */
[----:B------:R-:W-:Y:S02]  /*0b90*/  IMAD R7, R12, UR11, R7 ;  /* 0x0000000b0c077c24 */ /* 0x000fe4000f8e0207 */
[----:B------:R-:W-:Y:S02]  /*0ba0*/  IMAD R10, R19, R10, R8 ;  /* 0x0000000a130a7224 */ /* 0x000fe400078e0208 */
[----:B------:R-:W-:-:S03]  /*0bb0*/  IMAD R28, R28, UR10, R7 ;  /* 0x0000000a1c1c7c24 */ /* 0x000fc6000f8e0207 */
        /* <DEDUP_REMOVED lines=10> */
[----:B------:R-:W-:Y:S02]  /*0c60*/  IMAD R8, R19, R11, R8 ;  /* 0x0000000b13087224 */ /* 0x000fe400078e0208 */
[----:B------:R-:W-:Y:S01]  /*0c70*/  IMAD.HI.U32 R11, R4, R21, RZ ;  /* 0x00000015040b7227 */ /* 0x000fe200078e00ff */
[----:B------:R-:W-:-:S03]  /*0c80*/  ISETP.GE.U32.AND P1, PT, R22, R15, PT ;  /* 0x0000000f1600720c */ /* 0x000fc60003f26070 */
[----:B------:R-:W-:-:S10]  /*0c90*/  IMAD R8, R8, UR9, RZ ;  /* 0x0000000908087c24 */ /* 0x000fd4000f8e02ff */
[----:B------:R-:W-:Y:S01]  /*0ca0*/  @P1 IADD3 R22, PT, PT, -R15, R22, RZ ;  /* 0x000000160f161210 */ /* 0x000fe20007ffe1ff */
[----:B------:R-:W-:-:S03]  /*0cb0*/  @P1 VIADD R12, R12, 0x1 ;  /* 0x000000010c0c1836 */ /* 0x000fc60000000000 */
[----:B------:R-:W-:Y:S01]  /*0cc0*/  ISETP.GE.U32.AND P2, PT, R22, R15, PT ;  /* 0x0000000f1600720c */ /* 0x000fe20003f46070 */
[----:B------:R-:W-:-:S12]  /*0cd0*/  VIADD R22, R21, 0x7 ;  /* 0x0000000715167836 */ /* 0x000fd80000000000 */
[----:B------:R-:W-:-:S04]  /*0ce0*/  @P2 IADD3 R12, PT, PT, R12, 0x1, RZ ;  /* 0x000000010c0c2810 */ /* 0x000fc80007ffe0ff */
[----:B------:R-:W-:-:S04]  /*0cf0*/  SEL R23, R25, R12, !P5 ;  /* 0x0000000c19177207 */ /* 0x000fc80006800000 */
[----:B------:R-:W-:-:S05]  /*0d00*/  IADD3 R29, PT, PT, -R23, RZ, RZ ;  /* 0x000000ff171d7210 */ /* 0x000fca0007ffe1ff */
[----:B------:R-:W-:-:S04]  /*0d10*/  IMAD R29, R15, R29, R10 ;  /* 0x0000001d0f1d7224 */ /* 0x000fc800078e020a */
[----:B------:R-:W-:Y:S02]  /*0d20*/  IMAD R10, R29, UR11, R8 ;  /* 0x0000000b1d0a7c24 */ /* 0x000fe4000f8e0208 */
        /* <DEDUP_REMOVED lines=8> */
[----:B------:R-:W-:-:S04]  /*0db0*/  IMAD.HI.U32 R11, R4, R22, RZ ;  /* 0x00000016040b7227 */ /* 0x000fc800078e00ff */
[----:B------:R-:W-:Y:S01]  /*0dc0*/  IMAD.HI.U32 R8, R13, R12, RZ ;  /* 0x0000000c0d087227 */ /* 0x000fe200078e00ff */
[----:B------:R-:W-:-:S03]  /*0dd0*/  IADD3 R4, PT, PT, -R11, RZ, RZ ;  /* 0x000000ff0b047210 */ /* 0x000fc60007ffe1ff */
[----:B------:R-:W-:Y:S02]  /*0de0*/  IMAD.MOV R6, RZ, RZ, -R8 ;  /* 0x000000ffff067224 */ /* 0x000fe400078e0a08 */
[----:B------:R-:W-:Y:S02]  /*0df0*/  IMAD R4, R19, R4, R22 ;  /* 0x0000000413047224 */ /* 0x000fe400078e0216 */
[----:B------:R-:W-:-:S05]  /*0e00*/  IMAD R6, R15, R6, R12 ;  /* 0x000000060f067224 */ /* 0x000fca00078e020c */
[----:B------:R-:W-:-:S13]  /*0e10*/  ISETP.GE.U32.AND P1, PT, R6, R15, PT ;  /* 0x0000000f0600720c */ /* 0x000fda0003f26070 */
[----:B------:R-:W-:Y:S01]  /*0e20*/  @P1 IADD3 R6, PT, PT, -R15, R6, RZ ;  /* 0x000000060f061210 */ /* 0x000fe20007ffe1ff */
[----:B------:R-:W-:Y:S01]  /*0e30*/  @P1 VIADD R8, R8, 0x1 ;  /* 0x0000000108081836 */ /* 0x000fe20000000000 */
[----:B------:R-:W-:Y:S02]  /*0e40*/  ISETP.GE.U32.AND P1, PT, R4, R19, PT ;  /* 0x000000130400720c */ /* 0x000fe40003f26070 */
[----:B------:R-:W-:Y:S02]  /*0e50*/  ISETP.GE.U32.AND P2, PT, R6, R15, PT ;  /* 0x0000000f0600720c */ /* 0x000fe40003f46070 */
[----:B------:R-:W-:-:S05]  /*0e60*/  IADD3 R6, PT, PT, -R12, RZ, RZ ;  /* 0x000000ff0c067210 */ /* 0x000fca0007ffe1ff */
[----:B------:R-:W-:-:S04]  /*0e70*/  IMAD R6, R19, R6, R21 ;  /* 0x0000000613067224 */ /* 0x000fc800078e0215 */
[----:B------:R-:W-:Y:S01]  /*0e80*/  @P1 IMAD.IADD R4, R4, 0x1, -R19 ;  /* 0x0000000104041824 */ /* 0x000fe200078e0a13 */
[----:B------:R-:W-:Y:S01]  /*0e90*/  @P1 IADD3 R11, PT, PT, R11, 0x1, RZ ;  /* 0x000000010b0b1810 */ /* 0x000fe20007ffe0ff */
[----:B------:R-:W-:Y:S01]  /*0ea0*/  IMAD R6, R6, UR9, RZ ;  /* 0x0000000906067c24 */ /* 0x000fe2000f8e02ff */
[----:B------:R-:W-:Y:S02]  /*0eb0*/  @P2 IADD3 R8, PT, PT, R8, 0x1, RZ ;  /* 0x0000000108082810 */ /* 0x000fe40007ffe0ff */
[----:B------:R-:W-:Y:S01]  /*0ec0*/  ISETP.GE.U32.AND P2, PT, R4, R19, PT ;  /* 0x000000130400720c */ /* 0x000fe20003f46070 */
[----:B------:R-:W-:Y:S01]  /*0ed0*/  IMAD.WIDE.U32 R4, R21, 0x2, R2 ;  /* 0x0000000215047825 */ /* 0x000fe200078e0002 */
[----:B------:R-:W-:-:S05]  /*0ee0*/  SEL R8, R25, R8, !P5 ;  /* 0x0000000819087207 */ /* 0x000fca0006800000 */
[----:B------:R-:W-:-:S04]  /*0ef0*/  IMAD.MOV R9, RZ, RZ, -R8 ;  /* 0x000000ffff097224 */ /* 0x000fc800078e0a08 */
[----:B------:R-:W-:Y:S02]  /*0f00*/  IMAD R9, R15, R9, R12 ;  /* 0x000000090f097224 */ /* 0x000fe400078e020c */
[----:B------:R-:W-:Y:S02]  /*0f10*/  IMAD R23, R23, UR10, R10 ;  /* 0x0000000a17177c24 */ /* 0x000fe4000f8e020a */
[----:B------:R-:W-:Y:S02]  /*0f20*/  IMAD R9, R9, UR11, R6 ;  /* 0x0000000b09097c24 */ /* 0x000fe4000f8e0206 */
[----:B------:R-:W2:Y:S01]  /*0f30*/  LDG.E.128 R4, desc[UR6][R4.64] ;  /* 0x0000000604047981 */ /* 0x000ea2000c1e1d00 */
[----:B------:R-:W-:Y:S02]  /*0f40*/  @P2 VIADD R11, R11, 0x1 ;  /* 0x000000010b0b2836 */ /* 0x000fe40000000000 */
[----:B------:R-:W-:-:S03]  /*0f50*/  IMAD R10, R8, UR10, R9 ;  /* 0x0000000a080a7c24 */ /* 0x000fc6000f8e0209 */
[----:B------:R-:W-:Y:S01]  /*0f60*/  SEL R24, R24, R11, !P0 ;  /* 0x0000000b18187207 */ /* 0x000fe20004000000 */
[----:B-1----:R-:W-:Y:S01]  /*0f70*/  IMAD R11, R17, UR12, R10 ;  /* 0x0000000c110b7c24 */ /* 0x002fe2000f8e020a */
[----:B------:R-:W-:Y:S02]  /*0f80*/  LEA R21, R18, R21, 0x3 ;  /* 0x0000001512157211 */ /* 0x000fe400078e18ff */
[C---:B--2---:R-:W-:Y:S02]  /*0f90*/  PRMT R8, R4.reuse, 0x7772, RZ ;  /* 0x0000777204087816 */ /* 0x044fe400000000ff */
[----:B------:R-:W-:-:S04]  /*0fa0*/  PRMT R29, R4, 0x7773, RZ ;  /* 0x00007773041d7816 */ /* 0x000fc800000000ff */
[----:B------:R-:W-:Y:S02]  /*0fb0*/  PRMT R29, R29, 0x7604, R8 ;  /* 0x000076041d1d7816 */ /* 0x000fe40000000008 */
[----:B------:R-:W0:Y:S01]  /*0fc0*/  LDC.64 R8, c[0x0][0x380] ;  /* 0x0000e000ff087b82 */ /* 0x000e220000000a00 */
[----:B------:R-:W-:Y:S01]  /*0fd0*/  PRMT R12, R4, 0x7710, RZ ;  /* 0x00007710040c7816 */ /* 0x000fe200000000ff */
[----:B0-----:R-:W-:-:S05]  /*0fe0*/  IMAD.WIDE.U32 R10, R11, 0x2, R8 ;  /* 0x000000020b0a7825 */ /* 0x001fca00078e0008 */
[----:B------:R0:W-:Y:S02]  /*0ff0*/  STG.E.U16 desc[UR6][R10.64], R12 ;  /* 0x0000000c0a007986 */ /* 0x0001e4000c101506 */
[----:B0-----:R-:W-:Y:S02]  /*1000*/  IMAD R12, R17, UR12, R0 ;  /* 0x0000000c110c7c24 */ /* 0x001fe4000f8e0200 */
[----:B------:R-:W-:-:S05]  /*1010*/  IMAD.HI.U32 R0, R13, R24, RZ ;  /* 0x000000180d007227 */ /* 0x000fca00078e00ff */
[----:B------:R-:W-:-:S05]  /*1020*/  IADD3 R4, PT, PT, -R0, RZ, RZ ;  /* 0x000000ff00047210 */ /* 0x000fca0007ffe1ff */
[----:B------:R-:W-:-:S05]  /*1030*/  IMAD R4, R15, R4, R24 ;  /* 0x000000040f047224 */ /* 0x000fca00078e0218 */
[----:B------:R-:W-:-:S13]  /*1040*/  ISETP.GE.U32.AND P0, PT, R4, R15, PT ;  /* 0x0000000f0400720c */ /* 0x000fda0003f06070 */
[----:B------:R-:W-:-:S05]  /*1050*/  @P0 IMAD.IADD R4, R4, 0x1, -R15 ;  /* 0x0000000104040824 */ /* 0x000fca00078e0a0f */
[----:B------:R-:W-:Y:S02]  /*1060*/  ISETP.GE.U32.AND P1, PT, R4, R15, PT ;  /* 0x0000000f0400720c */ /* 0x000fe40003f26070 */
[----:B------:R-:W-:Y:S02]  /*1070*/  @P0 IADD3 R0, PT, PT, R0, 0x1, RZ ;  /* 0x0000000100000810 */ /* 0x000fe40007ffe0ff */
[----:B------:R-:W-:Y:S01]  /*1080*/  IADD3 R4, PT, PT, -R24, RZ, RZ ;  /* 0x000000ff18047210 */ /* 0x000fe20007ffe1ff */
[----:B------:R-:W-:-:S08]  /*1090*/  IMAD.WIDE.U32 R12, R12, 0x2, R8 ;  /* 0x000000020c0c7825 */ /* 0x000fd000078e0008 */
[----:B------:R-:W-:Y:S02]  /*10a0*/  @P1 VIADD R0, R0, 0x1 ;  /* 0x0000000100001836 */ /* 0x000fe40000000000 */
[----:B------:R-:W-:-:S03]  /*10b0*/  IMAD R11, R17, UR12, R27 ;  /* 0x0000000c110b7c24 */ /* 0x000fc6000f8e021b */
[----:B------:R-:W-:Y:S01]  /*10c0*/  SEL R0, R25, R0, !P5 ;  /* 0x0000000019007207 */ /* 0x000fe20006800000 */
[----:B------:R-:W-:Y:S01]  /*10d0*/  IMAD R4, R19, R4, R22 ;  /* 0x0000000413047224 */ /* 0x000fe200078e0216 */
[C---:B------:R-:W-:Y:S01]  /*10e0*/  PRMT R27, R5.reuse, 0x7710, RZ ;  /* 0x00007710051b7816 */ /* 0x040fe200000000ff */
[----:B------:R0:W-:Y:S01]  /*10f0*/  STG.E.U16 desc[UR6][R12.64], R29 ;  /* 0x0000001d0c007986 */ /* 0x0001e2000c101506 */
[C---:B------:R-:W-:Y:S02]  /*1100*/  PRMT R22, R5.reuse, 0x7773, RZ ;  /* 0x0000777305167816 */ /* 0x040fe400000000ff */
[----:B------:R-:W-:Y:S01]  /*1110*/  PRMT R5, R5, 0x7772, RZ ;  /* 0x0000777205057816 */ /* 0x000fe200000000ff */
[----:B------:R-:W-:-:S03]  /*1120*/  IMAD.WIDE.U32 R10, R11, 0x2, R8 ;  /* 0x000000020b0a7825 */ /* 0x000fc600078e0008 */
[----:B------:R-:W-:Y:S01]  /*1130*/  PRMT R22, R22, 0x7604, R5 ;  /* 0x0000760416167816 */ /* 0x000fe20000000005 */
[----:B------:R-:W-:Y:S02]  /*1140*/  IMAD R5, R4, UR9, RZ ;  /* 0x0000000904057c24 */ /* 0x000fe4000f8e02ff */
[----:B0-----:R-:W-:Y:S01]  /*1150*/  IMAD.MOV R12, RZ, RZ, -R0 ;  /* 0x000000ffff0c7224 */ /* 0x001fe200078e0a00 */
[----:B------:R-:W-:-:S03]  /*1160*/  PRMT R25, R6, 0x7772, RZ ;  /* 0x0000777206197816 */ /* 0x000fc600000000ff */
[----:B------:R-:W-:Y:S01]  /*1170*/  IMAD R24, R15, R12, R24 ;  /* 0x0000000c0f187224 */ /* 0x000fe200078e0218 */
[----:B------:R-:W-:Y:S01]  /*1180*/  PRMT R13, R6, 0x7773, RZ ;  /* 0x00007773060d7816 */ /* 0x000fe200000000ff */
[----:B------:R0:W-:Y:S03]  /*1190*/  STG.E.U16 desc[UR6][R10.64], R27 ;  /* 0x0000001b0a007986 */ /* 0x0001e6000c101506 */
[----:B------:R-:W-:Y:S01]  /*11a0*/  PRMT R25, R13, 0x7604, R25 ;  /* 0x000076040d197816 */ /* 0x000fe20000000019 */
[----:B------:R-:W-:Y:S01]  /*11b0*/  IMAD R13, R17, UR12, R20 ;  /* 0x0000000c110d7c24 */ /* 0x000fe2000f8e0214 */
[C---:B------:R-:W-:Y:S01]  /*11c0*/  PRMT R12, R7.reuse, 0x7773, RZ ;  /* 0x00007773070c7816 */ /* 0x040fe200000000ff */
[----:B0-----:R-:W-:Y:S01]  /*11d0*/  IMAD R11, R24, UR11, R5 ;  /* 0x0000000b180b7c24 */ /* 0x001fe2000f8e0205 */
[----:B------:R-:W-:-:S03]  /*11e0*/  PRMT R27, R7, 0x7772, RZ ;  /* 0x00007772071b7816 */ /* 0x000fc600000000ff */
[----:B------:R-:W-:Y:S01]  /*11f0*/  IMAD R10, R0, UR10, R11 ;  /* 0x0000000a000a7c24 */ /* 0x000fe2000f8e020b */
[----:B------:R-:W-:Y:S01]  /*1200*/  PRMT R0, R7, 0x7710, RZ ;  /* 0x0000771007007816 */ /* 0x000fe200000000ff */
[----:B------:R-:W-:Y:S02]  /*1210*/  IMAD R7, R17, UR12, R26 ;  /* 0x0000000c11077c24 */ /* 0x000fe4000f8e021a */
[----:B------:R-:W-:Y:S01]  /*1220*/  IMAD.WIDE.U32 R4, R13, 0x2, R8 ;  /* 0x000000020d047825 */ /* 0x000fe200078e0008 */
[----:B------:R-:W-:-:S03]  /*1230*/  PRMT R29, R6, 0x7710, RZ ;  /* 0x00007710061d7816 */ /* 0x000fc600000000ff */
[C---:B------:R-:W-:Y:S02]  /*1240*/  IMAD R11, R17.reuse, UR12, R28 ;  /* 0x0000000c110b7c24 */ /* 0x040fe4000f8e021c */
[C---:B------:R-:W-:Y:S02]  /*1250*/  IMAD R13, R17.reuse, UR12, R23 ;  /* 0x0000000c110d7c24 */ /* 0x040fe4000f8e0217 */
[----:B------:R-:W-:Y:S01]  /*1260*/  IMAD R23, R17, UR12, R10 ;  /* 0x0000000c11177c24 */ /* 0x000fe2000f8e020a */
[----:B------:R-:W-:Y:S01]  /*1270*/  PRMT R27, R12, 0x7604, R27 ;  /* 0x000076040c1b7816 */ /* 0x000fe2000000001b */
[--C-:B------:R-:W-:Y:S01]  /*1280*/  IMAD.WIDE.U32 R6, R7, 0x2, R8.reuse ;  /* 0x0000000207067825 */ /* 0x100fe200078e0008 */
[----:B------:R0:W-:Y:S03]  /*1290*/  STG.E.U16 desc[UR6][R4.64], R22 ;  /* 0x0000001604007986 */ /* 0x0001e6000c101506 */
[--C-:B------:R-:W-:Y:S01]  /*12a0*/  IMAD.WIDE.U32 R10, R11, 0x2, R8.reuse ;  /* 0x000000020b0a7825 */ /* 0x100fe200078e0008 */
[----:B------:R1:W-:Y:S03]  /*12b0*/  STG.E.U16 desc[UR6][R6.64], R29 ;  /* 0x0000001d06007986 */ /* 0x0003e6000c101506 */
[--C-:B------:R-:W-:Y:S01]  /*12c0*/  IMAD.WIDE.U32 R12, R13, 0x2, R8.reuse ;  /* 0x000000020d0c7825 */ /* 0x100fe200078e0008 */
[----:B------:R1:W-:Y:S03]  /*12d0*/  STG.E.U16 desc[UR6][R10.64], R25 ;  /* 0x000000190a007986 */ /* 0x0003e6000c101506 */
[----:B------:R-:W-:Y:S01]  /*12e0*/  IMAD.WIDE.U32 R8, R23, 0x2, R8 ;  /* 0x0000000217087825 */ /* 0x000fe200078e0008 */
[----:B------:R1:W-:Y:S01]  /*12f0*/  STG.E.U16 desc[UR6][R12.64], R0 ;  /* 0x000000000c007986 */ /* 0x0003e2000c101506 */
[----:B0-----:R-:W-:-:S03]  /*1300*/  IADD3 R5, PT, PT, R21, 0x8, RZ ;  /* 0x0000000815057810 */ /* 0x001fc60007ffe0ff */
[----:B------:R1:W-:Y:S01]  /*1310*/  STG.E.U16 desc[UR6][R8.64], R27 ;  /* 0x0000001b08007986 */ /* 0x0003e2000c101506 */
[----:B------:R-:W-:-:S13]  /*1320*/  ISETP.GT.U32.AND P0, PT, R5, R14, PT ;  /* 0x0000000e0500720c */ /* 0x000fda0003f04070 */
[----:B-1----:R-:W-:Y:S05]  /*1330*/  @!P0 BRA `(.L_x_297) ;  /* 0xffffffec00b88947 */ /* 0x002fea000383ffff */
.L_x_296:
[----:B0-23--:R-:W-:Y:S05]  /*1340*/  BSYNC.RECONVERGENT B0 ;  /* 0x0000000000007941 */ /* 0x00dfea0003800200 */
.L_x_295:
[----:B------:R-:W-:-:S13]  /*1350*/  ISETP.GE.U32.AND P0, PT, R21, R14, PT ;  /* 0x0000000e1500720c */ /* 0x000fda0003f06070 */
[----:B------:R-:W-:Y:S05]  /*1360*/  @P0 EXIT ;  /* 0x000000000000094d */ /* 0x000fea0003800000 */
[----:B------:R-:W-:Y:S01]  /*1370*/  IMAD.IADD R19, R14, 0x1, -R21 ;  /* 0x000000010e137824 */ /* 0x000fe200078e0a15 */
        /* <DEDUP_REMOVED lines=11> */
[----:B------:R-:W0:Y:S04]  /*1430*/  LDCU UR5, c[0x0][0x10cc] ;  /* 0x00021980ff0577ac */ /* 0x000e280008000800 */
[----:B------:R-:W0:Y:S01]  /*1440*/  LDC.64 R4, c[0x0][0x380] ;  /* 0x0000e000ff047b82 */ /* 0x000e220000000a00 */
[----:B-----5:R-:W-:-:S04]  /*1450*/  ISETP.NE.AND P0, PT, R0, 0x2, PT ;  /* 0x000000020000780c */ /* 0x020fc80003f05270 */
[----:B----4-:R-:W-:Y:S02]  /*1460*/  SEL R6, R16, UR4, !P0 ;  /* 0x0000000410067c07 */ /* 0x010fe4000c000000 */
[----:B------:R-:W-:Y:S02]  /*1470*/  ISETP.NE.AND P0, PT, R0, 0x1, PT ;  /* 0x000000010000780c */ /* 0x000fe40003f05270 */
[----:B------:R-:W4:Y:S01]  /*1480*/  I2F.U32.RP R0, R6 ;  /* 0x0000000600007306 */ /* 0x000f220000209000 */
[----:B------:R-:W-:Y:S02]  /*1490*/  IADD3 R11, PT, PT, RZ, -R6, RZ ;  /* 0x80000006ff0b7210 */ /* 0x000fe40007ffe0ff */
[----:B0-----:R-:W-:Y:S02]  /*14a0*/  SEL R10, R16, UR5, !P0 ;  /* 0x00000005100a7c07 */ /* 0x001fe4000c000000 */
[----:B------:R-:W-:Y:S02]  /*14b0*/  ISETP.NE.U32.AND P0, PT, R6, RZ, PT ;  /* 0x000000ff0600720c */ /* 0x000fe40003f05070 */
[----:B------:R-:W-:Y:S01]  /*14c0*/  IADD3 R15, PT, PT, RZ, -R10, RZ ;  /* 0x8000000aff0f7210 */ /* 0x000fe20007ffe0ff */
[----:B------:R-:W0:Y:S01]  /*14d0*/  I2F.U32.RP R7, R10 ;  /* 0x0000000a00077306 */ /* 0x000e220000209000 */
[----:B------:R-:W-:-:S02]  /*14e0*/  ISETP.NE.U32.AND P1, PT, R10, RZ, PT ;  /* 0x000000ff0a00720c */ /* 0x000fc40003f25070 */
[----:B------:R-:W-:-:S05]  /*14f0*/  LOP3.LUT R18, RZ, R6, RZ, 0x33, !PT ;  /* 0x00000006ff127212 */ /* 0x000fca00078e33ff */
[----:B----4-:R-:W4:Y:S08]  /*1500*/  MUFU.RCP R0, R0 ;  /* 0x0000000000007308 */ /* 0x010f300000001000 */
[----:B0-----:R-:W0:Y:S01]  /*1510*/  MUFU.RCP R7, R7 ;  /* 0x0000000700077308 */ /* 0x001e220000001000 */
[----:B----4-:R-:W-:Y:S01]  /*1520*/  IADD3 R12, PT, PT, R0, 0xffffffe, RZ ;  /* 0x0ffffffe000c7810 */ /* 0x010fe20007ffe0ff */
[----:B------:R-:W-:-:S06]  /*1530*/  IMAD.MOV.U32 R0, RZ, RZ, R22 ;  /* 0x000000ffff007224 */ /* 0x000fcc00078e0016 */
[----:B------:R4:W5:Y:S01]  /*1540*/  F2I.FTZ.U32.TRUNC.NTZ R13, R12 ;  /* 0x0000000c000d7305 */ /* 0x000962000021f000 */
[----:B0-----:R-:W-:-:S07]  /*1550*/  VIADD R8, R7, 0xffffffe ;  /* 0x0ffffffe07087836 */ /* 0x001fce0000000000 */
[----:B------:R0:W1:Y:S01]  /*1560*/  F2I.FTZ.U32.TRUNC.NTZ R9, R8 ;  /* 0x0000000800097305 */ /* 0x000062000021f000 */
[----:B----4-:R-:W-:Y:S02]  /*1570*/  HFMA2 R12, -RZ, RZ, 0, 0 ;  /* 0x00000000ff0c7431 */ /* 0x010fe400000001ff */
[----:B-----5:R-:W-:Y:S01]  /*1580*/  IMAD R7, R11, R13, RZ ;  /* 0x0000000d0b077224 */ /* 0x020fe200078e02ff */
[----:B------:R-:W-:Y:S01]  /*1590*/  MOV R11, R23 ;  /* 0x00000017000b7202 */ /* 0x000fe20000000f00 */
[----:B0-----:R-:W-:Y:S02]  /*15a0*/  IMAD.MOV.U32 R8, RZ, RZ, RZ ;  /* 0x000000ffff087224 */ /* 0x001fe400078e00ff */
[----:B------:R-:W-:Y:S01]  /*15b0*/  IMAD.HI.U32 R12, R13, R7, R12 ;  /* 0x000000070d0c7227 */ /* 0x000fe200078e000c */
[----:B------:R-:W-:-:S03]  /*15c0*/  MOV R7, R21 ;  /* 0x0000001500077202 */ /* 0x000fc60000000f00 */
[----:B-1----:R-:W-:Y:S01]  /*15d0*/  IMAD R13, R15, R9, RZ ;  /* 0x000000090f0d7224 */ /* 0x002fe200078e02ff */
[----:B------:R-:W-:-:S03]  /*15e0*/  LOP3.LUT R15, RZ, R10, RZ, 0x33, !PT ;  /* 0x0000000aff0f7212 */ /* 0x000fc600078e33ff */
[----:B------:R-:W-:-:S07]  /*15f0*/  IMAD.HI.U32 R13, R9, R13, R8 ;  /* 0x0000000d090d7227 */ /* 0x000fce00078e0008 */
.L_x_300:
[----:B0-----:R-:W-:Y:S01]  /*1600*/  IMAD.MOV.U32 R8, RZ, RZ, R0 ;  /* 0x000000ffff087224 */ /* 0x001fe200078e0000 */
[----:B------:R-:W-:-:S05]  /*1610*/  MOV R9, R11 ;  /* 0x0000000b00097202 */ /* 0x000fca0000000f00 */
[----:B------:R0:W4:Y:S01]  /*1620*/  LDG.E.U16 R8, desc[UR6][R8.64] ;  /* 0x0000000608087981 */ /* 0x000122000c1e1500 */
        /* <DEDUP_REMOVED lines=30> */
[----:B--2---:R-:W-:Y:S01]  /*1810*/  IMAD R9, R17, UR9, R20 ;  /* 0x0000000911097c24 */ /* 0x004fe2000f8e0214 */
[----:B----4-:R-:W-:-:S03]  /*1820*/  PRMT R23, R8, 0x7710, RZ ;  /* 0x0000771008177816 */ /* 0x010fc600000000ff */
[----:B------:R-:W-:-:S05]  /*1830*/  IMAD.WIDE.U32 R8, R9, 0x2, R4 ;  /* 0x0000000209087825 */ /* 0x000fca00078e0004 */
[----:B------:R0:W-:Y:S01]  /*1840*/  STG.E.U16 desc[UR6][R8.64], R23 ;  /* 0x0000001708007986 */ /* 0x0001e2000c101506 */
[----:B------:R-:W-:Y:S05]  /*1850*/  @P2 BRA `(.L_x_300) ;  /* 0xfffffffc00682947 */ /* 0x000fea000383ffff */
.L_x_299:
[----:B0-23--:R-:W-:Y:S05]  /*1860*/  BSYNC.RECONVERGENT B0 ;  /* 0x0000000000007941 */ /* 0x00dfea0003800200 */
.L_x_298:
[----:B------:R-:W-:-:S05]  /*1870*/  IMAD.IADD R0, R21, 0x1, -R14 ;  /* 0x0000000115007824 */ /* 0x000fca00078e0a0e */
[----:B------:R-:W-:-:S13]  /*1880*/  ISETP.GT.U32.AND P0, PT, R0, -0x4, PT ;  /* 0xfffffffc0000780c */ /* 0x000fda0003f04070 */
[----:B------:R-:W-:Y:S05]  /*1890*/  @P0 EXIT ;  /* 0x000000000000094d */ /* 0x000fea0003800000 */
[----:B------:R-:W0:Y:S01]  /*18a0*/  LDC R0, c[0x0][0x10e8] ;  /* 0x00043a00ff007b82 */ /* 0x000e220000000800 */
[----:B------:R-:W2:Y:S01]  /*18b0*/  LDCU UR8, c[0x0][0x10ec] ;  /* 0x00021d80ff0877ac */ /* 0x000ea20008000800 */
[----:B------:R-:W3:Y:S06]  /*18c0*/  LDCU.64 UR4, c[0x0][0x10d8] ;  /* 0x00021b00ff0477ac */ /* 0x000eec0008000a00 */
[----:B------:R-:W4:Y:S08]  /*18d0*/  LDC R5, c[0x0][0x10d0] ;  /* 0x00043400ff057b82 */ /* 0x000f300000000800 */
[----:B------:R-:W1:Y:S01]  /*18e0*/  LDC R6, c[0x0][0x10e0] ;  /* 0x00043800ff067b82 */ /* 0x000e620000000800 */
[----:B0-----:R-:W-:-:S02]  /*18f0*/  ISETP.NE.AND P1, PT, R0, 0x1, PT ;  /* 0x000000010000780c */ /* 0x001fc40003f25270 */
[----:B------:R-:W-:-:S04]  /*1900*/  ISETP.NE.AND P0, PT, R0, 0x2, PT ;  /* 0x000000020000780c */ /* 0x000fc80003f05270 */
[----:B----4-:R-:W-:Y:S02]  /*1910*/  SEL R0, R16, R5, !P0 ;  /* 0x0000000510007207 */ /* 0x010fe40004000000 */
[----:B------:R-:W0:Y:S02]  /*1920*/  LDC.64 R4, c[0x0][0x380] ;  /* 0x0000e000ff047b82 */ /* 0x000e240000000a00 */
[----:B------:R-:W4:Y:S01]  /*1930*/  I2F.U32.RP R10, R0 ;  /* 0x00000000000a7306 */ /* 0x000f220000209000 */
[----:B------:R-:W-:Y:S01]  /*1940*/  IMAD.MOV R19, RZ, RZ, -R0 ;  /* 0x000000ffff137224 */ /* 0x000fe200078e0a00 */
[----:B------:R-:W-:Y:S02]  /*1950*/  ISETP.NE.U32.AND P0, PT, R0, RZ, PT ;  /* 0x000000ff0000720c */ /* 0x000fe40003f05070 */
[----:B------:R-:W-:Y:S02]  /*1960*/  LOP3.LUT R18, RZ, R0, RZ, 0x33, !PT ;  /* 0x00000000ff127212 */ /* 0x000fe400078e33ff */
[----:B------:R-:W5:Y:S02]  /*1970*/  @P1 LDC R16, c[0x0][0x10cc] ;  /* 0x00043300ff101b82 */ /* 0x000f640000000800 */
[----:B----4-:R-:W4:Y:S08]  /*1980*/  MUFU.RCP R10, R10 ;  /* 0x0000000a000a7308 */ /* 0x010f300000001000 */
[----:B-----5:R-:W5:Y:S01]  /*1990*/  I2F.U32.RP R11, R16 ;  /* 0x00000010000b7306 */ /* 0x020f620000209000 */
[----:B------:R-:W-:-:S02]  /*19a0*/  ISETP.NE.U32.AND P1, PT, R16, RZ, PT ;  /* 0x000000ff1000720c */ /* 0x000fc40003f25070 */
[----:B----4-:R-:W-:-:S05]  /*19b0*/  IADD3 R12, PT, PT, R10, 0xffffffe, RZ ;  /* 0x0ffffffe0a0c7810 */ /* 0x010fca0007ffe0ff */
[----:B------:R4:W-:Y:S08]  /*19c0*/  F2I.FTZ.U32.TRUNC.NTZ R13, R12 ;  /* 0x0000000c000d7305 */ /* 0x0009f0000021f000 */
[----:B-----5:R-:W5:Y:S01]  /*19d0*/  MUFU.RCP R11, R11 ;  /* 0x0000000b000b7308 */ /* 0x020f620000001000 */
[----:B----4-:R-:W-:Y:S01]  /*19e0*/  HFMA2 R12, -RZ, RZ, 0, 0 ;  /* 0x00000000ff0c7431 */ /* 0x010fe200000001ff */
[----:B-----5:R-:W-:Y:S01]  /*19f0*/  IADD3 R8, PT, PT, R11, 0xffffffe, RZ ;  /* 0x0ffffffe0b087810 */ /* 0x020fe20007ffe0ff */
[----:B------:R-:W-:Y:S01]  /*1a00*/  IMAD R11, R19, R13, RZ ;  /* 0x0000000d130b7224 */ /* 0x000fe200078e02ff */
[----:B------:R-:W-:-:S04]  /*1a10*/  IADD3 R19, PT, PT, -R14, R7, RZ ;  /* 0x000000070e137210 */ /* 0x000fc80007ffe1ff */
[----:B------:R4:W5:Y:S01]  /*1a20*/  F2I.FTZ.U32.TRUNC.NTZ R9, R8 ;  /* 0x0000000800097305 */ /* 0x000962000021f000 */
[----:B------:R-:W-:Y:S01]  /*1a30*/  IMAD.HI.U32 R12, R13, R11, R12 ;  /* 0x0000000b0d0c7227 */ /* 0x000fe200078e000c */
[----:B------:R-:W-:-:S03]  /*1a40*/  LOP3.LUT R14, RZ, R16, RZ, 0x33, !PT ;  /* 0x00000010ff0e7212 */ /* 0x000fc600078e33ff */
[----:B----4-:R-:W-:Y:S02]  /*1a50*/  IMAD.MOV.U32 R8, RZ, RZ, RZ ;  /* 0x000000ffff087224 */ /* 0x010fe400078e00ff */
[----:B-----5:R-:W-:-:S05]  /*1a60*/  IMAD R15, R16, R9, RZ ;  /* 0x00000009100f7224 */ /* 0x020fca00078e02ff */
[----:B------:R-:W-:-:S05]  /*1a70*/  IADD3 R15, PT, PT, -R15, RZ, RZ ;  /* 0x000000ff0f0f7210 */ /* 0x000fca0007ffe1ff */
[----:B------:R-:W-:Y:S01]  /*1a80*/  IMAD.HI.U32 R13, R9, R15, R8 ;  /* 0x0000000f090d7227 */ /* 0x000fe200078e0008 */
[----:B0123--:R-:W-:-:S07]  /*1a90*/  IADD3 R15, PT, PT, R7, 0x1, RZ ;  /* 0x00000001070f7810 */ /* 0x00ffce0007ffe0ff */
.L_x_301:
        /* <DEDUP_REMOVED lines=76> */
[----:B------:R-:W-:-:S05]  /*1f60*/  IADD3 R21, PT, PT, -R11, RZ, RZ ;  /* 0x000000ff0b157210 */ /* 0x000fca0007ffe1ff */
[----:B------:R-:W-:-:S05]  /*1f70*/  IMAD R21, R16, R21, R23 ;  /* 0x0000001510157224 */ /* 0x000fca00078e0217 */
[----:B------:R-:W-:-:S13]  /*1f80*/  ISETP.GE.U32.AND P2, PT, R21, R16, PT ;  /* 0x000000101500720c */ /* 0x000fda0003f46070 */
[----:B------:R-:W-:Y:S01]  /*1f90*/  @P2 IMAD.IADD R21, R21, 0x1, -R16 ;  /* 0x0000000115152824 */ /* 0x000fe200078e0a10 */
[----:B------:R-:W-:-:S04]  /*1fa0*/  @P2 IADD3 R11, PT, PT, R11, 0x1, RZ ;  /* 0x000000010b0b2810 */ /* 0x000fc80007ffe0ff */
[----:B------:R-:W-:-:S13]  /*1fb0*/  ISETP.GE.U32.AND P3, PT, R21, R16, PT ;  /* 0x000000101500720c */ /* 0x000fda0003f66070 */
        /* <DEDUP_REMOVED lines=29> */
[----:B------:R-:W-:-:S03]  /*2190*/  IADD3 R7, PT, PT, R7, 0x4, RZ ;  /* 0x0000000407077810 */ /* 0x000fc60007ffe0ff */
[----:B------:R-:W-:-:S05]  /*21a0*/  IMAD R11, R16, R11, R23 ;  /* 0x0000000b100b7224 */ /* 0x000fca00078e0217 */
[----:B------:R-:W-:-:S13]  /*21b0*/  ISETP.GE.U32.AND P2, PT, R11, R16, PT ;  /* 0x000000100b00720c */ /* 0x000fda0003f46070 */
[----:B------:R-:W-:Y:S01]  /*21c0*/  @P2 IMAD.IADD R11, R11, 0x1, -R16 ;  /* 0x000000010b0b2824 */ /* 0x000fe200078e0a10 */
[----:B------:R-:W-:Y:S02]  /*21d0*/  @P2 IADD3 R9, PT, PT, R9, 0x1, RZ ;  /* 0x0000000109092810 */ /* 0x000fe40007ffe0ff */
[----:B------:R-:W-:Y:S02]  /*21e0*/  ISETP.NE.AND P2, PT, R19, RZ, PT ;  /* 0x000000ff1300720c */ /* 0x000fe40003f45270 */
        /* <DEDUP_REMOVED lines=15> */
.L_x_302:
        /* <DEDUP_REMOVED lines=10> */
.L_x_956:


//--------------------- .text._ZN2at6native40_GLOBAL__N__2351210d_8_Shape_cu_49f7391c30CatArrayBatchedCopy_vectorizedINS1_10OpaqueTypeILj2EEEjLi3ELi64ELi64ELi16ELi8EEEvPcNS1_25CatArrInputTensorMetadataIT_T0_XT2_EXT3_EEENS1_16TensorSizeStrideIS8_Lj4EEEiS8_ --------------------------
	.section	.text._ZN2at6native40_GLOBAL__N__2351210d_8_Shape_cu_49f7391c30CatArrayBatchedCopy_vectorizedINS1_10OpaqueTypeILj2EEEjLi3ELi64ELi64ELi16ELi8EEEvPcNS1_25CatArrInputTensorMetadataIT_T0_XT2_EXT3_EEENS1_16TensorSizeStrideIS8_Lj4EEEiS8_,"ax",@progbits
	.align	128
.text._ZN2at6native40_GLOBAL__N__2351210d_8_Shape_cu_49f7391c30CatArrayBatchedCopy_vectorizedINS1_10OpaqueTypeILj2EEEjLi3ELi64ELi64ELi16ELi8EEEvPcNS1_25CatArrInputTensorMetadataIT_T0_XT2_EXT3_EEENS1_16TensorSizeStrideIS8_Lj4EEEiS8_:
        .type           _ZN2at6native40_GLOBAL__N__2351210d_8_Shape_cu_49f7391c30CatArrayBatchedCopy_vectorizedINS1_10OpaqueTypeILj2EEEjLi3ELi64ELi64ELi16ELi8EEEvPcNS1_25CatArrInputTensorMetadataIT_T0_XT2_EXT3_EEENS1_16TensorSizeStrideIS8_Lj4EEEiS8_,@function
        .size           _ZN2at6native40_GLOBAL__N__2351210d_8_Shape_cu_49f7391c30CatArrayBatchedCopy_vectorizedINS1_10OpaqueTypeILj2EEEjLi3ELi64ELi64ELi16ELi8EEEvPcNS1_25CatArrInputTensorMetadataIT_T0_XT2_EXT3_EEENS1_16TensorSizeStrideIS8_Lj4EEEiS8_,(.L_x_957 - _ZN2at6native40_GLOBAL__N__2351210d_8_Shape_cu_49f7391c30CatArrayBatchedCopy_vectorizedINS1_10OpaqueTypeILj2EEEjLi3ELi64ELi64ELi16ELi8EEEvPcNS1_25CatArrInputTensorMetadataIT_T0_XT2_EXT3_EEENS1_16TensorSizeStrideIS8_Lj4EEEiS8_)
        .other          _ZN2at6native40_GLOBAL__N__2351210d_8_Shape_cu_49f7391c30CatArrayBatchedCopy_vectorizedINS1_10OpaqueTypeILj2EEEjLi3ELi64ELi64ELi16ELi8EEEvPcNS1_25CatArrInputTensorMetadataIT_T0_XT2_EXT3_EEENS1_16TensorSizeStrideIS8_Lj4EEEiS8_,@"STO_CUDA_ENTRY STV_DEFAULT"
_ZN2at6native40_GLOBAL__N__2351210d_8_Shape_cu_49f7391c30CatArrayBatchedCopy_vectorizedINS1_10OpaqueTypeILj2EEEjLi3ELi64ELi64ELi16ELi8EEEvPcNS1_25CatArrInputTensorMetadataIT_T0_XT2_EXT3_EEENS1_16TensorSizeStrideIS8_Lj4EEEiS8_:
        /* <DEDUP_REMOVED lines=53> */
.L_x_303:
        /* <DEDUP_REMOVED lines=36> */
.L_x_304:
        /* <DEDUP_REMOVED lines=15> */
.L_x_957:


//--------------------- .text._ZN2at6native40_GLOBAL__N__2351210d_8_Shape_cu_49f7391c19CatArrayBatchedCopyINS1_10OpaqueTypeILj2EEEjLi2ELi64ELi64EEEvPT_NS1_25CatArrInputTensorMetadataIS5_T0_XT2_EXT3_EEENS1_16TensorSizeStrideIS8_Lj4EEEiS8_ --------------------------
	.section	.text._ZN2at6native40_GLOBAL__N__2351210d_8_Shape_cu_49f7391c19CatArrayBatchedCopyINS1_10OpaqueTypeILj2EEEjLi2ELi64ELi64EEEvPT_NS1_25CatArrInputTensorMetadataIS5_T0_XT2_EXT3_EEENS1_16TensorSizeStrideIS8_Lj4EEEiS8_,"ax",@progbits
	.align	128
.text._ZN2at6native40_GLOBAL__N__2351210d_8_Shape_cu_49f7391c19CatArrayBatchedCopyINS1_10OpaqueTypeILj2EEEjLi2ELi64ELi64EEEvPT_NS1_25CatArrInputTensorMetadataIS5_T0_XT2_EXT3_EEENS1_16TensorSizeStrideIS8_Lj4EEEiS8_:
        .type           _ZN2at6native40_GLOBAL__N__2351210d_8_Shape_cu_49f7391c19CatArrayBatchedCopyINS1_10OpaqueTypeILj2EEEjLi2ELi64ELi64EEEvPT_NS1_25CatArrInputTensorMetadataIS5_T0_XT2_EXT3_EEENS1_16TensorSizeStrideIS8_Lj4EEEiS8_,@function
        .size           _ZN2at6native40_GLOBAL__N__2351210d_8_Shape_cu_49f7391c19CatArrayBatchedCopyINS1_10OpaqueTypeILj2EEEjLi2ELi64ELi64EEEvPT_NS1_25CatArrInputTensorMetadataIS5_T0_XT2_EXT3_EEENS1_16TensorSizeStrideIS8_Lj4EEEiS8_,(.L_x_958 - _ZN2at6native40_GLOBAL__N__2351210d_8_Shape_cu_49f7391c19CatArrayBatchedCopyINS1_10OpaqueTypeILj2EEEjLi2ELi64ELi64EEEvPT_NS1_25CatArrInputTensorMetadataIS5_T0_XT2_EXT3_EEENS1_16TensorSizeStrideIS8_Lj4EEEiS8_)
        .other          _ZN2at6native40_GLOBAL__N__2351210d_8_Shape_cu_49f7391c19CatArrayBatchedCopyINS1_10OpaqueTypeILj2EEEjLi2ELi64ELi64EEEvPT_NS1_25CatArrInputTensorMetadataIS5_T0_XT2_EXT3_EEENS1_16TensorSizeStrideIS8_Lj4EEEiS8_,@"STO_CUDA_ENTRY STV_DEFAULT"
_ZN2at6native40_GLOBAL__N__2351210d_8_Shape_cu_49f7391c19CatArrayBatchedCopyINS1_10OpaqueTypeILj2EEEjLi2ELi64ELi64EEEvPT_NS1_25CatArrInputTensorMetadataIS5_T0_XT2_EXT3_EEENS1_16TensorSizeStrideIS8_Lj4EEEiS8_:
        /* <DEDUP_REMOVED lines=21> */
[----:B------:R-:W0:Y:S01]  /*0150*/  LDC R6, c[0x0][R16+0x680] ;  /* 0x0001a00010067b82 */ /* 0x000e220000000800 */
[----:B-1----:R-:W-:-:S07]  /*0160*/  IMAD R14, R14, UR4, RZ ;  /* 0x000000040e0e7c24 */ /* 0x002fce000f8e02ff */
[----:B------:R-:W1:Y:S01]  /*0170*/  LDC.U8 R11, c[0x0][R20+0x880] ;  /* 0x00022000140b7b82 */ /* 0x000e620000000000 */
[----:B---3--:R-:W-:-:S07]  /*0180*/  ISETP.NE.AND P0, PT, R2, 0x1, PT ;  /* 0x000000010200780c */ /* 0x008fce0003f05270 */
[----:B------:R3:W2:Y:S01]  /*0190*/  LDC R8, c[0x0][R18+0x8d0] ;  /* 0x0002340012087b82 */ /* 0x0006a20000000800 */
[----:B0-----:R-:W-:-:S07]  /*01a0*/  SEL R7, R6, R7, !P0 ;  /* 0x0000000706077207 */ /* 0x001fce0004000000 */
[----:B------:R-:W0:Y:S01]  /*01b0*/  LDC.64 R2, c[0x0][0x380] ;  /* 0x0000e000ff027b82 */ /* 0x000e220000000a00 */
[----:B------:R-:W5:Y:S01]  /*01c0*/  I2F.U32.RP R10, R7 ;  /* 0x00000007000a7306 */ /* 0x000f620000209000 */
[----:B------:R-:W-:Y:S02]  /*01d0*/  IADD3 R17, PT, PT, RZ, -R7, RZ ;  /* 0x80000007ff117210 */ /* 0x000fe40007ffe0ff */
[----:B------:R-:W-:-:S04]  /*01e0*/  ISETP.NE.U32.AND P1, PT, R7, RZ, PT ;  /* 0x000000ff0700720c */ /* 0x000fc80003f25070 */
[----:B------:R3:W0:Y:S08]  /*01f0*/  LDC R9, c[0x0][R18+0x8d4] ;  /* 0x0002350012097b82 */ /* 0x0006300000000800 */
[----:B------:R-:W0:Y:S01]  /*0200*/  LDC.64 R4, c[0x0][R4+0x380] ;  /* 0x0000e00004047b82 */ /* 0x000e220000000a00 */
[----:B-----5:R-:W5:Y:S07]  /*0210*/  MUFU.RCP R10, R10 ;  /* 0x0000000a000a7308 */ /* 0x020f6e0000001000 */
[----:B------:R3:W0:Y:S01]  /*0220*/  @P0 LDC R6, c[0x0][R18+0x8c4] ;  /* 0x0002310012060b82 */ /* 0x0006220000000800 */
[----:B-1----:R-:W-:-:S02]  /*0230*/  ISETP.NE.AND P0, PT, R11, RZ, PT ;  /* 0x000000ff0b00720c */ /* 0x002fc40003f05270 */
[----:B-----5:R-:W-:-:S05]  /*0240*/  IADD3 R12, PT, PT, R10, 0xffffffe, RZ ;  /* 0x0ffffffe0a0c7810 */ /* 0x020fca0007ffe0ff */
[----:B------:R1:W0:Y:S01]  /*0250*/  LDC R10, c[0x0][R16+0x580] ;  /* 0x00016000100a7b82 */ /* 0x0002220000000800 */
[----:B------:R5:W4:Y:S01]  /*0260*/  F2I.FTZ.U32.TRUNC.NTZ R13, R12 ;  /* 0x0000000c000d7305 */ /* 0x000b22000021f000 */
[----:B-1----:R-:W-:Y:S02]  /*0270*/  LOP3.LUT R16, RZ, R7, RZ, 0x33, !PT ;  /* 0x00000007ff107212 */ /* 0x002fe400078e33ff */
[----:B-----5:R-:W-:Y:S01]  /*0280*/  MOV R12, RZ ;  /* 0x000000ff000c7202 */ /* 0x020fe20000000f00 */
[----:B----4-:R-:W-:-:S04]  /*0290*/  IMAD R11, R17, R13, RZ ;  /* 0x0000000d110b7224 */ /* 0x010fc800078e02ff */
[----:B--23--:R-:W-:-:S07]  /*02a0*/  IMAD.HI.U32 R11, R13, R11, R12 ;  /* 0x0000000b0d0b7227 */ /* 0x00cfce00078e000c */
.L_x_306:
[----:B0-----:R-:W-:Y:S01]  /*02b0*/  @P0 IMAD.WIDE.U32 R18, R15, 0x2, R4 ;  /* 0x000000020f120825 */ /* 0x001fe200078e0004 */
[----:B------:R-:W0:Y:S04]  /*02c0*/  @P0 LDC R21, c[0x0][0x10ec] ;  /* 0x00043b00ff150b82 */ /* 0x000e280000000800 */
[----:B-1----:R1:W2:Y:S01]  /*02d0*/  @P0 LDG.E.U16 R20, desc[UR6][R18.64] ;  /* 0x0000000612140981 */ /* 0x0022a2000c1e1500 */
[----:B------:R-:W-:-:S05]  /*02e0*/  IMAD.HI.U32 R17, R11, R15, RZ ;  /* 0x0000000f0b117227 */ /* 0x000fca00078e00ff */
[----:B------:R-:W-:-:S05]  /*02f0*/  IADD3 R12, PT, PT, -R17, RZ, RZ ;  /* 0x000000ff110c7210 */ /* 0x000fca0007ffe1ff */
[----:B------:R-:W-:-:S05]  /*0300*/  IMAD R12, R7, R12, R15 ;  /* 0x0000000c070c7224 */ /* 0x000fca00078e020f */
[----:B------:R-:W-:-:S13]  /*0310*/  ISETP.GE.U32.AND P2, PT, R12, R7, PT ;  /* 0x000000070c00720c */ /* 0x000fda0003f46070 */
[----:B------:R-:W-:Y:S01]  /*0320*/  @P2 IMAD.IADD R12, R12, 0x1, -R7 ;  /* 0x000000010c0c2824 */ /* 0x000fe200078e0a07 */
[----:B------:R-:W-:-:S04]  /*0330*/  @P2 IADD3 R17, PT, PT, R17, 0x1, RZ ;  /* 0x0000000111112810 */ /* 0x000fc80007ffe0ff */
[----:B------:R-:W-:Y:S02]  /*0340*/  ISETP.GE.U32.AND P3, PT, R12, R7, PT ;  /* 0x000000070c00720c */ /* 0x000fe40003f66070 */
[----:B------:R-:W3:Y:S11]  /*0350*/  @P0 LDC.64 R12, c[0x0][0x380] ;  /* 0x0000e000ff0c0b82 */ /* 0x000ef60000000a00 */
[----:B------:R-:W-:-:S04]  /*0360*/  @P3 IADD3 R17, PT, PT, R17, 0x1, RZ ;  /* 0x0000000111113810 */ /* 0x000fc80007ffe0ff */
[----:B------:R-:W-:-:S04]  /*0370*/  SEL R17, R16, R17, !P1 ;  /* 0x0000001110117207 */ /* 0x000fc80004800000 */
[C---:B------:R-:W-:Y:S01]  /*0380*/  IADD3 R22, PT, PT, -R17.reuse, RZ, RZ ;  /* 0x000000ff11167210 */ /* 0x040fe20007ffe1ff */
[----:B-1----:R-:W-:-:S04]  /*0390*/  IMAD R18, R17, UR8, RZ ;  /* 0x0000000811127c24 */ /* 0x002fc8000f8e02ff */
[----:B------:R-:W-:-:S04]  /*03a0*/  IMAD R17, R7, R22, R15 ;  /* 0x0000001607117224 */ /* 0x000fc800078e020f */
[----:B------:R-:W-:-:S04]  /*03b0*/  IMAD R17, R17, UR9, R18 ;  /* 0x0000000911117c24 */ /* 0x000fc8000f8e0212 */
[----:B0-----:R-:W-:-:S04]  /*03c0*/  @P0 IMAD R19, R10, R21, R17 ;  /* 0x000000150a130224 */ /* 0x001fc800078e0211 */
[----:B---3--:R-:W-:Y:S01]  /*03d0*/  @P0 IMAD.WIDE.U32 R12, R19, 0x2, R12 ;  /* 0x00000002130c0825 */ /* 0x008fe200078e000c */
[----:B--2---:R-:W-:-:S05]  /*03e0*/  @P0 PRMT R21, R20, 0x7710, RZ ;  /* 0x0000771014150816 */ /* 0x004fca00000000ff */
[----:B------:R0:W-:Y:S01]  /*03f0*/  @P0 STG.E.U16 desc[UR6][R12.64], R21 ;  /* 0x000000150c000986 */ /* 0x0001e2000c101506 */
[----:B------:R-:W-:Y:S05]  /*0400*/  @P0 BRA `(.L_x_305) ;  /* 0x0000000000700947 */ /* 0x000fea0003800000 */
[----:B------:R-:W1:Y:S01]  /*0410*/  I2F.U32.RP R18, R6 ;  /* 0x0000000600127306 */ /* 0x000e620000209000 */
[----:B------:R-:W-:Y:S02]  /*0420*/  IADD3 R19, PT, PT, RZ, -R6, RZ ;  /* 0x80000006ff137210 */ /* 0x000fe40007ffe0ff */
[----:B------:R-:W-:-:S05]  /*0430*/  ISETP.NE.U32.AND P4, PT, R6, RZ, PT ;  /* 0x000000ff0600720c */ /* 0x000fca0003f85070 */
[----:B-1----:R-:W0:Y:S02]  /*0440*/  MUFU.RCP R18, R18 ;  /* 0x0000001200127308 */ /* 0x002e240000001000 */
[----:B0-----:R-:W-:-:S06]  /*0450*/  VIADD R12, R18, 0xffffffe ;  /* 0x0ffffffe120c7836 */ /* 0x001fcc0000000000 */
        /* <DEDUP_REMOVED lines=18> */
[----:B------:R-:W2:Y:S01]  /*0580*/  LDG.E.U16 R18, desc[UR6][R18.64] ;  /* 0x0000000612127981 */ /* 0x000ea2000c1e1500 */
[----:B------:R-:W-:-:S04]  /*0590*/  IMAD R13, R10, UR5, R17 ;  /* 0x000000050a0d7c24 */ /* 0x000fc8000f8e0211 */
[----:B------:R-:W-:Y:S01]  /*05a0*/  IMAD.WIDE.U32 R12, R13, 0x2, R2 ;  /* 0x000000020d0c7825 */ /* 0x000fe200078e0002 */
[----:B--2---:R-:W-:-:S05]  /*05b0*/  PRMT R17, R18, 0x7710, RZ ;  /* 0x0000771012117816 */ /* 0x004fca00000000ff */
[----:B------:R1:W-:Y:S02]  /*05c0*/  STG.E.U16 desc[UR6][R12.64], R17 ;  /* 0x000000110c007986 */ /* 0x0003e4000c101506 */
.L_x_305:
[----:B------:R-:W-:-:S04]  /*05d0*/  IADD3 R15, PT, PT, R14, R15, RZ ;  /* 0x0000000f0e0f7210 */ /* 0x000fc80007ffe0ff */
[----:B------:R-:W-:-:S13]  /*05e0*/  ISETP.GE.U32.AND P2, PT, R15, R0, PT ;  /* 0x000000000f00720c */ /* 0x000fda0003f46070 */
[----:B------:R-:W-:Y:S05]  /*05f0*/  @!P2 BRA `(.L_x_306) ;  /* 0xfffffffc002ca947 */ /* 0x000fea000383ffff */
[----:B------:R-:W-:Y:S05]  /*0600*/  EXIT ;  /* 0x000000000000794d */ /* 0x000fea0003800000 */
.L_x_307:
        /* <DEDUP_REMOVED lines=15> */
.L_x_958:


//--------------------- .text._ZN2at6native40_GLOBAL__N__2351210d_8_Shape_cu_49f7391c26CatArrayBatchedCopy_contigINS1_10OpaqueTypeILj2EEEjLi2ELi64ELi64EEEvPT_NS1_25CatArrInputTensorMetadataIS5_T0_XT2_EXT3_EEENS1_16TensorSizeStrideIS8_Lj4EEEiS8_ --------------------------
	.section	.text._ZN2at6native40_GLOBAL__N__2351210d_8_Shape_cu_49f7391c26CatArrayBatchedCopy_contigINS1_10OpaqueTypeILj2EEEjLi2ELi64ELi64EEEvPT_NS1_25CatArrInputTensorMetadataIS5_T0_XT2_EXT3_EEENS1_16TensorSizeStrideIS8_Lj4EEEiS8_,"ax",@progbits
	.align	128
.text._ZN2at6native40_GLOBAL__N__2351210d_8_Shape_cu_49f7391c26CatArrayBatchedCopy_contigINS1_10OpaqueTypeILj2EEEjLi2ELi64ELi64EEEvPT_NS1_25CatArrInputTensorMetadataIS5_T0_XT2_EXT3_EEENS1_16TensorSizeStrideIS8_Lj4EEEiS8_:
        .type           _ZN2at6native40_GLOBAL__N__2351210d_8_Shape_cu_49f7391c26CatArrayBatchedCopy_contigINS1_10OpaqueTypeILj2EEEjLi2ELi64ELi64EEEvPT_NS1_25CatArrInputTensorMetadataIS5_T0_XT2_EXT3_EEENS1_16TensorSizeStrideIS8_Lj4EEEiS8_,@function
        .size           _ZN2at6native40_GLOBAL__N__2351210d_8_Shape_cu_49f7391c26CatArrayBatchedCopy_contigINS1_10OpaqueTypeILj2EEEjLi2ELi64ELi64EEEvPT_NS1_25CatArrInputTensorMetadataIS5_T0_XT2_EXT3_EEENS1_16TensorSizeStrideIS8_Lj4EEEiS8_,(.L_x_959 - _ZN2at6native40_GLOBAL__N__2351210d_8_Shape_cu_49f7391c26CatArrayBatchedCopy_contigINS1_10OpaqueTypeILj2EEEjLi2ELi64ELi64EEEvPT_NS1_25CatArrInputTensorMetadataIS5_T0_XT2_EXT3_EEENS1_16TensorSizeStrideIS8_Lj4EEEiS8_)
        .other          _ZN2at6native40_GLOBAL__N__2351210d_8_Shape_cu_49f7391c26CatArrayBatchedCopy_contigINS1_10OpaqueTypeILj2EEEjLi2ELi64ELi64EEEvPT_NS1_25CatArrInputTensorMetadataIS5_T0_XT2_EXT3_EEENS1_16TensorSizeStrideIS8_Lj4EEEiS8_,@"STO_CUDA_ENTRY STV_DEFAULT"
_ZN2at6native40_GLOBAL__N__2351210d_8_Shape_cu_49f7391c26CatArrayBatchedCopy_contigINS1_10OpaqueTypeILj2EEEjLi2ELi64ELi64EEEvPT_NS1_25CatArrInputTensorMetadataIS5_T0_XT2_EXT3_EEENS1_16TensorSizeStrideIS8_Lj4EEEiS8_:
        /* <DEDUP_REMOVED lines=20> */
[----:B------:R-:W0:Y:S08]  /*0140*/  LDC.64 R2, c[0x0][0x380] ;  /* 0x0000e000ff027b82 */ /* 0x000e300000000a00 */
[----:B------:R-:W0:Y:S01]  /*0150*/  LDC.64 R4, c[0x0][R4+0x380] ;  /* 0x0000e00004047b82 */ /* 0x000e220000000a00 */
[----:B---3--:R-:W-:-:S07]  /*0160*/  IMAD R7, R8, R13, RZ ;  /* 0x0000000d08077224 */ /* 0x008fce00078e02ff */
[----:B----4-:R-:W3:Y:S01]  /*0170*/  @P0 LDC R0, c[0x0][0x10cc] ;  /* 0x00043300ff000b82 */ /* 0x010ee20000000800 */
[----:B------:R-:W-:Y:S01]  /*0180*/  HFMA2 R8, -RZ, RZ, 0, 0 ;  /* 0x00000000ff087431 */ /* 0x000fe200000001ff */
[----:B---3--:R-:W3:Y:S01]  /*0190*/  I2F.U32.RP R10, R0 ;  /* 0x00000000000a7306 */ /* 0x008ee20000209000 */
[----:B------:R-:W-:-:S07]  /*01a0*/  ISETP.NE.U32.AND P0, PT, R0, RZ, PT ;  /* 0x000000ff0000720c */ /* 0x000fce0003f05070 */
[----:B---3--:R-:W3:Y:S02]  /*01b0*/  MUFU.RCP R10, R10 ;  /* 0x0000000a000a7308 */ /* 0x008ee40000001000 */
[----:B---3--:R-:W-:-:S06]  /*01c0*/  IADD3 R9, PT, PT, R10, 0xffffffe, RZ ;  /* 0x0ffffffe0a097810 */ /* 0x008fcc0007ffe0ff */
[----:B------:R-:W3:Y:S02]  /*01d0*/  F2I.FTZ.U32.TRUNC.NTZ R9, R9 ;  /* 0x0000000900097305 */ /* 0x000ee4000021f000 */
[----:B---3--:R-:W-:-:S04]  /*01e0*/  IMAD R10, R0, R9, RZ ;  /* 0x00000009000a7224 */ /* 0x008fc800078e02ff */
[----:B------:R-:W-:Y:S02]  /*01f0*/  IMAD.MOV R15, RZ, RZ, -R10 ;  /* 0x000000ffff0f7224 */ /* 0x000fe400078e0a0a */
[----:B-1----:R-:W-:Y:S01]  /*0200*/  IMAD R10, R14, UR4, RZ ;  /* 0x000000040e0a7c24 */ /* 0x002fe2000f8e02ff */
[----:B------:R-:W-:Y:S01]  /*0210*/  LOP3.LUT R14, RZ, R0, RZ, 0x33, !PT ;  /* 0x00000000ff0e7212 */ /* 0x000fe200078e33ff */
[----:B0-2---:R-:W-:-:S07]  /*0220*/  IMAD.HI.U32 R12, R9, R15, R8 ;  /* 0x0000000f090c7227 */ /* 0x005fce00078e0008 */
.L_x_308:
[----:B0-----:R-:W-:-:S05]  /*0230*/  IMAD.WIDE.U32 R8, R11, 0x2, R4 ;  /* 0x000000020b087825 */ /* 0x001fca00078e0004 */
[----:B------:R0:W2:Y:S01]  /*0240*/  LDG.E.U16 R17, desc[UR6][R8.64] ;  /* 0x0000000608117981 */ /* 0x0000a2000c1e1500 */
        /* <DEDUP_REMOVED lines=10> */
[----:B0-----:R-:W-:-:S04]  /*02f0*/  IMAD R9, R16, UR8, R7 ;  /* 0x0000000810097c24 */ /* 0x001fc8000f8e0207 */
[----:B------:R-:W-:Y:S01]  /*0300*/  IMAD R8, R0, R13, R11 ;  /* 0x0000000d00087224 */ /* 0x000fe200078e020b */
[----:B------:R-:W-:-:S03]  /*0310*/  IADD3 R11, PT, PT, R10, R11, RZ ;  /* 0x0000000b0a0b7210 */ /* 0x000fc60007ffe0ff */
[----:B------:R-:W-:Y:S01]  /*0320*/  IMAD R9, R8, UR9, R9 ;  /* 0x0000000908097c24 */ /* 0x000fe2000f8e0209 */
[----:B------:R-:W-:-:S03]  /*0330*/  ISETP.GE.U32.AND P1, PT, R11, R6, PT ;  /* 0x000000060b00720c */ /* 0x000fc60003f26070 */
[----:B------:R-:W-:Y:S01]  /*0340*/  IMAD.WIDE.U32 R8, R9, 0x2, R2 ;  /* 0x0000000209087825 */ /* 0x000fe200078e0002 */
[----:B--2---:R-:W-:-:S05]  /*0350*/  PRMT R17, R17, 0x7710, RZ ;  /* 0x0000771011117816 */ /* 0x004fca00000000ff */
[----:B------:R0:W-:Y:S04]  /*0360*/  STG.E.U16 desc[UR6][R8.64], R17 ;  /* 0x0000001108007986 */ /* 0x0001e8000c101506 */
[----:B------:R-:W-:Y:S05]  /*0370*/  @!P1 BRA `(.L_x_308) ;  /* 0xfffffffc00ac9947 */ /* 0x000fea000383ffff */
[----:B------:R-:W-:Y:S05]  /*0380*/  EXIT ;  /* 0x000000000000794d */ /* 0x000fea0003800000 */
.L_x_309:
        /* <DEDUP_REMOVED lines=15> */
.L_x_959:


//--------------------- .text._ZN2at6native40_GLOBAL__N__2351210d_8_Shape_cu_49f7391c35CatArrayBatchedCopy_alignedK_contigINS1_10OpaqueTypeILj2EEEjLi2ELi64ELi64ELi8EEEvPT_NS1_25CatArrInputTensorMetadataIS5_T0_XT2_EXT3_EEENS1_16TensorSizeStrideIS8_Lj4EEEiS8_ --------------------------
	.section	.text._ZN2at6native40_GLOBAL__N__2351210d_8_Shape_cu_49f7391c35CatArrayBatchedCopy_alignedK_contigINS1_10OpaqueTypeILj2EEEjLi2ELi64ELi64ELi8EEEvPT_NS1_25CatArrInputTensorMetadataIS5_T0_XT2_EXT3_EEENS1_16TensorSizeStrideIS8_Lj4EEEiS8_,"ax",@progbits
	.align	128
.text._ZN2at6native40_GLOBAL__N__2351210d_8_Shape_cu_49f7391c35CatArrayBatchedCopy_alignedK_contigINS1_10OpaqueTypeILj2EEEjLi2ELi64ELi64ELi8EEEvPT_NS1_25CatArrInputTensorMetadataIS5_T0_XT2_EXT3_EEENS1_16TensorSizeStrideIS8_Lj4EEEiS8_:
        .type           _ZN2at6native40_GLOBAL__N__2351210d_8_Shape_cu_49f7391c35CatArrayBatchedCopy_alignedK_contigINS1_10OpaqueTypeILj2EEEjLi2ELi64ELi64ELi8EEEvPT_NS1_25CatArrInputTensorMetadataIS5_T0_XT2_EXT3_EEENS1_16TensorSizeStrideIS8_Lj4EEEiS8_,@function
        .size           _ZN2at6native40_GLOBAL__N__2351210d_8_Shape_cu_49f7391c35CatArrayBatchedCopy_alignedK_contigINS1_10OpaqueTypeILj2EEEjLi2ELi64ELi64ELi8EEEvPT_NS1_25CatArrInputTensorMetadataIS5_T0_XT2_EXT3_EEENS1_16TensorSizeStrideIS8_Lj4EEEiS8_,(.L_x_960 - _ZN2at6native40_GLOBAL__N__2351210d_8_Shape_cu_49f7391c35CatArrayBatchedCopy_alignedK_contigINS1_10OpaqueTypeILj2EEEjLi2ELi64ELi64ELi8EEEvPT_NS1_25CatArrInputTensorMetadataIS5_T0_XT2_EXT3_EEENS1_16TensorSizeStrideIS8_Lj4EEEiS8_)
        .other          _ZN2at6native40_GLOBAL__N__2351210d_8_Shape_cu_49f7391c35CatArrayBatchedCopy_alignedK_contigINS1_10OpaqueTypeILj2EEEjLi2ELi64ELi64ELi8EEEvPT_NS1_25CatArrInputTensorMetadataIS5_T0_XT2_EXT3_EEENS1_16TensorSizeStrideIS8_Lj4EEEiS8_,@"STO_CUDA_ENTRY STV_DEFAULT"
_ZN2at6native40_GLOBAL__N__2351210d_8_Shape_cu_49f7391c35CatArrayBatchedCopy_alignedK_contigINS1_10OpaqueTypeILj2EEEjLi2ELi64ELi64ELi8EEEvPT_NS1_25CatArrInputTensorMetadataIS5_T0_XT2_EXT3_EEENS1_16TensorSizeStrideIS8_Lj4EEEiS8_:
        /* <DEDUP_REMOVED lines=21> */
[----:B------:R-:W-:-:S06]  /*0150*/  LEA R2, R5, R2, 0x2 ;  /* 0x0000000205027211 */ /* 0x000fcc00078e10ff */
[----:B------:R-:W0:Y:S01]  /*0160*/  LDC.64 R2, c[0x0][R2+0x380] ;  /* 0x0000e00002027b82 */ /* 0x000e220000000a00 */
[----:B------:R-:W-:Y:S05]  /*0170*/  @P0 BRA `(.L_x_311) ;  /* 0x0000000400880947 */ /* 0x000fea0003800000 */
[----:B------:R-:W5:Y:S01]  /*0180*/  LDC R8, c[0x0][0x10e8] ;  /* 0x00043a00ff087b82 */ /* 0x000f620000000800 */
[----:B------:R-:W2:Y:S01]  /*0190*/  LDCU UR4, c[0x0][0x370] ;  /* 0x00006e00ff0477ac */ /* 0x000ea20008000800 */
[----:B------:R-:W4:Y:S06]  /*01a0*/  LDCU UR5, c[0x0][0x10cc] ;  /* 0x00021980ff0577ac */ /* 0x000f2c0008000800 */
[----:B0-----:R-:W0:Y:S01]  /*01b0*/  LDC.64 R4, c[0x0][0x380] ;  /* 0x0000e000ff047b82 */ /* 0x001e220000000a00 */
[----:B--2---:R-:W-:Y:S01]  /*01c0*/  IMAD R18, R18, UR4, RZ ;  /* 0x0000000412127c24 */ /* 0x004fe2000f8e02ff */
[----:B-----5:R-:W-:-:S04]  /*01d0*/  ISETP.NE.AND P0, PT, R8, 0x1, PT ;  /* 0x000000010800780c */ /* 0x020fc80003f05270 */
[----:B----4-:R-:W-:-:S09]  /*01e0*/  SEL R10, R7, UR5, !P0 ;  /* 0x00000005070a7c07 */ /* 0x010fd2000c000000 */
.L_x_312:
[----:B0-----:R-:W-:-:S06]  /*01f0*/  IMAD.WIDE.U32 R8, R11, 0x2, R2 ;  /* 0x000000020b087825 */ /* 0x001fcc00078e0002 */
[----:B------:R-:W2:Y:S01]  /*0200*/  LDG.E.64 R8, desc[UR6][R8.64] ;  /* 0x0000000608087981 */ /* 0x000ea2000c1e1b00 */
[----:B------:R-:W4:Y:S01]  /*0210*/  I2F.U32.RP R14, R10 ;  /* 0x0000000a000e7306 */ /* 0x000f220000209000 */
[----:B------:R-:W-:Y:S02]  /*0220*/  IADD3 R15, PT, PT, RZ, -R10, RZ ;  /* 0x8000000aff0f7210 */ /* 0x000fe40007ffe0ff */
[----:B------:R-:W-:-:S05]  /*0230*/  IADD3 R17, PT, PT, R11, 0x1, RZ ;  /* 0x000000010b117810 */ /* 0x000fca0007ffe0ff */
[----:B----4-:R-:W4:Y:S02]  /*0240*/  MUFU.RCP R14, R14 ;  /* 0x0000000e000e7308 */ /* 0x010f240000001000 */
[----:B----4-:R-:W-:-:S06]  /*0250*/  VIADD R12, R14, 0xffffffe ;  /* 0x0ffffffe0e0c7836 */ /* 0x010fcc0000000000 */
[----:B------:R4:W5:Y:S02]  /*0260*/  F2I.FTZ.U32.TRUNC.NTZ R13, R12 ;  /* 0x0000000c000d7305 */ /* 0x000964000021f000 */
[----:B----4-:R-:W-:Y:S02]  /*0270*/  IMAD.MOV.U32 R12, RZ, RZ, RZ ;  /* 0x000000ffff0c7224 */ /* 0x010fe400078e00ff */
[----:B-----5:R-:W-:-:S04]  /*0280*/  IMAD R15, R15, R13, RZ ;  /* 0x0000000d0f0f7224 */ /* 0x020fc800078e02ff */
[----:B------:R-:W-:Y:S01]  /*0290*/  IMAD.HI.U32 R20, R13, R15, R12 ;  /* 0x0000000f0d147227 */ /* 0x000fe200078e000c */
[----:B------:R-:W-:-:S03]  /*02a0*/  IADD3 R13, PT, PT, R11, 0x3, RZ ;  /* 0x000000030b0d7810 */ /* 0x000fc60007ffe0ff */
[----:B------:R-:W-:Y:S02]  /*02b0*/  VIADD R15, R11, 0x2 ;  /* 0x000000020b0f7836 */ /* 0x000fe40000000000 */
[----:B------:R-:W-:-:S04]  /*02c0*/  IMAD.HI.U32 R22, R20, R17, RZ ;  /* 0x0000001114167227 */ /* 0x000fc800078e00ff */
[----:B------:R-:W-:Y:S02]  /*02d0*/  IMAD.MOV R21, RZ, RZ, -R22 ;  /* 0x000000ffff157224 */ /* 0x000fe400078e0a16 */
[----:B------:R-:W-:-:S04]  /*02e0*/  IMAD.HI.U32 R16, R20, R11, RZ ;  /* 0x0000000b14107227 */ /* 0x000fc800078e00ff */
[----:B------:R-:W-:Y:S01]  /*02f0*/  IMAD.HI.U32 R12, R20, R15, RZ ;  /* 0x0000000f140c7227 */ /* 0x000fe200078e00ff */
[----:B------:R-:W-:-:S03]  /*0300*/  IADD3 R19, PT, PT, -R16, RZ, RZ ;  /* 0x000000ff10137210 */ /* 0x000fc60007ffe1ff */
[----:B------:R-:W-:-:S04]  /*0310*/  IMAD.HI.U32 R14, R20, R13, RZ ;  /* 0x0000000d140e7227 */ /* 0x000fc800078e00ff */
[----:B------:R-:W-:Y:S01]  /*0320*/  IMAD R21, R10, R21, R17 ;  /* 0x000000150a157224 */ /* 0x000fe200078e0211 */
[----:B------:R-:W-:Y:S01]  /*0330*/  IADD3 R25, PT, PT, -R14, RZ, RZ ;  /* 0x000000ff0e197210 */ /* 0x000fe20007ffe1ff */
[----:B------:R-:W-:Y:S02]  /*0340*/  IMAD.MOV R23, RZ, RZ, -R12 ;  /* 0x000000ffff177224 */ /* 0x000fe400078e0a0c */
[C---:B------:R-:W-:Y:S01]  /*0350*/  IMAD R19, R10.reuse, R19, R11 ;  /* 0x000000130a137224 */ /* 0x040fe200078e020b */
[-C--:B------:R-:W-:Y:S01]  /*0360*/  ISETP.GE.U32.AND P0, PT, R21, R10.reuse, PT ;  /* 0x0000000a1500720c */ /* 0x080fe20003f06070 */
[C---:B------:R-:W-:Y:S02]  /*0370*/  IMAD R23, R10.reuse, R23, R15 ;  /* 0x000000170a177224 */ /* 0x040fe400078e020f */
[----:B------:R-:W-:Y:S01]  /*0380*/  IMAD R25, R10, R25, R13 ;  /* 0x000000190a197224 */ /* 0x000fe200078e020d */
[-C--:B------:R-:W-:Y:S02]  /*0390*/  ISETP.GE.U32.AND P6, PT, R19, R10.reuse, PT ;  /* 0x0000000a1300720c */ /* 0x080fe40003fc6070 */
[----:B------:R-:W-:-:S02]  /*03a0*/  ISETP.GE.U32.AND P1, PT, R23, R10, PT ;  /* 0x0000000a1700720c */ /* 0x000fc40003f26070 */
[----:B------:R-:W-:-:S05]  /*03b0*/  ISETP.GE.U32.AND P2, PT, R25, R10, PT ;  /* 0x0000000a1900720c */ /* 0x000fca0003f46070 */
[--C-:B------:R-:W-:Y:S01]  /*03c0*/  @P0 IMAD.IADD R21, R21, 0x1, -R10.reuse ;  /* 0x0000000115150824 */ /* 0x100fe200078e0a0a */
[----:B------:R-:W-:Y:S02]  /*03d0*/  @P0 IADD3 R22, PT, PT, R22, 0x1, RZ ;  /* 0x0000000116160810 */ /* 0x000fe40007ffe0ff */
[----:B------:R-:W-:Y:S01]  /*03e0*/  ISETP.NE.U32.AND P0, PT, R10, RZ, PT ;  /* 0x000000ff0a00720c */ /* 0x000fe20003f05070 */
[----:B------:R-:W-:Y:S01]  /*03f0*/  @P6 VIADD R16, R16, 0x1 ;  /* 0x0000000110106836 */ /* 0x000fe20000000000 */
[-C--:B------:R-:W-:Y:S01]  /*0400*/  ISETP.GE.U32.AND P3, PT, R21, R10.reuse, PT ;  /* 0x0000000a1500720c */ /* 0x080fe20003f66070 */
[----:B------:R-:W-:Y:S01]  /*0410*/  @P1 IMAD.IADD R23, R23, 0x1, -R10 ;  /* 0x0000000117171824 */ /* 0x000fe200078e0a0a */
[----:B------:R-:W-:Y:S01]  /*0420*/  @P6 IADD3 R19, PT, PT, -R10, R19, RZ ;  /* 0x000000130a136210 */ /* 0x000fe20007ffe1ff */
[----:B------:R-:W-:Y:S01]  /*0430*/  @P2 VIADD R14, R14, 0x1 ;  /* 0x000000010e0e2836 */ /* 0x000fe20000000000 */
[----:B------:R-:W-:Y:S02]  /*0440*/  @P2 IADD3 R25, PT, PT, -R10, R25, RZ ;  /* 0x000000190a192210 */ /* 0x000fe40007ffe1ff */
[----:B------:R-:W-:-:S02]  /*0450*/  ISETP.GE.U32.AND P4, PT, R19, R10, PT ;  /* 0x0000000a1300720c */ /* 0x000fc40003f86070 */
[-C--:B------:R-:W-:Y:S02]  /*0460*/  ISETP.GE.U32.AND P5, PT, R23, R10.reuse, PT ;  /* 0x0000000a1700720c */ /* 0x080fe40003fa6070 */
[-C--:B------:R-:W-:Y:S02]  /*0470*/  ISETP.GE.U32.AND P6, PT, R25, R10.reuse, PT ;  /* 0x0000000a1900720c */ /* 0x080fe40003fc6070 */
[----:B------:R-:W-:Y:S01]  /*0480*/  LOP3.LUT R19, RZ, R10, RZ, 0x33, !PT ;  /* 0x0000000aff137212 */ /* 0x000fe200078e33ff */
[----:B------:R-:W-:Y:S01]  /*0490*/  @P3 VIADD R22, R22, 0x1 ;  /* 0x0000000116163836 */ /* 0x000fe20000000000 */
[----:B------:R-:W-:-:S04]  /*04a0*/  @P1 IADD3 R12, PT, PT, R12, 0x1, RZ ;  /* 0x000000010c0c1810 */ /* 0x000fc80007ffe0ff */
[C---:B------:R-:W-:Y:S02]  /*04b0*/  SEL R22, R19.reuse, R22, !P0 ;  /* 0x0000001613167207 */ /* 0x040fe40004000000 */
[----:B------:R-:W-:Y:S01]  /*04c0*/  @P4 IADD3 R16, PT, PT, R16, 0x1, RZ ;  /* 0x0000000110104810 */ /* 0x000fe20007ffe0ff */
[----:B------:R-:W-:Y:S02]  /*04d0*/  @P5 VIADD R12, R12, 0x1 ;  /* 0x000000010c0c5836 */ /* 0x000fe40000000000 */
[----:B------:R-:W-:Y:S01]  /*04e0*/  @P6 IADD3 R14, PT, PT, R14, 0x1, RZ ;  /* 0x000000010e0e6810 */ /* 0x000fe20007ffe0ff */
[----:B------:R-:W-:Y:S01]  /*04f0*/  IMAD.MOV R20, RZ, RZ, -R22 ;  /* 0x000000ffff147224 */ /* 0x000fe200078e0a16 */
[C---:B------:R-:W-:Y:S01]  /*0500*/  SEL R16, R19.reuse, R16, !P0 ;  /* 0x0000001013107207 */ /* 0x040fe20004000000 */
[----:B------:R-:W-:Y:S01]  /*0510*/  IMAD R22, R22, UR8, RZ ;  /* 0x0000000816167c24 */ /* 0x000fe2000f8e02ff */
[C---:B------:R-:W-:Y:S02]  /*0520*/  SEL R12, R19.reuse, R12, !P0 ;  /* 0x0000000c130c7207 */ /* 0x040fe40004000000 */
[----:B------:R-:W-:Y:S01]  /*0530*/  SEL R14, R19, R14, !P0 ;  /* 0x0000000e130e7207 */ /* 0x000fe20004000000 */
[----:B------:R-:W-:Y:S01]  /*0540*/  IMAD R19, R10, R20, R17 ;  /* 0x000000140a137224 */ /* 0x000fe200078e0211 */
[----:B------:R-:W-:Y:S01]  /*0550*/  IADD3 R17, PT, PT, -R16, RZ, RZ ;  /* 0x000000ff10117210 */ /* 0x000fe20007ffe1ff */
[----:B------:R-:W-:Y:S01]  /*0560*/  IMAD.MOV R21, RZ, RZ, -R12 ;  /* 0x000000ffff157224 */ /* 0x000fe200078e0a0c */
[----:B------:R-:W-:Y:S01]  /*0570*/  IADD3 R23, PT, PT, -R14, RZ, RZ ;  /* 0x000000ff0e177210 */ /* 0x000fe20007ffe1ff */
[----:B------:R-:W-:-:S02]  /*0580*/  IMAD R20, R16, UR8, RZ ;  /* 0x0000000810147c24 */ /* 0x000fc4000f8e02ff */
[C---:B------:R-:W-:Y:S02]  /*0590*/  IMAD R17, R10.reuse, R17, R11 ;  /* 0x000000110a117224 */ /* 0x040fe400078e020b */
[----:B------:R-:W-:Y:S02]  /*05a0*/  IMAD R16, R10, R21, R15 ;  /* 0x000000150a107224 */ /* 0x000fe400078e020f */
[----:B------:R-:W-:Y:S02]  /*05b0*/  IMAD R15, R17, UR9, R20 ;  /* 0x00000009110f7c24 */ /* 0x000fe4000f8e0214 */
[----:B------:R-:W-:Y:S02]  /*05c0*/  IMAD R17, R12, UR8, RZ ;  /* 0x000000080c117c24 */ /* 0x000fe4000f8e02ff */
[----:B------:R-:W-:Y:S02]  /*05d0*/  IMAD R21, R10, R23, R13 ;  /* 0x000000170a157224 */ /* 0x000fe400078e020d */
[----:B------:R-:W-:-:S02]  /*05e0*/  IMAD R14, R14, UR8, RZ ;  /* 0x000000080e0e7c24 */ /* 0x000fc4000f8e02ff */
[----:B------:R-:W-:Y:S02]  /*05f0*/  IMAD R13, R19, UR9, R22 ;  /* 0x00000009130d7c24 */ /* 0x000fe4000f8e0216 */
[----:B------:R-:W-:Y:S02]  /*0600*/  IMAD R17, R16, UR9, R17 ;  /* 0x0000000910117c24 */ /* 0x000fe4000f8e0211 */
[----:B------:R-:W-:Y:S02]  /*0610*/  IMAD R27, R21, UR9, R14 ;  /* 0x00000009151b7c24 */ /* 0x000fe4000f8e020e */
[----:B-1-3--:R-:W-:Y:S02]  /*0620*/  IMAD R13, R6, UR10, R13 ;  /* 0x0000000a060d7c24 */ /* 0x00afe4000f8e020d */
[----:B------:R-:W-:Y:S01]  /*0630*/  IMAD R11, R18, 0x4, R11 ;  /* 0x00000004120b7824 */ /* 0x000fe200078e020b */
[C---:B--2---:R-:W-:Y:S02]  /*0640*/  PRMT R12, R9.reuse, 0x7773, RZ ;  /* 0x00007773090c7816 */ /* 0x044fe400000000ff */
[----:B------:R-:W-:-:S02]  /*0650*/  PRMT R23, R9, 0x7772, RZ ;  /* 0x0000777209177816 */ /* 0x000fc400000000ff */
[----:B------:R-:W-:Y:S01]  /*0660*/  PRMT R25, R9, 0x7710, RZ ;  /* 0x0000771009197816 */ /* 0x000fe200000000ff */
[----:B------:R-:W-:Y:S01]  /*0670*/  IMAD R9, R6, UR10, R15 ;  /* 0x0000000a06097c24 */ /* 0x000fe2000f8e020f */
[----:B------:R-:W-:Y:S01]  /*0680*/  PRMT R19, R8, 0x7773, RZ ;  /* 0x0000777308137816 */ /* 0x000fe200000000ff */
[----:B------:R-:W-:Y:S01]  /*0690*/  IMAD R15, R6, UR10, R17 ;  /* 0x0000000a060f7c24 */ /* 0x000fe2000f8e0211 */
[----:B------:R-:W-:Y:S01]  /*06a0*/  PRMT R20, R8, 0x7772, RZ ;  /* 0x0000777208147816 */ /* 0x000fe200000000ff */
[----:B------:R-:W-:Y:S01]  /*06b0*/  IMAD R17, R6, UR10, R27 ;  /* 0x0000000a06117c24 */ /* 0x000fe2000f8e021b */
[----:B------:R-:W-:Y:S01]  /*06c0*/  PRMT R21, R12, 0x7604, R23 ;  /* 0x000076040c157816 */ /* 0x000fe20000000017 */
[----:B0-----:R-:W-:Y:S01]  /*06d0*/  IMAD.WIDE.U32 R12, R13, 0x2, R4 ;  /* 0x000000020d0c7825 */ /* 0x001fe200078e0004 */
[----:B------:R-:W-:Y:S02]  /*06e0*/  PRMT R23, R8, 0x7710, RZ ;  /* 0x0000771008177816 */ /* 0x000fe400000000ff */
[----:B------:R-:W-:Y:S01]  /*06f0*/  PRMT R19, R19, 0x7604, R20 ;  /* 0x0000760413137816 */ /* 0x000fe20000000014 */
[----:B------:R-:W-:Y:S01]  /*0700*/  IMAD.WIDE.U32 R8, R9, 0x2, R4 ;  /* 0x0000000209087825 */ /* 0x000fe200078e0004 */
[----:B------:R-:W-:-:S03]  /*0710*/  IADD3 R27, PT, PT, R11, 0x4, RZ ;  /* 0x000000040b1b7810 */ /* 0x000fc60007ffe0ff */
[--C-:B------:R-:W-:Y:S01]  /*0720*/  IMAD.WIDE.U32 R14, R15, 0x2, R4.reuse ;  /* 0x000000020f0e7825 */ /* 0x100fe200078e0004 */
[----:B------:R0:W-:Y:S01]  /*0730*/  STG.E.U16 desc[UR6][R8.64], R23 ;  /* 0x0000001708007986 */ /* 0x0001e2000c101506 */
[----:B------:R-:W-:Y:S02]  /*0740*/  ISETP.GT.U32.AND P0, PT, R27, R0, PT ;  /* 0x000000001b00720c */ /* 0x000fe40003f04070 */
[----:B------:R-:W-:Y:S01]  /*0750*/  IMAD.WIDE.U32 R16, R17, 0x2, R4 ;  /* 0x0000000211107825 */ /* 0x000fe200078e0004 */
[----:B------:R0:W-:Y:S04]  /*0760*/  STG.E.U16 desc[UR6][R12.64], R19 ;  /* 0x000000130c007986 */ /* 0x0001e8000c101506 */
[----:B------:R0:W-:Y:S04]  /*0770*/  STG.E.U16 desc[UR6][R14.64], R25 ;  /* 0x000000190e007986 */ /* 0x0001e8000c101506 */
[----:B------:R0:W-:Y:S02]  /*0780*/  STG.E.U16 desc[UR6][R16.64], R21 ;  /* 0x0000001510007986 */ /* 0x0001e4000c101506 */
[----:B------:R-:W-:Y:S05]  /*0790*/  @!P0 BRA `(.L_x_312) ;  /* 0xfffffff800948947 */ /* 0x000fea000383ffff */
.L_x_311:
[----:B0-23--:R-:W-:Y:S05]  /*07a0*/  BSYNC.RECONVERGENT B0 ;  /* 0x0000000000007941 */ /* 0x00dfea0003800200 */
.L_x_310:
[----:B------:R-:W-:-:S13]  /*07b0*/  ISETP.GE.U32.AND P0, PT, R11, R0, PT ;  /* 0x000000000b00720c */ /* 0x000fda0003f06070 */
[----:B------:R-:W-:Y:S05]  /*07c0*/  @P0 EXIT ;  /* 0x000000000000094d */ /* 0x000fea0003800000 */
[----:B------:R-:W0:Y:S01]  /*07d0*/  LDC R4, c[0x0][0x10e8] ;  /* 0x00043a00ff047b82 */ /* 0x000e220000000800 */
[----:B------:R-:W2:Y:S01]  /*07e0*/  LDCU UR8, c[0x0][0x10ec] ;  /* 0x00021d80ff0877ac */ /* 0x000ea20008000800 */
[----:B------:R-:W-:Y:S01]  /*07f0*/  BSSY.RECONVERGENT B0, `(.L_x_313) ;  /* 0x000002e000007945 */ /* 0x000fe20003800200 */
[----:B------:R-:W-:Y:S01]  /*0800*/  IMAD.MOV.U32 R10, RZ, RZ, R11 ;  /* 0x000000ffff0a7224 */ /* 0x000fe200078e000b */
        /* <DEDUP_REMOVED lines=13> */
[----:B0-----:R-:W-:-:S02]  /*08e0*/  IADD3 R12, PT, PT, R10, 0xffffffe, RZ ;  /* 0x0ffffffe0a0c7810 */ /* 0x001fc40007ffe0ff */
[----:B------:R-:W-:-:S04]  /*08f0*/  MOV R10, R11 ;  /* 0x0000000b000a7202 */ /* 0x000fc80000000f00 */
[----:B------:R0:W3:Y:S02]  /*0900*/  F2I.FTZ.U32.TRUNC.NTZ R13, R12 ;  /* 0x0000000c000d7305 */ /* 0x0000e4000021f000 */
[----:B0-----:R-:W-:Y:S02]  /*0910*/  IMAD.MOV.U32 R12, RZ, RZ, RZ ;  /* 0x000000ffff0c7224 */ /* 0x001fe400078e00ff */
[----:B---3--:R-:W-:-:S04]  /*0920*/  IMAD R15, R15, R13, RZ ;  /* 0x0000000d0f0f7224 */ /* 0x008fc800078e02ff */
[----:B------:R-:W-:Y:S01]  /*0930*/  IMAD.HI.U32 R13, R13, R15, R12 ;  /* 0x0000000f0d0d7227 */ /* 0x000fe200078e000c */
[----:B--2---:R-:W-:-:S07]  /*0940*/  IADD3 R12, PT, PT, -R14, RZ, RZ ;  /* 0x000000ff0e0c7210 */ /* 0x004fce0007ffe1ff */
.L_x_315:
[----:B--2---:R0:W2:Y:S01]  /*0950*/  LDG.E.U16 R17, desc[UR6][R8.64] ;  /* 0x0000000608117981 */ /* 0x0040a2000c1e1500 */
        /* <DEDUP_REMOVED lines=18> */
[----:B-1----:R-:W-:-:S04]  /*0a80*/  IMAD R15, R6, UR8, R15 ;  /* 0x00000008060f7c24 */ /* 0x002fc8000f8e020f */
[----:B------:R-:W-:Y:S01]  /*0a90*/  IMAD.WIDE.U32 R14, R15, 0x2, R4 ;  /* 0x000000020f0e7825 */ /* 0x000fe200078e0004 */
[----:B--2---:R-:W-:-:S05]  /*0aa0*/  PRMT R17, R17, 0x7710, RZ ;  /* 0x0000771011117816 */ /* 0x004fca00000000ff */
[----:B------:R2:W-:Y:S01]  /*0ab0*/  STG.E.U16 desc[UR6][R14.64], R17 ;  /* 0x000000110e007986 */ /* 0x0005e2000c101506 */
[----:B------:R-:W-:Y:S05]  /*0ac0*/  @P0 BRA `(.L_x_315) ;  /* 0xfffffffc00a00947 */ /* 0x000fea000383ffff */
.L_x_314:
[----:B------:R-:W-:Y:S05]  /*0ad0*/  BSYNC.RECONVERGENT B0 ;  /* 0x0000000000007941 */ /* 0x000fea0003800200 */
.L_x_313:
[----:B------:R-:W-:-:S04]  /*0ae0*/  IADD3 R4, PT, PT, -R0, R11, RZ ;  /* 0x0000000b00047210 */ /* 0x000fc80007ffe1ff */
[----:B------:R-:W-:-:S13]  /*0af0*/  ISETP.GT.U32.AND P0, PT, R4, -0x4, PT ;  /* 0xfffffffc0400780c */ /* 0x000fda0003f04070 */
[----:B------:R-:W-:Y:S05]  /*0b00*/  @P0 EXIT ;  /* 0x000000000000094d */ /* 0x000fea0003800000 */
[----:B0-----:R-:W0:Y:S01]  /*0b10*/  I2F.U32.RP R11, R7 ;  /* 0x00000007000b7306 */ /* 0x001e220000209000 */
[----:B------:R-:W3:Y:S01]  /*0b20*/  LDC.64 R4, c[0x0][0x380] ;  /* 0x0000e000ff047b82 */ /* 0x000ee20000000a00 */
[----:B--2---:R-:W-:Y:S01]  /*0b30*/  IADD3 R15, PT, PT, RZ, -R7, RZ ;  /* 0x80000007ff0f7210 */ /* 0x004fe20007ffe0ff */
[----:B------:R-:W2:Y:S01]  /*0b40*/  LDCU UR4, c[0x0][0x10ec] ;  /* 0x00021d80ff0477ac */ /* 0x000ea20008000800 */
[----:B------:R-:W-:Y:S02]  /*0b50*/  ISETP.NE.U32.AND P0, PT, R7, RZ, PT ;  /* 0x000000ff0700720c */ /* 0x000fe40003f05070 */
[----:B------:R-:W-:-:S03]  /*0b60*/  IADD3 R14, PT, PT, R10, 0x1, RZ ;  /* 0x000000010a0e7810 */ /* 0x000fc60007ffe0ff */
[----:B------:R-:W4:Y:S01]  /*0b70*/  LDC.64 R8, c[0x0][0x10d8] ;  /* 0x00043600ff087b82 */ /* 0x000f220000000a00 */
[----:B0-----:R-:W0:Y:S02]  /*0b80*/  MUFU.RCP R11, R11 ;  /* 0x0000000b000b7308 */ /* 0x001e240000001000 */
[----:B0-----:R-:W-:-:S06]  /*0b90*/  VIADD R12, R11, 0xffffffe ;  /* 0x0ffffffe0b0c7836 */ /* 0x001fcc0000000000 */
[----:B------:R0:W5:Y:S02]  /*0ba0*/  F2I.FTZ.U32.TRUNC.NTZ R13, R12 ;  /* 0x0000000c000d7305 */ /* 0x000164000021f000 */
[----:B0-----:R-:W-:Y:S02]  /*0bb0*/  HFMA2 R12, -RZ, RZ, 0, 0 ;  /* 0x00000000ff0c7431 */ /* 0x001fe400000001ff */
[----:B-----5:R-:W-:-:S04]  /*0bc0*/  IMAD R15, R15, R13, RZ ;  /* 0x0000000d0f0f7224 */ /* 0x020fc800078e02ff */
[----:B------:R-:W-:-:S04]  /*0bd0*/  IMAD.HI.U32 R11, R13, R15, R12 ;  /* 0x0000000f0d0b7227 */ /* 0x000fc800078e000c */
[----:B------:R-:W-:Y:S01]  /*0be0*/  IMAD.IADD R15, R10, 0x1, -R0 ;  /* 0x000000010a0f7824 */ /* 0x000fe200078e0a00 */
[----:B--234-:R-:W-:-:S07]  /*0bf0*/  LOP3.LUT R0, RZ, R7, RZ, 0x33, !PT ;  /* 0x00000007ff007212 */ /* 0x01cfce00078e33ff */
.L_x_316:
[----:B------:R-:W-:-:S05]  /*0c00*/  IADD3 R16, PT, PT, R14, -0x1, RZ ;  /* 0xffffffff0e107810 */ /* 0x000fca0007ffe0ff */
[----:B0-----:R-:W-:-:S05]  /*0c10*/  IMAD.WIDE.U32 R12, R16, 0x2, R2 ;  /* 0x00000002100c7825 */ /* 0x001fca00078e0002 */
[----:B------:R-:W2:Y:S01]  /*0c20*/  LDG.E.U16 R18, desc[UR6][R12.64] ;  /* 0x000000060c127981 */ /* 0x000ea2000c1e1500 */
        /* <DEDUP_REMOVED lines=13> */
[----:B-1----:R-:W-:-:S04]  /*0d00*/  IMAD R17, R6, UR4, R17 ;  /* 0x0000000406117c24 */ /* 0x002fc8000f8e0211 */
[----:B------:R-:W-:Y:S01]  /*0d10*/  IMAD.WIDE.U32 R16, R17, 0x2, R4 ;  /* 0x0000000211107825 */ /* 0x000fe200078e0004 */
[----:B--2---:R-:W-:-:S05]  /*0d20*/  PRMT R21, R18, 0x7710, RZ ;  /* 0x0000771012157816 */ /* 0x004fca00000000ff */
        /* <DEDUP_REMOVED lines=17> */
[----:B--2---:R-:W-:-:S05]  /*0e40*/  PRMT R21, R20, 0x7710, RZ ;  /* 0x0000771014157816 */ /* 0x004fca00000000ff */
[----:B------:R0:W-:Y:S04]  /*0e50*/  STG.E.U16 desc[UR6][R16.64], R21 ;  /* 0x0000001510007986 */ /* 0x0001e8000c101506 */
[----:B------:R-:W2:Y:S01]  /*0e60*/  LDG.E.U16 R20, desc[UR6][R12.64+0x4] ;  /* 0x000004060c147981 */ /* 0x000ea2000c1e1500 */
[----:B------:R-:W-:-:S05]  /*0e70*/  IADD3 R18, PT, PT, R14, 0x1, RZ ;  /* 0x000000010e127810 */ /* 0x000fca0007ffe0ff */
        /* <DEDUP_REMOVED lines=10> */
[----:B------:R-:W-:Y:S02]  /*0f20*/  IMAD R19, R19, R8, RZ ;  /* 0x0000000813137224 */ /* 0x000fe400078e02ff */
[----:B------:R-:W-:-:S05]  /*0f30*/  IMAD R16, R7, R16, R10 ;  /* 0x0000001007107224 */ /* 0x000fca00078e020a */
[----:B------:R-:W-:-:S05]  /*0f40*/  IADD3 R16, PT, PT, R16, 0x2, RZ ;  /* 0x0000000210107810 */ /* 0x000fca0007ffe0ff */
[----:B------:R-:W-:-:S04]  /*0f50*/  IMAD R19, R16, R9, R19 ;  /* 0x0000000910137224 */ /* 0x000fc800078e0213 */
[----:B------:R-:W-:-:S04]  /*0f60*/  IMAD R17, R6, UR4, R19 ;  /* 0x0000000406117c24 */ /* 0x000fc8000f8e0213 */
[----:B------:R-:W-:Y:S01]  /*0f70*/  IMAD.WIDE.U32 R16, R17, 0x2, R4 ;  /* 0x0000000211107825 */ /* 0x000fe200078e0004 */
[----:B--2---:R-:W-:-:S05]  /*0f80*/  PRMT R21, R20, 0x7710, RZ ;  /* 0x0000771014157816 */ /* 0x004fca00000000ff */
[----:B------:R0:W-:Y:S04]  /*0f90*/  STG.E.U16 desc[UR6][R16.64], R21 ;  /* 0x0000001510007986 */ /* 0x0001e8000c101506 */
[----:B------:R1:W0:Y:S01]  /*0fa0*/  LDG.E.U16 R20, desc[UR6][R12.64+0x6] ;  /* 0x000006060c147981 */ /* 0x000222000c1e1500 */
[C---:B------:R-:W-:Y:S01]  /*0fb0*/  IADD3 R18, PT, PT, R14.reuse, 0x2, RZ ;  /* 0x000000020e127810 */ /* 0x040fe20007ffe0ff */
[----:B------:R-:W-:Y:S01]  /*0fc0*/  VIADD R15, R15, 0x4 ;  /* 0x000000040f0f7836 */ /* 0x000fe20000000000 */
[----:B------:R-:W-:-:S03]  /*0fd0*/  IADD3 R14, PT, PT, R14, 0x4, RZ ;  /* 0x000000040e0e7810 */ /* 0x000fc60007ffe0ff */
[----:B------:R-:W-:-:S04]  /*0fe0*/  IMAD.HI.U32 R19, R11, R18, RZ ;  /* 0x000000120b137227 */ /* 0x000fc800078e00ff */
[----:B------:R-:W-:-:S04]  /*0ff0*/  IMAD.MOV R22, RZ, RZ, -R19 ;  /* 0x000000ffff167224 */ /* 0x000fc800078e0a13 */
        /* <DEDUP_REMOVED lines=8> */
[C---:B-1----:R-:W-:Y:S01]  /*1080*/  IADD3 R12, PT, PT, -R19.reuse, RZ, RZ ;  /* 0x000000ff130c7210 */ /* 0x042fe20007ffe1ff */
[----:B------:R-:W-:-:S04]  /*1090*/  IMAD R19, R19, R8, RZ ;  /* 0x0000000813137224 */ /* 0x000fc800078e02ff */
[----:B------:R-:W-:Y:S01]  /*10a0*/  IMAD R12, R7, R12, R10 ;  /* 0x0000000c070c7224 */ /* 0x000fe200078e020a */
[----:B------:R-:W-:-:S04]  /*10b0*/  IADD3 R10, PT, PT, R10, 0x4, RZ ;  /* 0x000000040a0a7810 */ /* 0x000fc80007ffe0ff */
[----:B------:R-:W-:-:S05]  /*10c0*/  IADD3 R12, PT, PT, R12, 0x3, RZ ;  /* 0x000000030c0c7810 */ /* 0x000fca0007ffe0ff */
[----:B------:R-:W-:-:S04]  /*10d0*/  IMAD R19, R12, R9, R19 ;  /* 0x000000090c137224 */ /* 0x000fc800078e0213 */
[----:B------:R-:W-:-:S04]  /*10e0*/  IMAD R13, R6, UR4, R19 ;  /* 0x00000004060d7c24 */ /* 0x000fc8000f8e0213 */
[----:B------:R-:W-:Y:S01]  /*10f0*/  IMAD.WIDE.U32 R12, R13, 0x2, R4 ;  /* 0x000000020d0c7825 */ /* 0x000fe200078e0004 */
[----:B0-----:R-:W-:-:S05]  /*1100*/  PRMT R17, R20, 0x7710, RZ ;  /* 0x0000771014117816 */ /* 0x001fca00000000ff */
[----:B------:R0:W-:Y:S01]  /*1110*/  STG.E.U16 desc[UR6][R12.64], R17 ;  /* 0x000000110c007986 */ /* 0x0001e2000c101506 */
[----:B------:R-:W-:Y:S05]  /*1120*/  @P1 BRA `(.L_x_316) ;  /* 0xfffffff800b41947 */ /* 0x000fea000383ffff */
[----:B------:R-:W-:Y:S05]  /*1130*/  EXIT ;  /* 0x000000000000794d */ /* 0x000fea0003800000 */
.L_x_317:
        /* <DEDUP_REMOVED lines=12> */
.L_x_960:


//--------------------- .text._ZN2at6native40_GLOBAL__N__2351210d_8_Shape_cu_49f7391c35CatArrayBatchedCopy_alignedK_contigINS1_10OpaqueTypeILj2EEEjLi2ELi64ELi64ELi16EEEvPT_NS1_25CatArrInputTensorMetadataIS5_T0_XT2_EXT3_EEENS1_16TensorSizeStrideIS8_Lj4EEEiS8_ --------------------------
	.section	.text._ZN2at6native40_GLOBAL__N__2351210d_8_Shape_cu_49f7391c35CatArrayBatchedCopy_alignedK_contigINS1_10OpaqueTypeILj2EEEjLi2ELi64ELi64ELi16EEEvPT_NS1_25CatArrInputTensorMetadataIS5_T0_XT2_EXT3_EEENS1_16TensorSizeStrideIS8_Lj4EEEiS8_,"ax",@progbits
	.align	128
.text._ZN2at6native40_GLOBAL__N__2351210d_8_Shape_cu_49f7391c35CatArrayBatchedCopy_alignedK_contigINS1_10OpaqueTypeILj2EEEjLi2ELi64ELi64ELi16EEEvPT_NS1_25CatArrInputTensorMetadataIS5_T0_XT2_EXT3_EEENS1_16TensorSizeStrideIS8_Lj4EEEiS8_:
        .type           _ZN2at6native40_GLOBAL__N__2351210d_8_Shape_cu_49f7391c35CatArrayBatchedCopy_alignedK_contigINS1_10OpaqueTypeILj2EEEjLi2ELi64ELi64ELi16EEEvPT_NS1_25CatArrInputTensorMetadataIS5_T0_XT2_EXT3_EEENS1_16TensorSizeStrideIS8_Lj4EEEiS8_,@function
        .size           _ZN2at6native40_GLOBAL__N__2351210d_8_Shape_cu_49f7391c35CatArrayBatchedCopy_alignedK_contigINS1_10OpaqueTypeILj2EEEjLi2ELi64ELi64ELi16EEEvPT_NS1_25CatArrInputTensorMetadataIS5_T0_XT2_EXT3_EEENS1_16TensorSizeStrideIS8_Lj4EEEiS8_,(.L_x_961 - _ZN2at6native40_GLOBAL__N__2351210d_8_Shape_cu_49f7391c35CatArrayBatchedCopy_alignedK_contigINS1_10OpaqueTypeILj2EEEjLi2ELi64ELi64ELi16EEEvPT_NS1_25CatArrInputTensorMetadataIS5_T0_XT2_EXT3_EEENS1_16TensorSizeStrideIS8_Lj4EEEiS8_)
        .other          _ZN2at6native40_GLOBAL__N__2351210d_8_Shape_cu_49f7391c35CatArrayBatchedCopy_alignedK_contigINS1_10OpaqueTypeILj2EEEjLi2ELi64ELi64ELi16EEEvPT_NS1_25CatArrInputTensorMetadataIS5_T0_XT2_EXT3_EEENS1_16TensorSizeStrideIS8_Lj4EEEiS8_,@"STO_CUDA_ENTRY STV_DEFAULT"
_ZN2at6native40_GLOBAL__N__2351210d_8_Shape_cu_49f7391c35CatArrayBatchedCopy_alignedK_contigINS1_10OpaqueTypeILj2EEEjLi2ELi64ELi64ELi16EEEvPT_NS1_25CatArrInputTensorMetadataIS5_T0_XT2_EXT3_EEENS1_16TensorSizeStrideIS8_Lj4EEEiS8_:
        /* <DEDUP_REMOVED lines=24> */
[----:B0-----:R-:W0:Y:S01]  /*0180*/  LDC R4, c[0x0][0x10e8] ;  /* 0x00043a00ff047b82 */ /* 0x001e220000000800 */
[----:B------:R-:W5:Y:S01]  /*0190*/  LDCU UR4, c[0x0][0x370] ;  /* 0x00006e00ff0477ac */ /* 0x000f620008000800 */
[----:B------:R-:W4:Y:S01]  /*01a0*/  LDCU UR5, c[0x0][0x10cc] ;  /* 0x00021980ff0577ac */ /* 0x000f220008000800 */
[----:B-----5:R-:W-:Y:S01]  /*01b0*/  IMAD R15, R15, UR4, RZ ;  /* 0x000000040f0f7c24 */ /* 0x020fe2000f8e02ff */
[----:B0-----:R-:W-:-:S04]  /*01c0*/  ISETP.NE.AND P0, PT, R4, 0x1, PT ;  /* 0x000000010400780c */ /* 0x001fc80003f05270 */
[----:B----4-:R-:W-:-:S09]  /*01d0*/  SEL R12, R14, UR5, !P0 ;  /* 0x000000050e0c7c07 */ /* 0x010fd2000c000000 */
.L_x_320:
[----:B0-----:R-:W-:-:S06]  /*01e0*/  IMAD.WIDE.U32 R4, R17, 0x2, R2 ;  /* 0x0000000211047825 */ /* 0x001fcc00078e0002 */
[----:B--2---:R-:W2:Y:S01]  /*01f0*/  LDG.E.128 R4, desc[UR6][R4.64] ;  /* 0x0000000604047981 */ /* 0x004ea2000c1e1d00 */
[----:B------:R-:W0:Y:S01]  /*0200*/  I2F.U32.RP R10, R12 ;  /* 0x0000000c000a7306 */ /* 0x000e220000209000 */
[-C--:B------:R-:W-:Y:S01]  /*0210*/  IADD3 R11, PT, PT, RZ, -R12.reuse, RZ ;  /* 0x8000000cff0b7210 */ /* 0x080fe20007ffe0ff */
[C---:B------:R-:W-:Y:S01]  /*0220*/  VIADD R29, R17.reuse, 0x1 ;  /* 0x00000001111d7836 */ /* 0x040fe20000000000 */
[C---:B------:R-:W-:Y:S01]  /*0230*/  IADD3 R23, PT, PT, R17.reuse, 0x2, RZ ;  /* 0x0000000211177810 */ /* 0x040fe20007ffe0ff */
[C---:B------:R-:W-:Y:S01]  /*0240*/  VIADD R19, R17.reuse, 0x3 ;  /* 0x0000000311137836 */ /* 0x040fe20000000000 */
[----:B------:R-:W-:Y:S02]  /*0250*/  ISETP.NE.U32.AND P0, PT, R12, RZ, PT ;  /* 0x000000ff0c00720c */ /* 0x000fe40003f05070 */
[----:B------:R-:W-:Y:S02]  /*0260*/  LOP3.LUT R18, RZ, R12, RZ, 0x33, !PT ;  /* 0x0000000cff127212 */ /* 0x000fe400078e33ff */
[----:B------:R-:W-:Y:S01]  /*0270*/  IADD3 R21, PT, PT, R17, 0x4, RZ ;  /* 0x0000000411157810 */ /* 0x000fe20007ffe0ff */
[----:B0-----:R-:W0:Y:S02]  /*0280*/  MUFU.RCP R10, R10 ;  /* 0x0000000a000a7308 */ /* 0x001e240000001000 */
[----:B0-----:R-:W-:-:S06]  /*0290*/  VIADD R8, R10, 0xffffffe ;  /* 0x0ffffffe0a087836 */ /* 0x001fcc0000000000 */
[----:B------:R0:W4:Y:S02]  /*02a0*/  F2I.FTZ.U32.TRUNC.NTZ R9, R8 ;  /* 0x0000000800097305 */ /* 0x000124000021f000 */
[----:B0-----:R-:W-:Y:S02]  /*02b0*/  IMAD.MOV.U32 R8, RZ, RZ, RZ ;  /* 0x000000ffff087224 */ /* 0x001fe400078e00ff */
[----:B----4-:R-:W-:-:S04]  /*02c0*/  IMAD R11, R11, R9, RZ ;  /* 0x000000090b0b7224 */ /* 0x010fc800078e02ff */
[----:B------:R-:W-:-:S06]  /*02d0*/  IMAD.HI.U32 R16, R9, R11, R8 ;  /* 0x0000000b09107227 */ /* 0x000fcc00078e0008 */
[----:B------:R-:W-:-:S04]  /*02e0*/  IMAD.HI.U32 R11, R16, R17, RZ ;  /* 0x00000011100b7227 */ /* 0x000fc800078e00ff */
[----:B------:R-:W-:Y:S01]  /*02f0*/  IMAD.HI.U32 R27, R16, R29, RZ ;  /* 0x0000001d101b7227 */ /* 0x000fe200078e00ff */
[----:B------:R-:W-:-:S03]  /*0300*/  IADD3 R9, PT, PT, -R11, RZ, RZ ;  /* 0x000000ff0b097210 */ /* 0x000fc60007ffe1ff */
[----:B------:R-:W-:-:S04]  /*0310*/  IMAD.HI.U32 R20, R16, R23, RZ ;  /* 0x0000001710147227 */ /* 0x000fc800078e00ff */
[----:B------:R-:W-:Y:S01]  /*0320*/  IMAD R9, R12, R9, R17 ;  /* 0x000000090c097224 */ /* 0x000fe200078e0211 */
[----:B------:R-:W-:Y:S01]  /*0330*/  IADD3 R22, PT, PT, -R20, RZ, RZ ;  /* 0x000000ff14167210 */ /* 0x000fe20007ffe1ff */
[----:B------:R-:W-:Y:S02]  /*0340*/  IMAD.MOV R24, RZ, RZ, -R27 ;  /* 0x000000ffff187224 */ /* 0x000fe400078e0a1b */
[----:B------:R-:W-:Y:S01]  /*0350*/  IMAD.HI.U32 R25, R16, R19, RZ ;  /* 0x0000001310197227 */ /* 0x000fe200078e00ff */
[----:B------:R-:W-:-:S03]  /*0360*/  ISETP.GE.U32.AND P1, PT, R9, R12, PT ;  /* 0x0000000c0900720c */ /* 0x000fc60003f26070 */
[C---:B------:R-:W-:Y:S02]  /*0370*/  IMAD R24, R12.reuse, R24, R29 ;  /* 0x000000180c187224 */ /* 0x040fe400078e021d */
[----:B------:R-:W-:-:S03]  /*0380*/  IMAD R22, R12, R22, R23 ;  /* 0x000000160c167224 */ /* 0x000fc600078e0217 */
[----:B------:R-:W-:-:S05]  /*0390*/  ISETP.GE.U32.AND P5, PT, R24, R12, PT ;  /* 0x0000000c1800720c */ /* 0x000fca0003fa6070 */
[----:B------:R-:W-:Y:S01]  /*03a0*/  @P1 IMAD.IADD R9, R9, 0x1, -R12 ;  /* 0x0000000109091824 */ /* 0x000fe200078e0a0c */
[----:B------:R-:W-:Y:S02]  /*03b0*/  @P1 IADD3 R11, PT, PT, R11, 0x1, RZ ;  /* 0x000000010b0b1810 */ /* 0x000fe40007ffe0ff */
[-C--:B------:R-:W-:Y:S02]  /*03c0*/  ISETP.GE.U32.AND P1, PT, R22, R12.reuse, PT ;  /* 0x0000000c1600720c */ /* 0x080fe40003f26070 */
[----:B------:R-:W-:Y:S02]  /*03d0*/  ISETP.GE.U32.AND P2, PT, R9, R12, PT ;  /* 0x0000000c0900720c */ /* 0x000fe40003f46070 */
[----:B------:R-:W0:Y:S01]  /*03e0*/  LDC.64 R8, c[0x0][0x380] ;  /* 0x0000e000ff087b82 */ /* 0x000e220000000a00 */
[----:B------:R-:W-:Y:S02]  /*03f0*/  @P5 IADD3 R24, PT, PT, -R12, R24, RZ ;  /* 0x000000180c185210 */ /* 0x000fe40007ffe1ff */
[----:B------:R-:W-:-:S02]  /*0400*/  @P5 IADD3 R27, PT, PT, R27, 0x1, RZ ;  /* 0x000000011b1b5810 */ /* 0x000fc40007ffe0ff */
[----:B------:R-:W-:Y:S01]  /*0410*/  ISETP.GE.U32.AND P6, PT, R24, R12, PT ;  /* 0x0000000c1800720c */ /* 0x000fe20003fc6070 */
[----:B------:R-:W-:-:S03]  /*0420*/  IMAD.MOV R24, RZ, RZ, -R25 ;  /* 0x000000ffff187224 */ /* 0x000fc600078e0a19 */
[----:B------:R-:W-:Y:S02]  /*0430*/  @P1 IMAD.IADD R22, R22, 0x1, -R12 ;  /* 0x0000000116161824 */ /* 0x000fe400078e0a0c */
[----:B------:R-:W-:Y:S02]  /*0440*/  @P2 VIADD R11, R11, 0x1 ;  /* 0x000000010b0b2836 */ /* 0x000fe40000000000 */
[----:B------:R-:W-:Y:S01]  /*0450*/  IMAD R24, R12, R24, R19 ;  /* 0x000000180c187224 */ /* 0x000fe200078e0213 */
[-C--:B------:R-:W-:Y:S01]  /*0460*/  ISETP.GE.U32.AND P2, PT, R22, R12.reuse, PT ;  /* 0x0000000c1600720c */ /* 0x080fe20003f46070 */
[----:B------:R-:W-:Y:S01]  /*0470*/  IMAD.HI.U32 R22, R16, R21, RZ ;  /* 0x0000001510167227 */ /* 0x000fe200078e00ff */
[----:B------:R-:W-:Y:S02]  /*0480*/  SEL R11, R18, R11, !P0 ;  /* 0x0000000b120b7207 */ /* 0x000fe40004000000 */
[----:B------:R-:W-:Y:S01]  /*0490*/  ISETP.GE.U32.AND P3, PT, R24, R12, PT ;  /* 0x0000000c1800720c */ /* 0x000fe20003f66070 */
[----:B------:R-:W-:Y:S01]  /*04a0*/  @P1 VIADD R20, R20, 0x1 ;  /* 0x0000000114141836 */ /* 0x000fe20000000000 */
[C---:B------:R-:W-:Y:S01]  /*04b0*/  IADD3 R10, PT, PT, -R11.reuse, RZ, RZ ;  /* 0x000000ff0b0a7210 */ /* 0x040fe20007ffe1ff */
[----:B------:R-:W-:Y:S01]  /*04c0*/  IMAD R11, R11, UR8, RZ ;  /* 0x000000080b0b7c24 */ /* 0x000fe2000f8e02ff */
[----:B------:R-:W-:-:S02]  /*04d0*/  IADD3 R28, PT, PT, -R22, RZ, RZ ;  /* 0x000000ff161c7210 */ /* 0x000fc40007ffe1ff */
[----:B------:R-:W-:Y:S01]  /*04e0*/  @P6 IADD3 R27, PT, PT, R27, 0x1, RZ ;  /* 0x000000011b1b6810 */ /* 0x000fe20007ffe0ff */
[----:B------:R-:W-:Y:S02]  /*04f0*/  IMAD R10, R12, R10, R17 ;  /* 0x0000000a0c0a7224 */ /* 0x000fe400078e0211 */
[----:B------:R-:W-:Y:S01]  /*0500*/  @P2 VIADD R20, R20, 0x1 ;  /* 0x0000000114142836 */ /* 0x000fe20000000000 */
[----:B------:R-:W-:Y:S01]  /*0510*/  SEL R27, R18, R27, !P0 ;  /* 0x0000001b121b7207 */ /* 0x000fe20004000000 */
[----:B------:R-:W-:Y:S02]  /*0520*/  IMAD R10, R10, UR9, R11 ;  /* 0x000000090a0a7c24 */ /* 0x000fe4000f8e020b */
[----:B------:R-:W-:Y:S01]  /*0530*/  @P3 IMAD.IADD R24, R24, 0x1, -R12 ;  /* 0x0000000118183824 */ /* 0x000fe200078e0a0c */
[----:B------:R-:W-:Y:S01]  /*0540*/  SEL R20, R18, R20, !P0 ;  /* 0x0000001412147207 */ /* 0x000fe20004000000 */
[----:B-1-3--:R-:W-:Y:S02]  /*0550*/  IMAD R11, R13, UR10, R10 ;  /* 0x0000000a0d0b7c24 */ /* 0x00afe4000f8e020a */
[----:B------:R-:W-:Y:S01]  /*0560*/  @P3 VIADD R25, R25, 0x1 ;  /* 0x0000000119193836 */ /* 0x000fe20000000000 */
[----:B------:R-:W-:Y:S01]  /*0570*/  ISETP.GE.U32.AND P5, PT, R24, R12, PT ;  /* 0x0000000c1800720c */ /* 0x000fe20003fa6070 */
[----:B0-----:R-:W-:-:S04]  /*0580*/  IMAD.WIDE.U32 R10, R11, 0x2, R8 ;  /* 0x000000020b0a7825 */ /* 0x001fc800078e0008 */
[----:B------:R-:W-:Y:S02]  /*0590*/  IMAD.MOV R24, RZ, RZ, -R20 ;  /* 0x000000ffff187224 */ /* 0x000fe400078e0a14 */
[----:B------:R-:W-:Y:S02]  /*05a0*/  IMAD R20, R20, UR8, RZ ;  /* 0x0000000814147c24 */ /* 0x000fe4000f8e02ff */
[----:B------:R-:W-:-:S04]  /*05b0*/  IMAD R23, R12, R24, R23 ;  /* 0x000000180c177224 */ /* 0x000fc800078e0217 */
[----:B------:R-:W-:Y:S01]  /*05c0*/  @P5 IADD3 R25, PT, PT, R25, 0x1, RZ ;  /* 0x0000000119195810 */ /* 0x000fe20007ffe0ff */
[----:B------:R-:W-:Y:S01]  /*05d0*/  IMAD R20, R23, UR9, R20 ;  /* 0x0000000917147c24 */ /* 0x000fe2000f8e0214 */
[----:B------:R-:W-:Y:S02]  /*05e0*/  IADD3 R23, PT, PT, R17, 0x6, RZ ;  /* 0x0000000611177810 */ /* 0x000fe40007ffe0ff */
[----:B------:R-:W-:-:S05]  /*05f0*/  SEL R25, R18, R25, !P0 ;  /* 0x0000001912197207 */ /* 0x000fca0004000000 */
[----:B------:R-:W-:Y:S02]  /*0600*/  IMAD.MOV R24, RZ, RZ, -R25 ;  /* 0x000000ffff187224 */ /* 0x000fe400078e0a19 */
[----:B------:R-:W-:Y:S02]  /*0610*/  IMAD R25, R25, UR8, RZ ;  /* 0x0000000819197c24 */ /* 0x000fe4000f8e02ff */
[----:B------:R-:W-:Y:S01]  /*0620*/  IMAD R24, R12, R24, R19 ;  /* 0x000000180c187224 */ /* 0x000fe200078e0213 */
[----:B--2---:R-:W-:-:S05]  /*0630*/  PRMT R26, R4, 0x7710, RZ ;  /* 0x00007710041a7816 */ /* 0x004fca00000000ff */
[----:B------:R0:W-:Y:S02]  /*0640*/  STG.E.U16 desc[UR6][R10.64], R26 ;  /* 0x0000001a0a007986 */ /* 0x0001e4000c101506 */
[----:B0-----:R-:W-:Y:S01]  /*0650*/  IMAD R11, R12, R28, R21 ;  /* 0x0000001c0c0b7224 */ /* 0x001fe200078e0215 */
[C---:B------:R-:W-:Y:S01]  /*0660*/  IADD3 R10, PT, PT, -R27.reuse, RZ, RZ ;  /* 0x000000ff1b0a7210 */ /* 0x040fe20007ffe1ff */
[----:B------:R-:W-:-:S03]  /*0670*/  IMAD R27, R27, UR8, RZ ;  /* 0x000000081b1b7c24 */ /* 0x000fc6000f8e02ff */
[----:B------:R-:W-:Y:S01]  /*0680*/  ISETP.GE.U32.AND P4, PT, R11, R12, PT ;  /* 0x0000000c0b00720c */ /* 0x000fe20003f86070 */
[----:B------:R-:W-:-:S04]  /*0690*/  IMAD R10, R12, R10, R29 ;  /* 0x0000000a0c0a7224 */ /* 0x000fc800078e021d */
[----:B------:R-:W-:-:S08]  /*06a0*/  IMAD R10, R10, UR9, R27 ;  /* 0x000000090a0a7c24 */ /* 0x000fd0000f8e021b */
[----:B------:R-:W-:Y:S01]  /*06b0*/  @P4 IMAD.IADD R11, R11, 0x1, -R12 ;  /* 0x000000010b0b4824 */ /* 0x000fe200078e0a0c */
[----:B------:R-:W-:-:S04]  /*06c0*/  @P4 IADD3 R22, PT, PT, R22, 0x1, RZ ;  /* 0x0000000116164810 */ /* 0x000fc80007ffe0ff */
[----:B------:R-:W-:Y:S02]  /*06d0*/  ISETP.GE.U32.AND P6, PT, R11, R12, PT ;  /* 0x0000000c0b00720c */ /* 0x000fe40003fc6070 */
[----:B------:R-:W-:-:S05]  /*06e0*/  IADD3 R11, PT, PT, R17, 0x5, RZ ;  /* 0x00000005110b7810 */ /* 0x000fca0007ffe0ff */
[----:B------:R-:W-:-:S05]  /*06f0*/  IMAD.HI.U32 R27, R16, R11, RZ ;  /* 0x0000000b101b7227 */ /* 0x000fca00078e00ff */
[----:B------:R-:W-:Y:S02]  /*0700*/  IADD3 R29, PT, PT, -R27, RZ, RZ ;  /* 0x000000ff1b1d7210 */ /* 0x000fe40007ffe1ff */
[----:B------:R-:W-:-:S03]  /*0710*/  @P6 IADD3 R22, PT, PT, R22, 0x1, RZ ;  /* 0x0000000116166810 */ /* 0x000fc60007ffe0ff */
[----:B------:R-:W-:Y:S01]  /*0720*/  IMAD R29, R12, R29, R11 ;  /* 0x0000001d0c1d7224 */ /* 0x000fe200078e020b */
[----:B------:R-:W-:Y:S01]  /*0730*/  SEL R19, R18, R22, !P0 ;  /* 0x0000001612137207 */ /* 0x000fe20004000000 */
[----:B------:R-:W-:Y:S02]  /*0740*/  IMAD R22, R24, UR9, R25 ;  /* 0x0000000918167c24 */ /* 0x000fe4000f8e0219 */
[----:B------:R-:W-:Y:S01]  /*0750*/  IMAD.HI.U32 R25, R16, R23, RZ ;  /* 0x0000001710197227 */ /* 0x000fe200078e00ff */
[----:B------:R-:W-:-:S03]  /*0760*/  ISETP.GE.U32.AND P1, PT, R29, R12, PT ;  /* 0x0000000c1d00720c */ /* 0x000fc60003f26070 */
[----:B------:R-:W-:Y:S02]  /*0770*/  IMAD.MOV R24, RZ, RZ, -R19 ;  /* 0x000000ffff187224 */ /* 0x000fe400078e0a13 */
[----:B------:R-:W-:Y:S02]  /*0780*/  IMAD R19, R19, UR8, RZ ;  /* 0x0000000813137c24 */ /* 0x000fe4000f8e02ff */
[----:B------:R-:W-:Y:S01]  /*0790*/  IMAD R24, R12, R24, R21 ;  /* 0x000000180c187224 */ /* 0x000fe200078e0215 */
[----:B------:R-:W-:-:S03]  /*07a0*/  IADD3 R21, PT, PT, -R25, RZ, RZ ;  /* 0x000000ff19157210 */ /* 0x000fc60007ffe1ff */
[----:B------:R-:W-:Y:S01]  /*07b0*/  IMAD R24, R24, UR9, R19 ;  /* 0x0000000918187c24 */ /* 0x000fe2000f8e0213 */
[----:B------:R-:W-:Y:S01]  /*07c0*/  IADD3 R19, PT, PT, R17, 0x7, RZ ;  /* 0x0000000711137810 */ /* 0x000fe20007ffe0ff */
[C---:B------:R-:W-:Y:S01]  /*07d0*/  IMAD R21, R12.reuse, R21, R23 ;  /* 0x000000150c157224 */ /* 0x040fe200078e0217 */
[----:B------:R-:W-:Y:S01]  /*07e0*/  @P1 IADD3 R29, PT, PT, -R12, R29, RZ ;  /* 0x0000001d0c1d1210 */ /* 0x000fe20007ffe1ff */
[----:B------:R-:W-:Y:S02]  /*07f0*/  @P1 VIADD R27, R27, 0x1 ;  /* 0x000000011b1b1836 */ /* 0x000fe40000000000 */
[----:B------:R-:W-:Y:S01]  /*0800*/  IMAD R17, R15, 0x8, R17 ;  /* 0x000000080f117824 */ /* 0x000fe200078e0211 */
[-C--:B------:R-:W-:Y:S02]  /*0810*/  ISETP.GE.U32.AND P3, PT, R21, R12.reuse, PT ;  /* 0x0000000c1500720c */ /* 0x080fe40003f66070 */
[----:B------:R-:W-:-:S11]  /*0820*/  ISETP.GE.U32.AND P2, PT, R29, R12, PT ;  /* 0x0000000c1d00720c */ /* 0x000fd60003f46070 */
[----:B------:R-:W-:Y:S02]  /*0830*/  @P3 IADD3 R21, PT, PT, -R12, R21, RZ ;  /* 0x000000150c153210 */ /* 0x000fe40007ffe1ff */
[----:B------:R-:W-:Y:S02]  /*0840*/  @P3 IADD3 R25, PT, PT, R25, 0x1, RZ ;  /* 0x0000000119193810 */ /* 0x000fe40007ffe0ff */
[----:B------:R-:W-:Y:S02]  /*0850*/  ISETP.GE.U32.AND P4, PT, R21, R12, PT ;  /* 0x0000000c1500720c */ /* 0x000fe40003f86070 */
[----:B------:R-:W-:-:S04]  /*0860*/  @P2 IADD3 R27, PT, PT, R27, 0x1, RZ ;  /* 0x000000011b1b2810 */ /* 0x000fc80007ffe0ff */
[----:B------:R-:W-:-:S04]  /*0870*/  SEL R27, R18, R27, !P0 ;  /* 0x0000001b121b7207 */ /* 0x000fc80004000000 */
[----:B------:R-:W-:-:S03]  /*0880*/  IADD3 R26, PT, PT, -R27, RZ, RZ ;  /* 0x000000ff1b1a7210 */ /* 0x000fc60007ffe1ff */
[----:B------:R-:W-:Y:S02]  /*0890*/  @P4 VIADD R25, R25, 0x1 ;  /* 0x0000000119194836 */ /* 0x000fe40000000000 */
[----:B------:R-:W-:Y:S01]  /*08a0*/  IMAD R11, R12, R26, R11 ;  /* 0x0000001a0c0b7224 */ /* 0x000fe200078e020b */
[----:B------:R-:W-:Y:S02]  /*08b0*/  PRMT R26, R5, 0x7773, RZ ;  /* 0x00007773051a7816 */ /* 0x000fe400000000ff */
[----:B------:R-:W-:Y:S01]  /*08c0*/  SEL R21, R18, R25, !P0 ;  /* 0x0000001912157207 */ /* 0x000fe20004000000 */
[----:B------:R-:W-:-:S04]  /*08d0*/  IMAD.HI.U32 R25, R16, R19, RZ ;  /* 0x0000001310197227 */ /* 0x000fc800078e00ff */
[----:B------:R-:W-:Y:S01]  /*08e0*/  IMAD.MOV R16, RZ, RZ, -R21 ;  /* 0x000000ffff107224 */ /* 0x000fe200078e0a15 */
[----:B------:R-:W-:-:S03]  /*08f0*/  IADD3 R29, PT, PT, -R25, RZ, RZ ;  /* 0x000000ff191d7210 */ /* 0x000fc60007ffe1ff */
[C---:B------:R-:W-:Y:S02]  /*0900*/  IMAD R23, R12.reuse, R16, R23 ;  /* 0x000000100c177224 */ /* 0x040fe400078e0217 */
[----:B------:R-:W-:Y:S02]  /*0910*/  IMAD R29, R12, R29, R19 ;  /* 0x0000001d0c1d7224 */ /* 0x000fe400078e0213 */
[----:B------:R-:W-:-:S03]  /*0920*/  IMAD R16, R27, UR8, RZ ;  /* 0x000000081b107c24 */ /* 0x000fc6000f8e02ff */
[----:B------:R-:W-:Y:S01]  /*0930*/  ISETP.GE.U32.AND P1, PT, R29, R12, PT ;  /* 0x0000000c1d00720c */ /* 0x000fe20003f26070 */
[----:B------:R-:W-:Y:S01]  /*0940*/  IMAD R16, R11, UR9, R16 ;  /* 0x000000090b107c24 */ /* 0x000fe2000f8e0210 */
[C---:B------:R-:W-:Y:S02]  /*0950*/  PRMT R11, R4.reuse, 0x7773, RZ ;  /* 0x00007773040b7816 */ /* 0x040fe400000000ff */
[----:B------:R-:W-:-:S04]  /*0960*/  PRMT R4, R4, 0x7772, RZ ;  /* 0x0000777204047816 */ /* 0x000fc800000000ff */
[----:B------:R-:W-:-:S05]  /*0970*/  PRMT R27, R11, 0x7604, R4 ;  /* 0x000076040b1b7816 */ /* 0x000fca0000000004 */
[----:B------:R-:W-:Y:S01]  /*0980*/  @P1 IADD3 R29, PT, PT, -R12, R29, RZ ;  /* 0x0000001d0c1d1210 */ /* 0x000fe20007ffe1ff */
[----:B------:R-:W-:-:S03]  /*0990*/  @P1 VIADD R25, R25, 0x1 ;  /* 0x0000000119191836 */ /* 0x000fc60000000000 */
[----:B------:R-:W-:Y:S01]  /*09a0*/  ISETP.GE.U32.AND P2, PT, R29, R12, PT ;  /* 0x0000000c1d00720c */ /* 0x000fe20003f46070 */
[----:B------:R-:W-:Y:S02]  /*09b0*/  IMAD R29, R13, UR10, R20 ;  /* 0x0000000a0d1d7c24 */ /* 0x000fe4000f8e0214 */
[----:B------:R-:W-:Y:S01]  /*09c0*/  IMAD R20, R21, UR8, RZ ;  /* 0x0000000815147c24 */ /* 0x000fe2000f8e02ff */
[----:B------:R-:W-:-:S09]  /*09d0*/  PRMT R21, R6, 0x7710, RZ ;  /* 0x0000771006157816 */ /* 0x000fd200000000ff */
[----:B------:R-:W-:-:S04]  /*09e0*/  @P2 IADD3 R25, PT, PT, R25, 0x1, RZ ;  /* 0x0000000119192810 */ /* 0x000fc80007ffe0ff */
[----:B------:R-:W-:Y:S01]  /*09f0*/  SEL R18, R18, R25, !P0 ;  /* 0x0000001912127207 */ /* 0x000fe20004000000 */
[----:B------:R-:W-:-:S03]  /*0a00*/  IMAD R25, R13, UR10, R10 ;  /* 0x0000000a0d197c24 */ /* 0x000fc6000f8e020a */
[----:B------:R-:W-:Y:S01]  /*0a10*/  IADD3 R4, PT, PT, -R18, RZ, RZ ;  /* 0x000000ff12047210 */ /* 0x000fe20007ffe1ff */
[----:B------:R-:W-:Y:S01]  /*0a20*/  IMAD.WIDE.U32 R10, R25, 0x2, R8 ;  /* 0x00000002190a7825 */ /* 0x000fe200078e0008 */
[----:B------:R-:W-:-:S03]  /*0a30*/  PRMT R25, R5, 0x7772, RZ ;  /* 0x0000777205197816 */ /* 0x000fc600000000ff */
[----:B------:R-:W-:Y:S01]  /*0a40*/  IMAD R19, R12, R4, R19 ;  /* 0x000000040c137224 */ /* 0x000fe200078e0213 */
[----:B------:R0:W-:Y:S01]  /*0a50*/  STG.E.U16 desc[UR6][R10.64], R27 ;  /* 0x0000001b0a007986 */ /* 0x0001e2000c101506 */
[----:B------:R-:W-:Y:S01]  /*0a60*/  IMAD R28, R18, UR8, RZ ;  /* 0x00000008121c7c24 */ /* 0x000fe2000f8e02ff */
[----:B------:R-:W-:Y:S01]  /*0a70*/  PRMT R25, R26, 0x7604, R25 ;  /* 0x000076041a197816 */ /* 0x000fe20000000019 */
[----:B------:R-:W-:Y:S01]  /*0a80*/  IMAD R18, R23, UR9, R20 ;  /* 0x0000000917127c24 */ /* 0x000fe2000f8e0214 */
[----:B------:R-:W-:Y:S01]  /*0a90*/  PRMT R26, R7, 0x7772, RZ ;  /* 0x00007772071a7816 */ /* 0x000fe200000000ff */
[----:B------:R-:W-:Y:S01]  /*0aa0*/  IMAD R20, R19, UR9, R28 ;  /* 0x0000000913147c24 */ /* 0x000fe2000f8e021c */
[----:B------:R-:W-:Y:S02]  /*0ab0*/  PRMT R19, R6, 0x7773, RZ ;  /* 0x0000777306137816 */ /* 0x000fe400000000ff */
[----:B------:R-:W-:Y:S02]  /*0ac0*/  PRMT R23, R7, 0x7710, RZ ;  /* 0x0000771007177816 */ /* 0x000fe400000000ff */
[----:B0-----:R-:W-:Y:S01]  /*0ad0*/  PRMT R27, R5, 0x7710, RZ ;  /* 0x00007710051b7816 */ /* 0x001fe200000000ff */
[----:B------:R-:W-:Y:S01]  /*0ae0*/  IMAD.WIDE.U32 R4, R29, 0x2, R8 ;  /* 0x000000021d047825 */ /* 0x000fe200078e0008 */
[----:B------:R-:W-:-:S03]  /*0af0*/  PRMT R29, R7, 0x7773, RZ ;  /* 0x00007773071d7816 */ /* 0x000fc600000000ff */
[C---:B------:R-:W-:Y:S01]  /*0b00*/  IMAD R11, R13.reuse, UR10, R22 ;  /* 0x0000000a0d0b7c24 */ /* 0x040fe2000f8e0216 */
[----:B------:R-:W-:Y:S01]  /*0b10*/  PRMT R22, R6, 0x7772, RZ ;  /* 0x0000777206167816 */ /* 0x000fe200000000ff */
[----:B------:R0:W-:Y:S01]  /*0b20*/  STG.E.U16 desc[UR6][R4.64], R27 ;  /* 0x0000001b04007986 */ /* 0x0001e2000c101506 */
[----:B------:R-:W-:Y:S01]  /*0b30*/  IMAD R7, R13, UR10, R16 ;  /* 0x0000000a0d077c24 */ /* 0x000fe2000f8e0210 */
[----:B------:R-:W-:Y:S01]  /*0b40*/  PRMT R29, R29, 0x7604, R26 ;  /* 0x000076041d1d7816 */ /* 0x000fe2000000001a */
[----:B------:R-:W-:Y:S01]  /*0b50*/  IMAD.WIDE.U32 R10, R11, 0x2, R8 ;  /* 0x000000020b0a7825 */ /* 0x000fe200078e0008 */
[----:B------:R-:W-:-:S03]  /*0b60*/  PRMT R22, R19, 0x7604, R22 ;  /* 0x0000760413167816 */ /* 0x000fc60000000016 */
[----:B------:R-:W-:Y:S01]  /*0b70*/  IMAD R19, R13, UR10, R18 ;  /* 0x0000000a0d137c24 */ /* 0x000fe2000f8e0212 */
[----:B------:R1:W-:Y:S01]  /*0b80*/  STG.E.U16 desc[UR6][R10.64], R25 ;  /* 0x000000190a007986 */ /* 0x0003e2000c101506 */
[----:B------:R-:W-:-:S04]  /*0b90*/  IMAD.WIDE.U32 R6, R7, 0x2, R8 ;  /* 0x0000000207067825 */ /* 0x000fc800078e0008 */
[C---:B0-----:R-:W-:Y:S02]  /*0ba0*/  IMAD R5, R13.reuse, UR10, R24 ;  /* 0x0000000a0d057c24 */ /* 0x041fe4000f8e0218 */
[----:B------:R-:W-:Y:S02]  /*0bb0*/  IMAD R27, R13, UR10, R20 ;  /* 0x0000000a0d1b7c24 */ /* 0x000fe4000f8e0214 */
[----:B------:R-:W-:Y:S01]  /*0bc0*/  IMAD.WIDE.U32 R4, R5, 0x2, R8 ;  /* 0x0000000205047825 */ /* 0x000fe200078e0008 */
[----:B-1----:R-:W-:-:S03]  /*0bd0*/  IADD3 R11, PT, PT, R17, 0x8, RZ ;  /* 0x00000008110b7810 */ /* 0x002fc60007ffe0ff */
        /* <DEDUP_REMOVED lines=8> */
.L_x_319:
[----:B0-23--:R-:W-:Y:S05]  /*0c60*/  BSYNC.RECONVERGENT B0 ;  /* 0x0000000000007941 */ /* 0x00dfea0003800200 */
.L_x_318:
        /* <DEDUP_REMOVED lines=15> */
[----:B------:R-:W-:Y:S01]  /*0d60*/  IMAD.MOV.U32 R8, RZ, RZ, RZ ;  /* 0x000000ffff087224 */ /* 0x000fe200078e00ff */
[----:B------:R-:W-:Y:S01]  /*0d70*/  ISETP.NE.U32.AND P2, PT, R14, RZ, PT ;  /* 0x000000ff0e00720c */ /* 0x000fe20003f45070 */
[----:B------:R-:W-:Y:S01]  /*0d80*/  IMAD.WIDE.U32 R6, R17, 0x2, R2 ;  /* 0x0000000211067825 */ /* 0x000fe200078e0002 */
[----:B------:R-:W-:Y:S02]  /*0d90*/  IADD3 R12, PT, PT, -R12, RZ, RZ ;  /* 0x000000ff0c0c7210 */ /* 0x000fe40007ffe1ff */
[----:B------:R-:W-:Y:S01]  /*0da0*/  LOP3.LUT R19, RZ, R14, RZ, 0x33, !PT ;  /* 0x0000000eff137212 */ /* 0x000fe200078e33ff */
[----:B0-----:R-:W0:Y:S02]  /*0db0*/  MUFU.RCP R10, R10 ;  /* 0x0000000a000a7308 */ /* 0x001e240000001000 */
[----:B0-----:R-:W-:-:S06]  /*0dc0*/  IADD3 R9, PT, PT, R10, 0xffffffe, RZ ;  /* 0x0ffffffe0a097810 */ /* 0x001fcc0007ffe0ff */
[----:B------:R-:W0:Y:S02]  /*0dd0*/  F2I.FTZ.U32.TRUNC.NTZ R9, R9 ;  /* 0x0000000900097305 */ /* 0x000e24000021f000 */
[----:B0-----:R-:W-:-:S04]  /*0de0*/  IMAD R11, R11, R9, RZ ;  /* 0x000000090b0b7224 */ /* 0x001fc800078e02ff */
[----:B------:R-:W-:Y:S01]  /*0df0*/  IMAD.HI.U32 R8, R9, R11, R8 ;  /* 0x0000000b09087227 */ /* 0x000fe200078e0008 */
[----:B--2---:R-:W-:-:S07]  /*0e00*/  MOV R9, R17 ;  /* 0x0000001100097202 */ /* 0x004fce0000000f00 */
.L_x_323:
        /* <DEDUP_REMOVED lines=24> */
.L_x_322:
[----:B------:R-:W-:Y:S05]  /*0f90*/  BSYNC.RECONVERGENT B0 ;  /* 0x0000000000007941 */ /* 0x000fea0003800200 */
.L_x_321:
[----:B------:R-:W-:-:S04]  /*0fa0*/  IADD3 R4, PT, PT, -R0, R17, RZ ;  /* 0x0000001100047210 */ /* 0x000fc80007ffe1ff */
[----:B------:R-:W-:-:S13]  /*0fb0*/  ISETP.GT.U32.AND P0, PT, R4, -0x4, PT ;  /* 0xfffffffc0400780c */ /* 0x000fda0003f04070 */
[----:B------:R-:W-:Y:S05]  /*0fc0*/  @P0 EXIT ;  /* 0x000000000000094d */ /* 0x000fea0003800000 */
[----:B0-----:R-:W0:Y:S01]  /*0fd0*/  I2F.U32.RP R8, R14 ;  /* 0x0000000e00087306 */ /* 0x001e220000209000 */
[----:B------:R-:W3:Y:S01]  /*0fe0*/  LDC.64 R4, c[0x0][0x380] ;  /* 0x0000e000ff047b82 */ /* 0x000ee20000000a00 */
[-C--:B--2---:R-:W-:Y:S01]  /*0ff0*/  IADD3 R15, PT, PT, RZ, -R14.reuse, RZ ;  /* 0x8000000eff0f7210 */ /* 0x084fe20007ffe0ff */
[----:B------:R-:W-:Y:S01]  /*1000*/  IMAD.IADD R12, R9, 0x1, -R0 ;  /* 0x00000001090c7824 */ /* 0x000fe200078e0a00 */
[----:B------:R-:W-:Y:S01]  /*1010*/  ISETP.NE.U32.AND P0, PT, R14, RZ, PT ;  /* 0x000000ff0e00720c */ /* 0x000fe20003f05070 */
[----:B------:R-:W2:Y:S01]  /*1020*/  LDCU UR4, c[0x0][0x10ec] ;  /* 0x00021d80ff0477ac */ /* 0x000ea20008000800 */
[----:B------:R-:W-:-:S03]  /*1030*/  LOP3.LUT R0, RZ, R14, RZ, 0x33, !PT ;  /* 0x0000000eff007212 */ /* 0x000fc600078e33ff */
[----:B------:R-:W4:Y:S01]  /*1040*/  LDC.64 R6, c[0x0][0x10d8] ;  /* 0x00043600ff067b82 */ /* 0x000f220000000a00 */
[----:B0-----:R-:W0:Y:S02]  /*1050*/  MUFU.RCP R8, R8 ;  /* 0x0000000800087308 */ /* 0x001e240000001000 */
[----:B0-----:R-:W-:-:S06]  /*1060*/  VIADD R10, R8, 0xffffffe ;  /* 0x0ffffffe080a7836 */ /* 0x001fcc0000000000 */
[----:B------:R0:W5:Y:S02]  /*1070*/  F2I.FTZ.U32.TRUNC.NTZ R11, R10 ;  /* 0x0000000a000b7305 */ /* 0x000164000021f000 */
[----:B0-----:R-:W-:Y:S02]  /*1080*/  HFMA2 R10, -RZ, RZ, 0, 0 ;  /* 0x00000000ff0a7431 */ /* 0x001fe400000001ff */
[----:B-----5:R-:W-:-:S04]  /*1090*/  IMAD R15, R15, R11, RZ ;  /* 0x0000000b0f0f7224 */ /* 0x020fc800078e02ff */
[----:B------:R-:W-:Y:S01]  /*10a0*/  IMAD.HI.U32 R8, R11, R15, R10 ;  /* 0x0000000f0b087227 */ /* 0x000fe200078e000a */
[----:B--234-:R-:W-:-:S07]  /*10b0*/  IADD3 R15, PT, PT, R9, 0x1, RZ ;  /* 0x00000001090f7810 */ /* 0x01cfce0007ffe0ff */
.L_x_324:
[----:B0-----:R-:W-:-:S05]  /*10c0*/  IADD3 R17, PT, PT, R15, -0x1, RZ ;  /* 0xffffffff0f117810 */ /* 0x001fca0007ffe0ff */
[----:B------:R-:W-:-:S05]  /*10d0*/  IMAD.WIDE.U32 R10, R17, 0x2, R2 ;  /* 0x00000002110a7825 */ /* 0x000fca00078e0002 */
        /* <DEDUP_REMOVED lines=82> */
.L_x_325:
        /* <DEDUP_REMOVED lines=16> */
.L_x_961:


//--------------------- .text._ZN2at6native40_GLOBAL__N__2351210d_8_Shape_cu_49f7391c30CatArrayBatchedCopy_vectorizedINS1_10OpaqueTypeILj2EEEjLi2ELi64ELi64ELi16ELi8EEEvPcNS1_25CatArrInputTensorMetadataIT_T0_XT2_EXT3_EEENS1_16TensorSizeStrideIS8_Lj4EEEiS8_ --------------------------
	.section	.text._ZN2at6native40_GLOBAL__N__2351210d_8_Shape_cu_49f7391c30CatArrayBatchedCopy_vectorizedINS1_10OpaqueTypeILj2EEEjLi2ELi64ELi64ELi16ELi8EEEvPcNS1_25CatArrInputTensorMetadataIT_T0_XT2_EXT3_EEENS1_16TensorSizeStrideIS8_Lj4EEEiS8_,"ax",@progbits
	.align	128
.text._ZN2at6native40_GLOBAL__N__2351210d_8_Shape_cu_49f7391c30CatArrayBatchedCopy_vectorizedINS1_10OpaqueTypeILj2EEEjLi2ELi64ELi64ELi16ELi8EEEvPcNS1_25CatArrInputTensorMetadataIT_T0_XT2_EXT3_EEENS1_16TensorSizeStrideIS8_Lj4EEEiS8_:
        .type           _ZN2at6native40_GLOBAL__N__2351210d_8_Shape_cu_49f7391c30CatArrayBatchedCopy_vectorizedINS1_10OpaqueTypeILj2EEEjLi2ELi64ELi64ELi16ELi8EEEvPcNS1_25CatArrInputTensorMetadataIT_T0_XT2_EXT3_EEENS1_16TensorSizeStrideIS8_Lj4EEEiS8_,@function
        .size           _ZN2at6native40_GLOBAL__N__2351210d_8_Shape_cu_49f7391c30CatArrayBatchedCopy_vectorizedINS1_10OpaqueTypeILj2EEEjLi2ELi64ELi64ELi16ELi8EEEvPcNS1_25CatArrInputTensorMetadataIT_T0_XT2_EXT3_EEENS1_16TensorSizeStrideIS8_Lj4EEEiS8_,(.L_x_962 - _ZN2at6native40_GLOBAL__N__2351210d_8_Shape_cu_49f7391c30CatArrayBatchedCopy_vectorizedINS1_10OpaqueTypeILj2EEEjLi2ELi64ELi64ELi16ELi8EEEvPcNS1_25CatArrInputTensorMetadataIT_T0_XT2_EXT3_EEENS1_16TensorSizeStrideIS8_Lj4EEEiS8_)
        .other          _ZN2at6native40_GLOBAL__N__2351210d_8_Shape_cu_49f7391c30CatArrayBatchedCopy_vectorizedINS1_10OpaqueTypeILj2EEEjLi2ELi64ELi64ELi16ELi8EEEvPcNS1_25CatArrInputTensorMetadataIT_T0_XT2_EXT3_EEENS1_16TensorSizeStrideIS8_Lj4EEEiS8_,@"STO_CUDA_ENTRY STV_DEFAULT"
_ZN2at6native40_GLOBAL__N__2351210d_8_Shape_cu_49f7391c30CatArrayBatchedCopy_vectorizedINS1_10OpaqueTypeILj2EEEjLi2ELi64ELi64ELi16ELi8EEEvPcNS1_25CatArrInputTensorMetadataIT_T0_XT2_EXT3_EEENS1_16TensorSizeStrideIS8_Lj4EEEiS8_:
        /* <DEDUP_REMOVED lines=39> */
.L_x_326:
        /* <DEDUP_REMOVED lines=24> */
.L_x_327:
        /* <DEDUP_REMOVED lines=9> */
.L_x_962:


//--------------------- .text._ZN2at6native40_GLOBAL__N__2351210d_8_Shape_cu_49f7391c19CatArrayBatchedCopyINS1_10OpaqueTypeILj2EEEjLi1ELi64ELi64EEEvPT_NS1_25CatArrInputTensorMetadataIS5_T0_XT2_EXT3_EEENS1_16TensorSizeStrideIS8_Lj4EEEiS8_ --------------------------
	.section	.text._ZN2at6native40_GLOBAL__N__2351210d_8_Shape_cu_49f7391c19CatArrayBatchedCopyINS1_10OpaqueTypeILj2EEEjLi1ELi64ELi64EEEvPT_NS1_25CatArrInputTensorMetadataIS5_T0_XT2_EXT3_EEENS1_16TensorSizeStrideIS8_Lj4EEEiS8_,"ax",@progbits
	.align	128
.text._ZN2at6native40_GLOBAL__N__2351210d_8_Shape_cu_49f7391c19CatArrayBatchedCopyINS1_10OpaqueTypeILj2EEEjLi1ELi64ELi64EEEvPT_NS1_25CatArrInputTensorMetadataIS5_T0_XT2_EXT3_EEENS1_16TensorSizeStrideIS8_Lj4EEEiS8_:
        .type           _ZN2at6native40_GLOBAL__N__2351210d_8_Shape_cu_49f7391c19CatArrayBatchedCopyINS1_10OpaqueTypeILj2EEEjLi1ELi64ELi64EEEvPT_NS1_25CatArrInputTensorMetadataIS5_T0_XT2_EXT3_EEENS1_16TensorSizeStrideIS8_Lj4EEEiS8_,@function
        .size           _ZN2at6native40_GLOBAL__N__2351210d_8_Shape_cu_49f7391c19CatArrayBatchedCopyINS1_10OpaqueTypeILj2EEEjLi1ELi64ELi64EEEvPT_NS1_25CatArrInputTensorMetadataIS5_T0_XT2_EXT3_EEENS1_16TensorSizeStrideIS8_Lj4EEEiS8_,(.L_x_963 - _ZN2at6native40_GLOBAL__N__2351210d_8_Shape_cu_49f7391c19CatArrayBatchedCopyINS1_10OpaqueTypeILj2EEEjLi1ELi64ELi64EEEvPT_NS1_25CatArrInputTensorMetadataIS5_T0_XT2_EXT3_EEENS1_16TensorSizeStrideIS8_Lj4EEEiS8_)
        .other          _ZN2at6native40_GLOBAL__N__2351210d_8_Shape_cu_49f7391c19CatArrayBatchedCopyINS1_10OpaqueTypeILj2EEEjLi1ELi64ELi64EEEvPT_NS1_25CatArrInputTensorMetadataIS5_T0_XT2_EXT3_EEENS1_16TensorSizeStrideIS8_Lj4EEEiS8_,@"STO_CUDA_ENTRY STV_DEFAULT"
_ZN2at6native40_GLOBAL__N__2351210d_8_Shape_cu_49f7391c19CatArrayBatchedCopyINS1_10OpaqueTypeILj2EEEjLi1ELi64ELi64EEEvPT_NS1_25CatArrInputTensorMetadataIS5_T0_XT2_EXT3_EEENS1_16TensorSizeStrideIS8_Lj4EEEiS8_:
        /* <DEDUP_REMOVED lines=28> */
.L_x_328:
[----:B-1----:R-:W-:-:S06]  /*01c0*/  @P1 IMAD.WIDE.U32 R8, R13, 0x2, R4 ;  /* 0x000000020d081825 */ /* 0x002fcc00078e0004 */
[----:B------:R-:W2:Y:S01]  /*01d0*/  @P1 LDG.E.U16 R8, desc[UR6][R8.64] ;  /* 0x0000000608081981 */ /* 0x000ea2000c1e1500 */
[----:B0-----:R-:W-:Y:S02]  /*01e0*/  IMAD R7, R13, UR8, R14 ;  /* 0x000000080d077c24 */ /* 0x001fe4000f8e020e */
[----:B------:R-:W-:Y:S02]  /*01f0*/  @!P1 IMAD R11, R12, R13, RZ ;  /* 0x0000000d0c0b9224 */ /* 0x000fe400078e02ff */
[----:B---3--:R-:W-:-:S04]  /*0200*/  IMAD.WIDE.U32 R6, R7, 0x2, R2 ;  /* 0x0000000207067825 */ /* 0x008fc800078e0002 */
[----:B------:R-:W-:Y:S01]  /*0210*/  @!P1 IMAD.WIDE.U32 R10, R11, 0x2, R4 ;  /* 0x000000020b0a9825 */ /* 0x000fe200078e0004 */
[----:B--2---:R-:W-:-:S05]  /*0220*/  @P1 PRMT R15, R8, 0x7710, RZ ;  /* 0x00007710080f1816 */ /* 0x004fca00000000ff */
[----:B------:R0:W-:Y:S04]  /*0230*/  @P1 STG.E.U16 desc[UR6][R6.64], R15 ;  /* 0x0000000f06001986 */ /* 0x0001e8000c101506 */
[----:B------:R-:W2:Y:S01]  /*0240*/  @!P1 LDG.E.U16 R10, desc[UR6][R10.64] ;  /* 0x000000060a0a9981 */ /* 0x000ea2000c1e1500 */
[----:B------:R-:W-:-:S04]  /*0250*/  IADD3 R13, PT, PT, R16, R13, RZ ;  /* 0x0000000d100d7210 */ /* 0x000fc80007ffe0ff */
[----:B------:R-:W-:Y:S02]  /*0260*/  ISETP.GE.U32.AND P0, PT, R13, R0, PT ;  /* 0x000000000d00720c */ /* 0x000fe40003f06070 */
[----:B--2---:R-:W-:-:S05]  /*0270*/  @!P1 PRMT R17, R10, 0x7710, RZ ;  /* 0x000077100a119816 */ /* 0x004fca00000000ff */
[----:B------:R0:W-:Y:S06]  /*0280*/  @!P1 STG.E.U16 desc[UR6][R6.64], R17 ;  /* 0x0000001106009986 */ /* 0x0001ec000c101506 */
[----:B------:R-:W-:Y:S05]  /*0290*/  @!P0 BRA `(.L_x_328) ;  /* 0xfffffffc00c88947 */ /* 0x000fea000383ffff */
[----:B------:R-:W-:Y:S05]  /*02a0*/  EXIT ;  /* 0x000000000000794d */ /* 0x000fea0003800000 */
.L_x_329:
        /* <DEDUP_REMOVED lines=13> */
.L_x_963:


//--------------------- .text._ZN2at6native40_GLOBAL__N__2351210d_8_Shape_cu_49f7391c26CatArrayBatchedCopy_contigINS1_10OpaqueTypeILj2EEEjLi1ELi64ELi64EEEvPT_NS1_25CatArrInputTensorMetadataIS5_T0_XT2_EXT3_EEENS1_16TensorSizeStrideIS8_Lj4EEEiS8_ --------------------------
	.section	.text._ZN2at6native40_GLOBAL__N__2351210d_8_Shape_cu_49f7391c26CatArrayBatchedCopy_contigINS1_10OpaqueTypeILj2EEEjLi1ELi64ELi64EEEvPT_NS1_25CatArrInputTensorMetadataIS5_T0_XT2_EXT3_EEENS1_16TensorSizeStrideIS8_Lj4EEEiS8_,"ax",@progbits
	.align	128
.text._ZN2at6native40_GLOBAL__N__2351210d_8_Shape_cu_49f7391c26CatArrayBatchedCopy_contigINS1_10OpaqueTypeILj2EEEjLi1ELi64ELi64EEEvPT_NS1_25CatArrInputTensorMetadataIS5_T0_XT2_EXT3_EEENS1_16TensorSizeStrideIS8_Lj4EEEiS8_:
        .type           _ZN2at6native40_GLOBAL__N__2351210d_8_Shape_cu_49f7391c26CatArrayBatchedCopy_contigINS1_10OpaqueTypeILj2EEEjLi1ELi64ELi64EEEvPT_NS1_25CatArrInputTensorMetadataIS5_T0_XT2_EXT3_EEENS1_16TensorSizeStrideIS8_Lj4EEEiS8_,@function
        .size           _ZN2at6native40_GLOBAL__N__2351210d_8_Shape_cu_49f7391c26CatArrayBatchedCopy_contigINS1_10OpaqueTypeILj2EEEjLi1ELi64ELi64EEEvPT_NS1_25CatArrInputTensorMetadataIS5_T0_XT2_EXT3_EEENS1_16TensorSizeStrideIS8_Lj4EEEiS8_,(.L_x_964 - _ZN2at6native40_GLOBAL__N__2351210d_8_Shape_cu_49f7391c26CatArrayBatchedCopy_contigINS1_10OpaqueTypeILj2EEEjLi1ELi64ELi64EEEvPT_NS1_25CatArrInputTensorMetadataIS5_T0_XT2_EXT3_EEENS1_16TensorSizeStrideIS8_Lj4EEEiS8_)
        .other          _ZN2at6native40_GLOBAL__N__2351210d_8_Shape_cu_49f7391c26CatArrayBatchedCopy_contigINS1_10OpaqueTypeILj2EEEjLi1ELi64ELi64EEEvPT_NS1_25CatArrInputTensorMetadataIS5_T0_XT2_EXT3_EEENS1_16TensorSizeStrideIS8_Lj4EEEiS8_,@"STO_CUDA_ENTRY STV_DEFAULT"
_ZN2at6native40_GLOBAL__N__2351210d_8_Shape_cu_49f7391c26CatArrayBatchedCopy_contigINS1_10OpaqueTypeILj2EEEjLi1ELi64ELi64EEEvPT_NS1_25CatArrInputTensorMetadataIS5_T0_XT2_EXT3_EEENS1_16TensorSizeStrideIS8_Lj4EEEiS8_:
        /* <DEDUP_REMOVED lines=22> */
.L_x_330:
[----:B-1----:R-:W-:-:S06]  /*0160*/  IMAD.WIDE.U32 R8, R0, 0x2, R4 ;  /* 0x0000000200087825 */ /* 0x002fcc00078e0004 */
[----:B------:R-:W2:Y:S01]  /*0170*/  LDG.E.U16 R8, desc[UR6][R8.64] ;  /* 0x0000000608087981 */ /* 0x000ea2000c1e1500 */
[----:B0-----:R-:W-:Y:S01]  /*0180*/  IMAD R7, R0, UR8, R13 ;  /* 0x0000000800077c24 */ /* 0x001fe2000f8e020d */
[----:B------:R-:W-:-:S03]  /*0190*/  IADD3 R0, PT, PT, R15, R0, RZ ;  /* 0x000000000f007210 */ /* 0x000fc60007ffe0ff */
[----:B----4-:R-:W-:Y:S01]  /*01a0*/  IMAD.WIDE.U32 R6, R7, 0x2, R2 ;  /* 0x0000000207067825 */ /* 0x010fe200078e0002 */
[----:B------:R-:W-:Y:S02]  /*01b0*/  ISETP.GE.U32.AND P0, PT, R0, R11, PT ;  /* 0x0000000b0000720c */ /* 0x000fe40003f06070 */
[----:B--2---:R-:W-:-:S05]  /*01c0*/  PRMT R17, R8, 0x7710, RZ ;  /* 0x0000771008117816 */ /* 0x004fca00000000ff */
[----:B------:R0:W-:Y:S06]  /*01d0*/  STG.E.U16 desc[UR6][R6.64], R17 ;  /* 0x0000001106007986 */ /* 0x0001ec000c101506 */
[----:B------:R-:W-:Y:S05]  /*01e0*/  @!P0 BRA `(.L_x_330) ;  /* 0xfffffffc00dc8947 */ /* 0x000fea000383ffff */
[----:B------:R-:W-:Y:S05]  /*01f0*/  EXIT ;  /* 0x000000000000794d */ /* 0x000fea0003800000 */
.L_x_331:
        /* <DEDUP_REMOVED lines=16> */
.L_x_964:


//--------------------- .text._ZN2at6native40_GLOBAL__N__2351210d_8_Shape_cu_49f7391c35CatArrayBatchedCopy_alignedK_contigINS1_10OpaqueTypeILj2EEEjLi1ELi64ELi64ELi8EEEvPT_NS1_25CatArrInputTensorMetadataIS5_T0_XT2_EXT3_EEENS1_16TensorSizeStrideIS8_Lj4EEEiS8_ --------------------------
	.section	.text._ZN2at6native40_GLOBAL__N__2351210d_8_Shape_cu_49f7391c35CatArrayBatchedCopy_alignedK_contigINS1_10OpaqueTypeILj2EEEjLi1ELi64ELi64ELi8EEEvPT_NS1_25CatArrInputTensorMetadataIS5_T0_XT2_EXT3_EEENS1_16TensorSizeStrideIS8_Lj4EEEiS8_,"ax",@progbits
	.align	128
.text._ZN2at6native40_GLOBAL__N__2351210d_8_Shape_cu_49f7391c35CatArrayBatchedCopy_alignedK_contigINS1_10OpaqueTypeILj2EEEjLi1ELi64ELi64ELi8EEEvPT_NS1_25CatArrInputTensorMetadataIS5_T0_XT2_EXT3_EEENS1_16TensorSizeStrideIS8_Lj4EEEiS8_:
        .type           _ZN2at6native40_GLOBAL__N__2351210d_8_Shape_cu_49f7391c35CatArrayBatchedCopy_alignedK_contigINS1_10OpaqueTypeILj2EEEjLi1ELi64ELi64ELi8EEEvPT_NS1_25CatArrInputTensorMetadataIS5_T0_XT2_EXT3_EEENS1_16TensorSizeStrideIS8_Lj4EEEiS8_,@function
        .size           _ZN2at6native40_GLOBAL__N__2351210d_8_Shape_cu_49f7391c35CatArrayBatchedCopy_alignedK_contigINS1_10OpaqueTypeILj2EEEjLi1ELi64ELi64ELi8EEEvPT_NS1_25CatArrInputTensorMetadataIS5_T0_XT2_EXT3_EEENS1_16TensorSizeStrideIS8_Lj4EEEiS8_,(.L_x_965 - _ZN2at6native40_GLOBAL__N__2351210d_8_Shape_cu_49f7391c35CatArrayBatchedCopy_alignedK_contigINS1_10OpaqueTypeILj2EEEjLi1ELi64ELi64ELi8EEEvPT_NS1_25CatArrInputTensorMetadataIS5_T0_XT2_EXT3_EEENS1_16TensorSizeStrideIS8_Lj4EEEiS8_)
        .other          _ZN2at6native40_GLOBAL__N__2351210d_8_Shape_cu_49f7391c35CatArrayBatchedCopy_alignedK_contigINS1_10OpaqueTypeILj2EEEjLi1ELi64ELi64ELi8EEEvPT_NS1_25CatArrInputTensorMetadataIS5_T0_XT2_EXT3_EEENS1_16TensorSizeStrideIS8_Lj4EEEiS8_,@"STO_CUDA_ENTRY STV_DEFAULT"
_ZN2at6native40_GLOBAL__N__2351210d_8_Shape_cu_49f7391c35CatArrayBatchedCopy_alignedK_contigINS1_10OpaqueTypeILj2EEEjLi1ELi64ELi64ELi8EEEvPT_NS1_25CatArrInputTensorMetadataIS5_T0_XT2_EXT3_EEENS1_16TensorSizeStrideIS8_Lj4EEEiS8_:
[----:B------:R-:W-:Y:S01]  /*0000*/  LDC R1, c[0x0][0x37c] ;  /* 0x0000df00ff017b82 */ /* 0x000fe20000000800 */
[----:B------:R-:W0:Y:S07]  /*0010*/  S2R R9, SR_CTAID.Y ;  /* 0x0000000000097919 */ /* 0x000e2e0000002600 */
[----:B------:R-:W1:Y:S01]  /*0020*/  S2UR UR4, SR_CTAID.X ;  /* 0x00000000000479c3 */ /* 0x000e620000002500 */
[----:B------:R-:W1:Y:S07]  /*0030*/  S2R R5, SR_TID.X ;  /* 0x0000000000057919 */ /* 0x000e6e0000002100 */
[----:B------:R-:W1:Y:S01]  /*0040*/  LDC R10, c[0x0][0x360] ;  /* 0x0000d800ff0a7b82 */ /* 0x000e620000000800 */
[----:B0-----:R-:W-:-:S07]  /*0050*/  IMAD.SHL.U32 R3, R9, 0x4, RZ ;  /* 0x0000000409037824 */ /* 0x001fce00078e00ff */
        /* <DEDUP_REMOVED lines=21> */
.L_x_334:
[----:B0-----:R-:W-:-:S06]  /*01b0*/  IMAD.WIDE.U32 R8, R5, 0x2, R2 ;  /* 0x0000000205087825 */ /* 0x001fcc00078e0002 */
[----:B------:R-:W2:Y:S01]  /*01c0*/  LDG.E.64 R8, desc[UR4][R8.64] ;  /* 0x0000000408087981 */ /* 0x000ea2000c1e1b00 */
[----:B------:R-:W-:Y:S02]  /*01d0*/  IMAD R15, R5, UR7, R4 ;  /* 0x00000007050f7c24 */ /* 0x000fe4000f8e0204 */
[----:B------:R-:W-:-:S03]  /*01e0*/  IMAD R5, R10, 0x4, R5 ;  /* 0x000000040a057824 */ /* 0x000fc600078e0205 */
[----:B------:R-:W-:-:S05]  /*01f0*/  IADD3 R17, PT, PT, R15, UR7, RZ ;  /* 0x000000070f117c10 */ /* 0x000fca000fffe0ff */
[----:B------:R-:W-:Y:S01]  /*0200*/  VIADD R19, R17, UR7 ;  /* 0x0000000711137c36 */ /* 0x000fe20008000000 */
[C---:B--2---:R-:W-:Y:S02]  /*0210*/  PRMT R11, R9.reuse, 0x7773, RZ ;  /* 0x00007773090b7816 */ /* 0x044fe400000000ff */
[----:B------:R-:W-:Y:S02]  /*0220*/  PRMT R12, R9, 0x7772, RZ ;  /* 0x00007772090c7816 */ /* 0x000fe400000000ff */
[C---:B------:R-:W-:Y:S02]  /*0230*/  PRMT R13, R8.reuse, 0x7773, RZ ;  /* 0x00007773080d7816 */ /* 0x040fe400000000ff */
[----:B------:R-:W-:Y:S02]  /*0240*/  PRMT R14, R8, 0x7772, RZ ;  /* 0x00007772080e7816 */ /* 0x000fe400000000ff */
[----:B------:R-:W-:Y:S02]  /*0250*/  PRMT R27, R11, 0x7604, R12 ;  /* 0x000076040b1b7816 */ /* 0x000fe4000000000c */
[----:B------:R-:W-:-:S02]  /*0260*/  IADD3 R11, PT, PT, R19, UR7, RZ ;  /* 0x00000007130b7c10 */ /* 0x000fc4000fffe0ff */
[----:B------:R-:W-:Y:S02]  /*0270*/  PRMT R21, R8, 0x7710, RZ ;  /* 0x0000771008157816 */ /* 0x000fe400000000ff */
[----:B------:R-:W-:Y:S01]  /*0280*/  PRMT R25, R9, 0x7710, RZ ;  /* 0x0000771009197816 */ /* 0x000fe200000000ff */
[----:B-1----:R-:W-:Y:S01]  /*0290*/  IMAD.WIDE.U32 R8, R15, 0x2, R6 ;  /* 0x000000020f087825 */ /* 0x002fe200078e0006 */
[----:B------:R-:W-:-:S03]  /*02a0*/  PRMT R23, R13, 0x7604, R14 ;  /* 0x000076040d177816 */ /* 0x000fc6000000000e */
[--C-:B------:R-:W-:Y:S01]  /*02b0*/  IMAD.WIDE.U32 R12, R17, 0x2, R6.reuse ;  /* 0x00000002110c7825 */ /* 0x100fe200078e0006 */
[----:B------:R2:W-:Y:S03]  /*02c0*/  STG.E.U16 desc[UR4][R8.64], R21 ;  /* 0x0000001508007986 */ /* 0x0005e6000c101504 */
[--C-:B------:R-:W-:Y:S01]  /*02d0*/  IMAD.WIDE.U32 R14, R19, 0x2, R6.reuse ;  /* 0x00000002130e7825 */ /* 0x100fe200078e0006 */
[----:B------:R2:W-:Y:S03]  /*02e0*/  STG.E.U16 desc[UR4][R12.64], R23 ;  /* 0x000000170c007986 */ /* 0x0005e6000c101504 */
[----:B------:R-:W-:Y:S01]  /*02f0*/  IMAD.WIDE.U32 R16, R11, 0x2, R6 ;  /* 0x000000020b107825 */ /* 0x000fe200078e0006 */
[----:B------:R2:W-:Y:S01]  /*0300*/  STG.E.U16 desc[UR4][R14.64], R25 ;  /* 0x000000190e007986 */ /* 0x0005e2000c101504 */
[----:B------:R-:W-:-:S03]  /*0310*/  IADD3 R11, PT, PT, R5, 0x4, RZ ;  /* 0x00000004050b7810 */ /* 0x000fc60007ffe0ff */
[----:B------:R2:W-:Y:S01]  /*0320*/  STG.E.U16 desc[UR4][R16.64], R27 ;  /* 0x0000001b10007986 */ /* 0x0005e2000c101504 */
[----:B------:R-:W-:-:S13]  /*0330*/  ISETP.GT.U32.AND P0, PT, R11, R0, PT ;  /* 0x000000000b00720c */ /* 0x000fda0003f04070 */
[----:B--2---:R-:W-:Y:S05]  /*0340*/  @!P0 BRA `(.L_x_334) ;  /* 0xfffffffc00988947 */ /* 0x004fea000383ffff */
.L_x_333:
[----:B------:R-:W-:Y:S05]  /*0350*/  BSYNC.RECONVERGENT B0 ;  /* 0x0000000000007941 */ /* 0x000fea0003800200 */
.L_x_332:
[----:B------:R-:W-:-:S13]  /*0360*/  ISETP.GE.U32.AND P0, PT, R5, R0, PT ;  /* 0x000000000500720c */ /* 0x000fda0003f06070 */
[----:B------:R-:W-:Y:S05]  /*0370*/  @P0 EXIT ;  /* 0x000000000000094d */ /* 0x000fea0003800000 */
[----:B------:R-:W-:Y:S01]  /*0380*/  IMAD.IADD R6, R0, 0x1, -R5 ;  /* 0x0000000100067824 */ /* 0x000fe200078e0a05 */
[----:B------:R-:W-:Y:S01]  /*0390*/  BSSY.RECONVERGENT B0, `(.L_x_335) ;  /* 0x0000017000007945 */ /* 0x000fe20003800200 */
[----:B------:R-:W-:-:S03]  /*03a0*/  MOV R7, R5 ;  /* 0x0000000500077202 */ /* 0x000fc60000000f00 */
[----:B------:R-:W-:-:S13]  /*03b0*/  LOP3.LUT P0, R10, R6, 0x3, RZ, 0xc0, !PT ;  /* 0x00000003060a7812 */ /* 0x000fda000780c0ff */
[----:B------:R-:W-:Y:S05]  /*03c0*/  @!P0 BRA `(.L_x_336) ;  /* 0x00000000004c8947 */ /* 0x000fea0003800000 */
[----:B------:R-:W1:Y:S01]  /*03d0*/  LDC R16, c[0x0][0x10d8] ;  /* 0x00043600ff107b82 */ /* 0x000e620000000800 */
[----:B0-----:R-:W-:-:S04]  /*03e0*/  IMAD.WIDE.U32 R6, R5, 0x2, R2 ;  /* 0x0000000205067825 */ /* 0x001fc800078e0002 */
[----:B------:R-:W-:Y:S01]  /*03f0*/  IMAD.MOV.U32 R14, RZ, RZ, R6 ;  /* 0x000000ffff0e7224 */ /* 0x000fe200078e0006 */
[----:B------:R-:W-:Y:S01]  /*0400*/  MOV R13, R7 ;  /* 0x00000007000d7202 */ /* 0x000fe20000000f00 */
[C---:B------:R-:W-:Y:S01]  /*0410*/  IMAD.IADD R7, R10.reuse, 0x1, R5 ;  /* 0x000000010a077824 */ /* 0x040fe200078e0205 */
[----:B------:R-:W0:Y:S01]  /*0420*/  LDC.64 R8, c[0x0][0x380] ;  /* 0x0000e000ff087b82 */ /* 0x000e220000000a00 */
[----:B------:R-:W-:Y:S01]  /*0430*/  IADD3 R6, PT, PT, -R10, RZ, RZ ;  /* 0x000000ff0a067210 */ /* 0x000fe20007ffe1ff */
[----:B-1----:R-:W-:-:S07]  /*0440*/  IMAD R15, R5, R16, R4 ;  /* 0x00000010050f7224 */ /* 0x002fce00078e0204 */
.L_x_337:
[----:B------:R-:W-:-:S06]  /*0450*/  IMAD.MOV.U32 R12, RZ, RZ, R14 ;  /* 0x000000ffff0c7224 */ /* 0x000fcc00078e000e */
[----:B-1----:R1:W2:Y:S01]  /*0460*/  LDG.E.U16 R12, desc[UR4][R12.64] ;  /* 0x000000040c0c7981 */ /* 0x0022a2000c1e1500 */
[C---:B0-----:R-:W-:Y:S01]  /*0470*/  IMAD.WIDE.U32 R10, R15.reuse, 0x2, R8 ;  /* 0x000000020f0a7825 */ /* 0x041fe200078e0008 */
[----:B------:R-:W-:Y:S02]  /*0480*/  IADD3 R6, PT, PT, R6, 0x1, RZ ;  /* 0x0000000106067810 */ /* 0x000fe40007ffe0ff */
[----:B------:R-:W-:Y:S01]  /*0490*/  IADD3 R14, P1, PT, R14, 0x2, RZ ;  /* 0x000000020e0e7810 */ /* 0x000fe20007f3e0ff */
[----:B------:R-:W-:Y:S01]  /*04a0*/  IMAD.IADD R15, R15, 0x1, R16 ;  /* 0x000000010f0f7824 */ /* 0x000fe200078e0210 */
[----:B------:R-:W-:Y:S02]  /*04b0*/  ISETP.NE.AND P0, PT, R6, RZ, PT ;  /* 0x000000ff0600720c */ /* 0x000fe40003f05270 */
[----:B-1----:R-:W-:Y:S02]  /*04c0*/  IADD3.X R13, PT, PT, RZ, R13, RZ, P1, !PT ;  /* 0x0000000dff0d7210 */ /* 0x002fe40000ffe4ff */
[----:B--2---:R-:W-:-:S05]  /*04d0*/  PRMT R17, R12, 0x7710, RZ ;  /* 0x000077100c117816 */ /* 0x004fca00000000ff */
[----:B------:R1:W-:Y:S04]  /*04e0*/  STG.E.U16 desc[UR4][R10.64], R17 ;  /* 0x000000110a007986 */ /* 0x0003e8000c101504 */
[----:B------:R-:W-:Y:S05]  /*04f0*/  @P0 BRA `(.L_x_337) ;  /* 0xfffffffc00d40947 */ /* 0x000fea000383ffff */
.L_x_336:
[----:B------:R-:W-:Y:S05]  /*0500*/  BSYNC.RECONVERGENT B0 ;  /* 0x0000000000007941 */ /* 0x000fea0003800200 */
.L_x_335:
[----:B------:R-:W-:-:S05]  /*0510*/  IMAD.IADD R5, R5, 0x1, -R0 ;  /* 0x0000000105057824 */ /* 0x000fca00078e0a00 */
        /* <DEDUP_REMOVED lines=9> */
[----:B------:R-:W-:Y:S02]  /*05b0*/  IMAD R12, R12, R11, R4 ;  /* 0x0000000b0c0c7224 */ /* 0x000fe400078e0204 */
[----:B------:R-:W-:-:S07]  /*05c0*/  IMAD.IADD R13, R6, 0x1, R11 ;  /* 0x00000001060d7824 */ /* 0x000fce00078e020b */
.L_x_338:
[----:B0-----:R-:W-:-:S05]  /*05d0*/  IMAD.WIDE.U32 R4, R7, 0x2, R2 ;  /* 0x0000000207047825 */ /* 0x001fca00078e0002 */
[----:B-1----:R-:W3:Y:S01]  /*05e0*/  LDG.E.U16 R16, desc[UR4][R4.64] ;  /* 0x0000000404107981 */ /* 0x002ee2000c1e1500 */
[----:B--2---:R-:W-:Y:S01]  /*05f0*/  IMAD.WIDE.U32 R14, R6, 0x2, R8 ;  /* 0x00000002060e7825 */ /* 0x004fe200078e0008 */
[----:B---3--:R-:W-:-:S05]  /*0600*/  PRMT R23, R16, 0x7710, RZ ;  /* 0x0000771010177816 */ /* 0x008fca00000000ff */
[----:B------:R0:W-:Y:S04]  /*0610*/  STG.E.U16 desc[UR4][R14.64], R23 ;  /* 0x000000170e007986 */ /* 0x0001e8000c101504 */
[----:B------:R-:W2:Y:S01]  /*0620*/  LDG.E.U16 R18, desc[UR4][R4.64+0x2] ;  /* 0x0000020404127981 */ /* 0x000ea2000c1e1500 */
[----:B------:R-:W-:Y:S01]  /*0630*/  IMAD.WIDE.U32 R16, R13, 0x2, R8 ;  /* 0x000000020d107825 */ /* 0x000fe200078e0008 */
[----:B--2---:R-:W-:-:S05]  /*0640*/  PRMT R25, R18, 0x7710, RZ ;  /* 0x0000771012197816 */ /* 0x004fca00000000ff */
[----:B------:R1:W-:Y:S04]  /*0650*/  STG.E.U16 desc[UR4][R16.64], R25 ;  /* 0x0000001910007986 */ /* 0x0003e8000c101504 */
[----:B------:R-:W2:Y:S01]  /*0660*/  LDG.E.U16 R20, desc[UR4][R4.64+0x4] ;  /* 0x0000040404147981 */ /* 0x000ea2000c1e1500 */
[----:B------:R-:W-:Y:S01]  /*0670*/  IMAD.WIDE.U32 R18, R10, 0x2, R8 ;  /* 0x000000020a127825 */ /* 0x000fe200078e0008 */
[----:B--2---:R-:W-:-:S05]  /*0680*/  PRMT R27, R20, 0x7710, RZ ;  /* 0x00007710141b7816 */ /* 0x004fca00000000ff */
[----:B------:R1:W-:Y:S04]  /*0690*/  STG.E.U16 desc[UR4][R18.64], R27 ;  /* 0x0000001b12007986 */ /* 0x0003e8000c101504 */
[----:B------:R-:W0:Y:S01]  /*06a0*/  LDG.E.U16 R22, desc[UR4][R4.64+0x6] ;  /* 0x0000060404167981 */ /* 0x000e22000c1e1500 */
[----:B------:R-:W-:Y:S01]  /*06b0*/  IMAD.WIDE.U32 R20, R12, 0x2, R8 ;  /* 0x000000020c147825 */ /* 0x000fe200078e0008 */
[----:B------:R-:W-:Y:S02]  /*06c0*/  IADD3 R0, PT, PT, R0, 0x4, RZ ;  /* 0x0000000400007810 */ /* 0x000fe40007ffe0ff */
[----:B------:R-:W-:Y:S01]  /*06d0*/  LEA R13, R11, R13, 0x2 ;  /* 0x0000000d0b0d7211 */ /* 0x000fe200078e10ff */
[----:B------:R-:W-:Y:S01]  /*06e0*/  VIADD R7, R7, 0x4 ;  /* 0x0000000407077836 */ /* 0x000fe20000000000 */
[----:B------:R-:W-:Y:S01]  /*06f0*/  ISETP.NE.AND P0, PT, R0, RZ, PT ;  /* 0x000000ff0000720c */ /* 0x000fe20003f05270 */
[C---:B------:R-:W-:Y:S01]  /*0700*/  IMAD R10, R11.reuse, 0x4, R10 ;  /* 0x000000040b0a7824 */ /* 0x040fe200078e020a */
[C---:B------:R-:W-:Y:S01]  /*0710*/  LEA R12, R11.reuse, R12, 0x2 ;  /* 0x0000000c0b0c7211 */ /* 0x040fe200078e10ff */
[----:B------:R-:W-:Y:S01]  /*0720*/  IMAD R6, R11, 0x4, R6 ;  /* 0x000000040b067824 */ /* 0x000fe200078e0206 */
[----:B0-----:R-:W-:-:S05]  /*0730*/  PRMT R15, R22, 0x7710, RZ ;  /* 0x00007710160f7816 */ /* 0x001fca00000000ff */
[----:B------:R1:W-:Y:S04]  /*0740*/  STG.E.U16 desc[UR4][R20.64], R15 ;  /* 0x0000000f14007986 */ /* 0x0003e8000c101504 */
[----:B------:R-:W-:Y:S05]  /*0750*/  @P0 BRA `(.L_x_338) ;  /* 0xfffffffc009c0947 */ /* 0x000fea000383ffff */
[----:B------:R-:W-:Y:S05]  /*0760*/  EXIT ;  /* 0x000000000000794d */ /* 0x000fea0003800000 */
.L_x_339:
        /* <DEDUP_REMOVED lines=9> */
.L_x_965:


//--------------------- .text._ZN2at6native40_GLOBAL__N__2351210d_8_Shape_cu_49f7391c35CatArrayBatchedCopy_alignedK_contigINS1_10OpaqueTypeILj2EEEjLi1ELi64ELi64ELi16EEEvPT_NS1_25CatArrInputTensorMetadataIS5_T0_XT2_EXT3_EEENS1_16TensorSizeStrideIS8_Lj4EEEiS8_ --------------------------
	.section	.text._ZN2at6native40_GLOBAL__N__2351210d_8_Shape_cu_49f7391c35CatArrayBatchedCopy_alignedK_contigINS1_10OpaqueTypeILj2EEEjLi1ELi64ELi64ELi16EEEvPT_NS1_25CatArrInputTensorMetadataIS5_T0_XT2_EXT3_EEENS1_16TensorSizeStrideIS8_Lj4EEEiS8_,"ax",@progbits
	.align	128
.text._ZN2at6native40_GLOBAL__N__2351210d_8_Shape_cu_49f7391c35CatArrayBatchedCopy_alignedK_contigINS1_10OpaqueTypeILj2EEEjLi1ELi64ELi64ELi16EEEvPT_NS1_25CatArrInputTensorMetadataIS5_T0_XT2_EXT3_EEENS1_16TensorSizeStrideIS8_Lj4EEEiS8_:
        .type           _ZN2at6native40_GLOBAL__N__2351210d_8_Shape_cu_49f7391c35CatArrayBatchedCopy_alignedK_contigINS1_10OpaqueTypeILj2EEEjLi1ELi64ELi64ELi16EEEvPT_NS1_25CatArrInputTensorMetadataIS5_T0_XT2_EXT3_EEENS1_16TensorSizeStrideIS8_Lj4EEEiS8_,@function
        .size           _ZN2at6native40_GLOBAL__N__2351210d_8_Shape_cu_49f7391c35CatArrayBatchedCopy_alignedK_contigINS1_10OpaqueTypeILj2EEEjLi1ELi64ELi64ELi16EEEvPT_NS1_25CatArrInputTensorMetadataIS5_T0_XT2_EXT3_EEENS1_16TensorSizeStrideIS8_Lj4EEEiS8_,(.L_x_966 - _ZN2at6native40_GLOBAL__N__2351210d_8_Shape_cu_49f7391c35CatArrayBatchedCopy_alignedK_contigINS1_10OpaqueTypeILj2EEEjLi1ELi64ELi64ELi16EEEvPT_NS1_25CatArrInputTensorMetadataIS5_T0_XT2_EXT3_EEENS1_16TensorSizeStrideIS8_Lj4EEEiS8_)
        .other          _ZN2at6native40_GLOBAL__N__2351210d_8_Shape_cu_49f7391c35CatArrayBatchedCopy_alignedK_contigINS1_10OpaqueTypeILj2EEEjLi1ELi64ELi64ELi16EEEvPT_NS1_25CatArrInputTensorMetadataIS5_T0_XT2_EXT3_EEENS1_16TensorSizeStrideIS8_Lj4EEEiS8_,@"STO_CUDA_ENTRY STV_DEFAULT"
_ZN2at6native40_GLOBAL__N__2351210d_8_Shape_cu_49f7391c35CatArrayBatchedCopy_alignedK_contigINS1_10OpaqueTypeILj2EEEjLi1ELi64ELi64ELi16EEEvPT_NS1_25CatArrInputTensorMetadataIS5_T0_XT2_EXT3_EEENS1_16TensorSizeStrideIS8_Lj4EEEiS8_:
[----:B------:R-:W-:Y:S01]  /*0000*/  LDC R1, c[0x0][0x37c] ;  /* 0x0000df00ff017b82 */ /* 0x000fe20000000800 */
[----:B------:R-:W0:Y:S07]  /*0010*/  S2R R7, SR_CTAID.Y ;  /* 0x0000000000077919 */ /* 0x000e2e0000002600 */
[----:B------:R-:W1:Y:S01]  /*0020*/  S2UR UR4, SR_CTAID.X ;  /* 0x00000000000479c3 */ /* 0x000e620000002500 */
[----:B------:R-:W1:Y:S07]  /*0030*/  S2R R5, SR_TID.X ;  /* 0x0000000000057919 */ /* 0x000e6e0000002100 */
[----:B------:R-:W1:Y:S01]  /*0040*/  LDC R10, c[0x0][0x360] ;  /* 0x0000d800ff0a7b82 */ /* 0x000e620000000800 */
[----:B0-----:R-:W-:-:S07]  /*0050*/  IMAD.SHL.U32 R3, R7, 0x4, RZ ;  /* 0x0000000407037824 */ /* 0x001fce00078e00ff */
[----:B------:R-:W0:Y:S01]  /*0060*/  LDC R0, c[0x0][R3+0x788] ;  /* 0x0001e20003007b82 */ /* 0x000e220000000800 */
[----:B-1----:R-:W-:-:S04]  /*0070*/  IMAD R2, R10, UR4, R5 ;  /* 0x000000040a027c24 */ /* 0x002fc8000f8e0205 */
[----:B------:R-:W-:-:S05]  /*0080*/  IMAD.SHL.U32 R13, R2, 0x8, RZ ;  /* 0x00000008020d7824 */ /* 0x000fca00078e00ff */
[----:B0-----:R-:W-:-:S13]  /*0090*/  ISETP.GE.U32.AND P0, PT, R13, R0, PT ;  /* 0x000000000d00720c */ /* 0x001fda0003f06070 */
[----:B------:R-:W-:Y:S05]  /*00a0*/  @P0 EXIT ;  /* 0x000000000000094d */ /* 0x000fea0003800000 */
[----:B------:R-:W-:Y:S01]  /*00b0*/  HFMA2 R2, -RZ, RZ, 0, 4.76837158203125e-07 ;  /* 0x00000008ff027431 */ /* 0x000fe200000001ff */
[----:B------:R0:W1:Y:S01]  /*00c0*/  LDC R11, c[0x0][R3+0x588] ;  /* 0x00016200030b7b82 */ /* 0x0000620000000800 */
[----:B------:R-:W1:Y:S01]  /*00d0*/  LDCU UR6, c[0x0][0x10ec] ;  /* 0x00021d80ff0677ac */ /* 0x000e620008000800 */
[----:B------:R-:W-:Y:S01]  /*00e0*/  VIADD R5, R13, 0x8 ;  /* 0x000000080d057836 */ /* 0x000fe20000000000 */
[----:B------:R-:W-:Y:S01]  /*00f0*/  BSSY.RECONVERGENT B0, `(.L_x_340) ;  /* 0x000003a000007945 */ /* 0x000fe20003800200 */
[----:B------:R-:W2:Y:S03]  /*0100*/  LDCU.64 UR4, c[0x0][0x358] ;  /* 0x00006b00ff0477ac */ /* 0x000ea60008000a00 */
[----:B------:R-:W-:Y:S01]  /*0110*/  ISETP.GT.U32.AND P0, PT, R5, R0, PT ;  /* 0x000000000500720c */ /* 0x000fe20003f04070 */
[C---:B------:R-:W-:Y:S01]  /*0120*/  IMAD R2, R7.reuse, 0x4, R2 ;  /* 0x0000000407027824 */ /* 0x040fe200078e0202 */
[----:B------:R-:W3:Y:S03]  /*0130*/  LDCU UR7, c[0x0][0x10d8] ;  /* 0x00021b00ff0777ac */ /* 0x000ee60008000800 */
[----:B------:R-:W-:-:S06]  /*0140*/  IMAD R2, R7, 0x4, R2 ;  /* 0x0000000407027824 */ /* 0x000fcc00078e0202 */
[----:B0-----:R-:W0:Y:S01]  /*0150*/  LDC.64 R2, c[0x0][R2+0x380] ;  /* 0x0000e00002027b82 */ /* 0x001e220000000a00 */
[----:B-1----:R-:W-:Y:S01]  /*0160*/  IMAD R11, R11, UR6, RZ ;  /* 0x000000060b0b7c24 */ /* 0x002fe2000f8e02ff */
[----:B--23--:R-:W-:Y:S06]  /*0170*/  @P0 BRA `(.L_x_341) ;  /* 0x0000000000c40947 */ /* 0x00cfec0003800000 */
[----:B------:R-:W1:Y:S01]  /*0180*/  LDC.64 R8, c[0x0][0x380] ;  /* 0x0000e000ff087b82 */ /* 0x000e620000000a00 */
[----:B------:R-:W2:Y:S02]  /*0190*/  LDCU UR6, c[0x0][0x370] ;  /* 0x00006e00ff0677ac */ /* 0x000ea40008000800 */
[----:B--2---:R-:W-:-:S07]  /*01a0*/  IMAD R10, R10, UR6, RZ ;  /* 0x000000060a0a7c24 */ /* 0x004fce000f8e02ff */
.L_x_342:
[----:B0-----:R-:W-:-:S06]  /*01b0*/  IMAD.WIDE.U32 R4, R13, 0x2, R2 ;  /* 0x000000020d047825 */ /* 0x001fcc00078e0002 */
[----:B------:R-:W2:Y:S01]  /*01c0*/  LDG.E.128 R4, desc[UR4][R4.64] ;  /* 0x0000000404047981 */ /* 0x000ea2000c1e1d00 */
[----:B------:R-:W-:Y:S01]  /*01d0*/  IMAD R23, R13, UR7, R11 ;  /* 0x000000070d177c24 */ /* 0x000fe2000f8e020b */
[----:B------:R-:W-:-:S03]  /*01e0*/  LEA R13, R10, R13, 0x3 ;  /* 0x0000000d0a0d7211 */ /* 0x000fc600078e18ff */
[C---:B-1----:R-:W-:Y:S01]  /*01f0*/  IMAD.WIDE.U32 R14, R23.reuse, 0x2, R8 ;  /* 0x00000002170e7825 */ /* 0x042fe200078e0008 */
[----:B------:R-:W-:-:S05]  /*0200*/  IADD3 R23, PT, PT, R23, UR7, RZ ;  /* 0x0000000717177c10 */ /* 0x000fca000fffe0ff */
[C---:B------:R-:W-:Y:S02]  /*0210*/  VIADD R25, R23.reuse, UR7 ;  /* 0x0000000717197c36 */ /* 0x040fe40008000000 */
[--C-:B------:R-:W-:Y:S01]  /*0220*/  IMAD.WIDE.U32 R22, R23, 0x2, R8.reuse ;  /* 0x0000000217167825 */ /* 0x100fe200078e0008 */
[----:B--2---:R-:W-:Y:S02]  /*0230*/  PRMT R19, R4, 0x7710, RZ ;  /* 0x0000771004137816 */ /* 0x004fe400000000ff */
[C---:B------:R-:W-:Y:S02]  /*0240*/  PRMT R29, R5.reuse, 0x7773, RZ ;  /* 0x00007773051d7816 */ /* 0x040fe400000000ff */
[C---:B------:R-:W-:Y:S01]  /*0250*/  PRMT R16, R5.reuse, 0x7772, RZ ;  /* 0x0000777205107816 */ /* 0x040fe200000000ff */
[----:B------:R0:W-:Y:S01]  /*0260*/  STG.E.U16 desc[UR4][R14.64], R19 ;  /* 0x000000130e007986 */ /* 0x0001e2000c101504 */
[----:B------:R-:W-:Y:S01]  /*0270*/  PRMT R26, R5, 0x7710, RZ ;  /* 0x00007710051a7816 */ /* 0x000fe200000000ff */
[C---:B------:R-:W-:Y:S01]  /*0280*/  VIADD R5, R25.reuse, UR7 ;  /* 0x0000000719057c36 */ /* 0x040fe20008000000 */
[C---:B------:R-:W-:Y:S01]  /*0290*/  PRMT R12, R6.reuse, 0x7773, RZ ;  /* 0x00007773060c7816 */ /* 0x040fe200000000ff */
[----:B------:R-:W-:Y:S01]  /*02a0*/  IMAD.WIDE.U32 R24, R25, 0x2, R8 ;  /* 0x0000000219187825 */ /* 0x000fe200078e0008 */
[----:B------:R-:W-:-:S02]  /*02b0*/  PRMT R17, R6, 0x7772, RZ ;  /* 0x0000777206117816 */ /* 0x000fc400000000ff */
[C---:B------:R-:W-:Y:S02]  /*02c0*/  PRMT R28, R4.reuse, 0x7773, RZ ;  /* 0x00007773041c7816 */ /* 0x040fe400000000ff */
[----:B------:R-:W-:Y:S02]  /*02d0*/  PRMT R18, R4, 0x7772, RZ ;  /* 0x0000777204127816 */ /* 0x000fe400000000ff */
[----:B------:R-:W-:Y:S02]  /*02e0*/  PRMT R12, R12, 0x7604, R17 ;  /* 0x000076040c0c7816 */ /* 0x000fe40000000011 */
[----:B0-----:R-:W-:Y:S02]  /*02f0*/  IADD3 R19, PT, PT, R5, UR7, RZ ;  /* 0x0000000705137c10 */ /* 0x001fe4000fffe0ff */
[C---:B------:R-:W-:Y:S02]  /*0300*/  PRMT R20, R7.reuse, 0x7773, RZ ;  /* 0x0000777307147816 */ /* 0x040fe400000000ff */
[----:B------:R-:W-:Y:S01]  /*0310*/  PRMT R4, R7, 0x7772, RZ ;  /* 0x0000777207047816 */ /* 0x000fe200000000ff */
[----:B------:R-:W-:Y:S01]  /*0320*/  VIADD R15, R19, UR7 ;  /* 0x00000007130f7c36 */ /* 0x000fe20008000000 */
[----:B------:R-:W-:-:S02]  /*0330*/  PRMT R28, R28, 0x7604, R18 ;  /* 0x000076041c1c7816 */ /* 0x000fc40000000012 */
[----:B------:R-:W-:Y:S01]  /*0340*/  PRMT R20, R20, 0x7604, R4 ;  /* 0x0000760414147816 */ /* 0x000fe20000000004 */
[--C-:B------:R-:W-:Y:S01]  /*0350*/  IMAD.WIDE.U32 R4, R5, 0x2, R8.reuse ;  /* 0x0000000205047825 */ /* 0x100fe200078e0008 */
[C---:B------:R-:W-:Y:S01]  /*0360*/  IADD3 R17, PT, PT, R15.reuse, UR7, RZ ;  /* 0x000000070f117c10 */ /* 0x040fe2000fffe0ff */
[----:B------:R0:W-:Y:S01]  /*0370*/  STG.E.U16 desc[UR4][R22.64], R28 ;  /* 0x0000001c16007986 */ /* 0x0001e2000c101504 */
[----:B------:R-:W-:Y:S01]  /*0380*/  PRMT R21, R6, 0x7710, RZ ;  /* 0x0000771006157816 */ /* 0x000fe200000000ff */
[----:B------:R-:W-:Y:S01]  /*0390*/  IMAD.WIDE.U32 R14, R15, 0x2, R8 ;  /* 0x000000020f0e7825 */ /* 0x000fe200078e0008 */
[----:B------:R-:W-:Y:S01]  /*03a0*/  PRMT R27, R7, 0x7710, RZ ;  /* 0x00007710071b7816 */ /* 0x000fe200000000ff */
[----:B------:R2:W-:Y:S01]  /*03b0*/  STG.E.U16 desc[UR4][R24.64], R26 ;  /* 0x0000001a18007986 */ /* 0x0005e2000c101504 */
[----:B------:R-:W-:Y:S01]  /*03c0*/  PRMT R29, R29, 0x7604, R16 ;  /* 0x000076041d1d7816 */ /* 0x000fe20000000010 */
[----:B------:R-:W-:Y:S02]  /*03d0*/  VIADD R18, R17, UR7 ;  /* 0x0000000711127c36 */ /* 0x000fe40008000000 */
[----:B------:R-:W-:-:S02]  /*03e0*/  IMAD.WIDE.U32 R6, R19, 0x2, R8 ;  /* 0x0000000213067825 */ /* 0x000fc400078e0008 */
[----:B------:R2:W-:Y:S02]  /*03f0*/  STG.E.U16 desc[UR4][R4.64], R29 ;  /* 0x0000001d04007986 */ /* 0x0005e4000c101504 */
[--C-:B------:R-:W-:Y:S02]  /*0400*/  IMAD.WIDE.U32 R16, R17, 0x2, R8.reuse ;  /* 0x0000000211107825 */ /* 0x100fe400078e0008 */
[----:B------:R2:W-:Y:S02]  /*0410*/  STG.E.U16 desc[UR4][R6.64], R21 ;  /* 0x0000001506007986 */ /* 0x0005e4000c101504 */
[----:B------:R-:W-:Y:S02]  /*0420*/  IMAD.WIDE.U32 R18, R18, 0x2, R8 ;  /* 0x0000000212127825 */ /* 0x000fe400078e0008 */
[----:B------:R2:W-:Y:S02]  /*0430*/  STG.E.U16 desc[UR4][R14.64], R12 ;  /* 0x0000000c0e007986 */ /* 0x0005e4000c101504 */
[----:B0-----:R-:W-:-:S02]  /*0440*/  VIADD R23, R13, 0x8 ;  /* 0x000000080d177836 */ /* 0x001fc40000000000 */
[----:B------:R2:W-:Y:S03]  /*0450*/  STG.E.U16 desc[UR4][R16.64], R27 ;  /* 0x0000001b10007986 */ /* 0x0005e6000c101504 */
[----:B------:R-:W-:Y:S01]  /*0460*/  ISETP.GT.U32.AND P0, PT, R23, R0, PT ;  /* 0x000000001700720c */ /* 0x000fe20003f04070 */
[----:B------:R2:W-:-:S12]  /*0470*/  STG.E.U16 desc[UR4][R18.64], R20 ;  /* 0x0000001412007986 */ /* 0x0005d8000c101504 */
[----:B--2---:R-:W-:Y:S05]  /*0480*/  @!P0 BRA `(.L_x_342) ;  /* 0xfffffffc00488947 */ /* 0x004fea000383ffff */
.L_x_341:
[----:B------:R-:W-:Y:S05]  /*0490*/  BSYNC.RECONVERGENT B0 ;  /* 0x0000000000007941 */ /* 0x000fea0003800200 */
.L_x_340:
[----:B------:R-:W-:-:S13]  /*04a0*/  ISETP.GE.U32.AND P0, PT, R13, R0, PT ;  /* 0x000000000d00720c */ /* 0x000fda0003f06070 */
[----:B------:R-:W-:Y:S05]  /*04b0*/  @P0 EXIT ;  /* 0x000000000000094d */ /* 0x000fea0003800000 */
[----:B------:R-:W-:Y:S01]  /*04c0*/  IADD3 R4, PT, PT, R0, -R13, RZ ;  /* 0x8000000d00047210 */ /* 0x000fe20007ffe0ff */
[----:B------:R-:W-:Y:S01]  /*04d0*/  BSSY.RECONVERGENT B0, `(.L_x_343) ;  /* 0x0000017000007945 */ /* 0x000fe20003800200 */
[----:B------:R-:W-:Y:S02]  /*04e0*/  IMAD.MOV.U32 R5, RZ, RZ, R13 ;  /* 0x000000ffff057224 */ /* 0x000fe400078e000d */
[----:B------:R-:W-:-:S13]  /*04f0*/  LOP3.LUT P0, R8, R4, 0x3, RZ, 0xc0, !PT ;  /* 0x0000000304087812 */ /* 0x000fda000780c0ff */
[----:B------:R-:W-:Y:S05]  /*0500*/  @!P0 BRA `(.L_x_344) ;  /* 0x00000000004c8947 */ /* 0x000fea0003800000 */
[----:B------:R-:W1:Y:S01]  /*0510*/  LDC R16, c[0x0][0x10d8] ;  /* 0x00043600ff107b82 */ /* 0x000e620000000800 */
[----:B0-----:R-:W-:-:S04]  /*0520*/  IMAD.WIDE.U32 R4, R13, 0x2, R2 ;  /* 0x000000020d047825 */ /* 0x001fc800078e0002 */
[----:B------:R-:W-:Y:S01]  /*0530*/  IMAD.MOV.U32 R15, RZ, RZ, R5 ;  /* 0x000000ffff0f7224 */ /* 0x000fe200078e0005 */
[----:B------:R-:W-:Y:S01]  /*0540*/  MOV R12, R4 ;  /* 0x00000004000c7202 */ /* 0x000fe20000000f00 */
[----:B------:R-:W-:Y:S01]  /*0550*/  IMAD.MOV R4, RZ, RZ, -R8 ;  /* 0x000000ffff047224 */ /* 0x000fe200078e0a08 */
[----:B------:R-:W0:Y:S01]  /*0560*/  LDC.64 R6, c[0x0][0x380] ;  /* 0x0000e000ff067b82 */ /* 0x000e220000000a00 */
[----:B------:R-:W-:Y:S01]  /*0570*/  IADD3 R5, PT, PT, R8, R13, RZ ;  /* 0x0000000d08057210 */ /* 0x000fe20007ffe0ff */
[----:B-1----:R-:W-:-:S07]  /*0580*/  IMAD R17, R13, R16, R11 ;  /* 0x000000100d117224 */ /* 0x002fce00078e020b */
.L_x_345:
[----:B------:R-:W-:-:S05]  /*0590*/  MOV R14, R12 ;  /* 0x0000000c000e7202 */ /* 0x000fca0000000f00 */
[----:B-1----:R1:W2:Y:S01]  /*05a0*/  LDG.E.U16 R10, desc[UR4][R14.64] ;  /* 0x000000040e0a7981 */ /* 0x0022a2000c1e1500 */
[C---:B0-----:R-:W-:Y:S01]  /*05b0*/  IMAD.WIDE.U32 R8, R17.reuse, 0x2, R6 ;  /* 0x0000000211087825 */ /* 0x041fe200078e0006 */
[----:B------:R-:W-:Y:S02]  /*05c0*/  IADD3 R12, P1, PT, R12, 0x2, RZ ;  /* 0x000000020c0c7810 */ /* 0x000fe40007f3e0ff */
[----:B------:R-:W-:Y:S01]  /*05d0*/  IADD3 R17, PT, PT, R17, R16, RZ ;  /* 0x0000001011117210 */ /* 0x000fe20007ffe0ff */
[----:B------:R-:W-:-:S05]  /*05e0*/  VIADD R4, R4, 0x1 ;  /* 0x0000000104047836 */ /* 0x000fca0000000000 */
[----:B------:R-:W-:Y:S01]  /*05f0*/  ISETP.NE.AND P0, PT, R4, RZ, PT ;  /* 0x000000ff0400720c */ /* 0x000fe20003f05270 */
[----:B-1----:R-:W-:Y:S01]  /*0600*/  IMAD.X R15, RZ, RZ, R15, P1 ;  /* 0x000000ffff0f7224 */ /* 0x002fe200008e060f */
[----:B--2---:R-:W-:-:S05]  /*0610*/  PRMT R19, R10, 0x7710, RZ ;  /* 0x000077100a137816 */ /* 0x004fca00000000ff */
[----:B------:R1:W-:Y:S06]  /*0620*/  STG.E.U16 desc[UR4][R8.64], R19 ;  /* 0x0000001308007986 */ /* 0x0003ec000c101504 */
[----:B------:R-:W-:Y:S05]  /*0630*/  @P0 BRA `(.L_x_345) ;  /* 0xfffffffc00d40947 */ /* 0x000fea000383ffff */
.L_x_344:
[----:B------:R-:W-:Y:S05]  /*0640*/  BSYNC.RECONVERGENT B0 ;  /* 0x0000000000007941 */ /* 0x000fea0003800200 */
.L_x_343:
[----:B------:R-:W-:-:S04]  /*0650*/  IADD3 R4, PT, PT, -R0, R13, RZ ;  /* 0x0000000d00047210 */ /* 0x000fc80007ffe1ff */
[----:B------:R-:W-:-:S13]  /*0660*/  ISETP.GT.U32.AND P0, PT, R4, -0x4, PT ;  /* 0xfffffffc0400780c */ /* 0x000fda0003f04070 */
[----:B------:R-:W-:Y:S05]  /*0670*/  @P0 EXIT ;  /* 0x000000000000094d */ /* 0x000fea0003800000 */
[----:B------:R-:W2:Y:S01]  /*0680*/  LDC R4, c[0x0][0x10d8] ;  /* 0x00043600ff047b82 */ /* 0x000ea20000000800 */
[C---:B------:R-:W-:Y:S01]  /*0690*/  VIADD R15, R5.reuse, 0x2 ;  /* 0x00000002050f7836 */ /* 0x040fe20000000000 */
[C---:B-1----:R-:W-:Y:S01]  /*06a0*/  IADD3 R8, PT, PT, R5.reuse, 0x3, RZ ;  /* 0x0000000305087810 */ /* 0x042fe20007ffe0ff */
[----:B------:R-:W-:-:S05]  /*06b0*/  IMAD.IADD R0, R5, 0x1, -R0 ;  /* 0x0000000105007824 */ /* 0x000fca00078e0a00 */
[----:B------:R-:W1:Y:S01]  /*06c0*/  LDC.64 R6, c[0x0][0x380] ;  /* 0x0000e000ff067b82 */ /* 0x000e620000000a00 */
[-CC-:B--2---:R-:W-:Y:S02]  /*06d0*/  IMAD R13, R5, R4.reuse, R11.reuse ;  /* 0x00000004050d7224 */ /* 0x184fe400078e020b */
[-CC-:B------:R-:W-:Y:S02]  /*06e0*/  IMAD R15, R15, R4.reuse, R11.reuse ;  /* 0x000000040f0f7224 */ /* 0x180fe400078e020b */
[-C--:B------:R-:W-:Y:S01]  /*06f0*/  IMAD R11, R8, R4.reuse, R11 ;  /* 0x00000004080b7224 */ /* 0x080fe200078e020b */
[----:B------:R-:W-:-:S07]  /*0700*/  IADD3 R25, PT, PT, R13, R4, RZ ;  /* 0x000000040d197210 */ /* 0x000fce0007ffe0ff */
.L_x_346:
[----:B0-----:R-:W-:-:S05]  /*0710*/  IMAD.WIDE.U32 R8, R5, 0x2, R2 ;  /* 0x0000000205087825 */ /* 0x001fca00078e0002 */
[----:B--2---:R-:W2:Y:S01]  /*0720*/  LDG.E.U16 R10, desc[UR4][R8.64] ;  /* 0x00000004080a7981 */ /* 0x004ea2000c1e1500 */
[----:B-1----:R-:W-:Y:S01]  /*0730*/  IMAD.WIDE.U32 R16, R13, 0x2, R6 ;  /* 0x000000020d107825 */ /* 0x002fe200078e0006 */
[----:B--2---:R-:W-:-:S05]  /*0740*/  PRMT R27, R10, 0x7710, RZ ;  /* 0x000077100a1b7816 */ /* 0x004fca00000000ff */
[----:B------:R0:W-:Y:S04]  /*0750*/  STG.E.U16 desc[UR4][R16.64], R27 ;  /* 0x0000001b10007986 */ /* 0x0001e8000c101504 */
[----:B------:R-:W2:Y:S01]  /*0760*/  LDG.E.U16 R10, desc[UR4][R8.64+0x2] ;  /* 0x00000204080a7981 */ /* 0x000ea2000c1e1500 */
[----:B------:R-:W-:Y:S01]  /*0770*/  IMAD.WIDE.U32 R18, R25, 0x2, R6 ;  /* 0x0000000219127825 */ /* 0x000fe200078e0006 */
[----:B--2---:R-:W-:-:S05]  /*0780*/  PRMT R29, R10, 0x7710, RZ ;  /* 0x000077100a1d7816 */ /* 0x004fca00000000ff */
[----:B------:R2:W-:Y:S04]  /*0790*/  STG.E.U16 desc[UR4][R18.64], R29 ;  /* 0x0000001d12007986 */ /* 0x0005e8000c101504 */
[----:B------:R-:W3:Y:S01]  /*07a0*/  LDG.E.U16 R10, desc[UR4][R8.64+0x4] ;  /* 0x00000404080a7981 */ /* 0x000ee2000c1e1500 */
[----:B------:R-:W-:Y:S01]  /*07b0*/  IMAD.WIDE.U32 R20, R15, 0x2, R6 ;  /* 0x000000020f147825 */ /* 0x000fe200078e0006 */
[----:B---3--:R-:W-:-:S05]  /*07c0*/  PRMT R10, R10, 0x7710, RZ ;  /* 0x000077100a0a7816 */ /* 0x008fca00000000ff */
[----:B------:R2:W-:Y:S04]  /*07d0*/  STG.E.U16 desc[UR4][R20.64], R10 ;  /* 0x0000000a14007986 */ /* 0x0005e8000c101504 */
[----:B------:R-:W0:Y:S01]  /*07e0*/  LDG.E.U16 R12, desc[UR4][R8.64+0x6] ;  /* 0x00000604080c7981 */ /* 0x000e22000c1e1500 */
[----:B------:R-:W-:Y:S01]  /*07f0*/  IMAD.WIDE.U32 R22, R11, 0x2, R6 ;  /* 0x000000020b167825 */ /* 0x000fe200078e0006 */
[----:B------:R-:W-:Y:S02]  /*0800*/  IADD3 R5, PT, PT, R5, 0x4, RZ ;  /* 0x0000000405057810 */ /* 0x000fe40007ffe0ff */
[----:B------:R-:W-:Y:S01]  /*0810*/  LEA R15, R4, R15, 0x2 ;  /* 0x0000000f040f7211 */ /* 0x000fe200078e10ff */
[----:B------:R-:W-:Y:S01]  /*0820*/  VIADD R0, R0, 0x4 ;  /* 0x0000000400007836 */ /* 0x000fe20000000000 */
[C---:B------:R-:W-:Y:S01]  /*0830*/  LEA R13, R4.reuse, R13, 0x2 ;  /* 0x0000000d040d7211 */ /* 0x040fe200078e10ff */
[----:B------:R-:W-:-:S02]  /*0840*/  IMAD R25, R4, 0x4, R25 ;  /* 0x0000000404197824 */ /* 0x000fc400078e0219 */
[----:B------:R-:W-:Y:S01]  /*0850*/  IMAD R11, R4, 0x4, R11 ;  /* 0x00000004040b7824 */ /* 0x000fe200078e020b */
[----:B------:R-:W-:Y:S02]  /*0860*/  ISETP.NE.AND P0, PT, R0, RZ, PT ;  /* 0x000000ff0000720c */ /* 0x000fe40003f05270 */
[----:B0-----:R-:W-:-:S05]  /*0870*/  PRMT R17, R12, 0x7710, RZ ;  /* 0x000077100c117816 */ /* 0x001fca00000000ff */
[----:B------:R2:W-:Y:S06]  /*0880*/  STG.E.U16 desc[UR4][R22.64], R17 ;  /* 0x0000001116007986 */ /* 0x0005ec000c101504 */
[----:B------:R-:W-:Y:S05]  /*0890*/  @P0 BRA `(.L_x_346) ;  /* 0xfffffffc009c0947 */ /* 0x000fea000383ffff */
[----:B------:R-:W-:Y:S05]  /*08a0*/  EXIT ;  /* 0x000000000000794d */ /* 0x000fea0003800000 */
.L_x_347:
        /* <DEDUP_REMOVED lines=13> */
.L_x_966:


//--------------------- .text._ZN2at6native40_GLOBAL__N__2351210d_8_Shape_cu_49f7391c30CatArrayBatchedCopy_vectorizedINS1_10OpaqueTypeILj2EEEjLi1ELi64ELi64ELi16ELi8EEEvPcNS1_25CatArrInputTensorMetadataIT_T0_XT2_EXT3_EEENS1_16TensorSizeStrideIS8_Lj4EEEiS8_ --------------------------
	.section	.text._ZN2at6native40_GLOBAL__N__2351210d_8_Shape_cu_49f7391c30CatArrayBatchedCopy_vectorizedINS1_10OpaqueTypeILj2EEEjLi1ELi64ELi64ELi16ELi8EEEvPcNS1_25CatArrInputTensorMetadataIT_T0_XT2_EXT3_EEENS1_16TensorSizeStrideIS8_Lj4EEEiS8_,"ax",@progbits
	.align	128
.text._ZN2at6native40_GLOBAL__N__2351210d_8_Shape_cu_49f7391c30CatArrayBatchedCopy_vectorizedINS1_10OpaqueTypeILj2EEEjLi1ELi64ELi64ELi16ELi8EEEvPcNS1_25CatArrInputTensorMetadataIT_T0_XT2_EXT3_EEENS1_16TensorSizeStrideIS8_Lj4EEEiS8_:
        .type           _ZN2at6native40_GLOBAL__N__2351210d_8_Shape_cu_49f7391c30CatArrayBatchedCopy_vectorizedINS1_10OpaqueTypeILj2EEEjLi1ELi64ELi64ELi16ELi8EEEvPcNS1_25CatArrInputTensorMetadataIT_T0_XT2_EXT3_EEENS1_16TensorSizeStrideIS8_Lj4EEEiS8_,@function
        .size           _ZN2at6native40_GLOBAL__N__2351210d_8_Shape_cu_49f7391c30CatArrayBatchedCopy_vectorizedINS1_10OpaqueTypeILj2EEEjLi1ELi64ELi64ELi16ELi8EEEvPcNS1_25CatArrInputTensorMetadataIT_T0_XT2_EXT3_EEENS1_16TensorSizeStrideIS8_Lj4EEEiS8_,(.L_x_967 - _ZN2at6native40_GLOBAL__N__2351210d_8_Shape_cu_49f7391c30CatArrayBatchedCopy_vectorizedINS1_10OpaqueTypeILj2EEEjLi1ELi64ELi64ELi16ELi8EEEvPcNS1_25CatArrInputTensorMetadataIT_T0_XT2_EXT3_EEENS1_16TensorSizeStrideIS8_Lj4EEEiS8_)
        .other          _ZN2at6native40_GLOBAL__N__2351210d_8_Shape_cu_49f7391c30CatArrayBatchedCopy_vectorizedINS1_10OpaqueTypeILj2EEEjLi1ELi64ELi64ELi16ELi8EEEvPcNS1_25CatArrInputTensorMetadataIT_T0_XT2_EXT3_EEENS1_16TensorSizeStrideIS8_Lj4EEEiS8_,@"STO_CUDA_ENTRY STV_DEFAULT"
_ZN2at6native40_GLOBAL__N__2351210d_8_Shape_cu_49f7391c30CatArrayBatchedCopy_vectorizedINS1_10OpaqueTypeILj2EEEjLi1ELi64ELi64ELi16ELi8EEEvPcNS1_25CatArrInputTensorMetadataIT_T0_XT2_EXT3_EEENS1_16TensorSizeStrideIS8_Lj4EEEiS8_:
        /* <DEDUP_REMOVED lines=24> */
.L_x_348:
        /* <DEDUP_REMOVED lines=12> */
.L_x_349:
        /* <DEDUP_REMOVED lines=12> */
.L_x_967:


//--------------------- .text._ZN2at6native40_GLOBAL__N__2351210d_8_Shape_cu_49f7391c19CatArrayBatchedCopyINS1_10OpaqueTypeILj1EEEjLi4ELi64ELi64EEEvPT_NS1_25CatArrInputTensorMetadataIS5_T0_XT2_EXT3_EEENS1_16TensorSizeStrideIS8_Lj4EEEiS8_ --------------------------
	.section	.text._ZN2at6native40_GLOBAL__N__2351210d_8_Shape_cu_49f7391c19CatArrayBatchedCopyINS1_10OpaqueTypeILj1EEEjLi4ELi64ELi64EEEvPT_NS1_25CatArrInputTensorMetadataIS5_T0_XT2_EXT3_EEENS1_16TensorSizeStrideIS8_Lj4EEEiS8_,"ax",@progbits
	.align	128
.text._ZN2at6native40_GLOBAL__N__2351210d_8_Shape_cu_49f7391c19CatArrayBatchedCopyINS1_10OpaqueTypeILj1EEEjLi4ELi64ELi64EEEvPT_NS1_25CatArrInputTensorMetadataIS5_T0_XT2_EXT3_EEENS1_16TensorSizeStrideIS8_Lj4EEEiS8_:
        .type           _ZN2at6native40_GLOBAL__N__2351210d_8_Shape_cu_49f7391c19CatArrayBatchedCopyINS1_10OpaqueTypeILj1EEEjLi4ELi64ELi64EEEvPT_NS1_25CatArrInputTensorMetadataIS5_T0_XT2_EXT3_EEENS1_16TensorSizeStrideIS8_Lj4EEEiS8_,@function
        .size           _ZN2at6native40_GLOBAL__N__2351210d_8_Shape_cu_49f7391c19CatArrayBatchedCopyINS1_10OpaqueTypeILj1EEEjLi4ELi64ELi64EEEvPT_NS1_25CatArrInputTensorMetadataIS5_T0_XT2_EXT3_EEENS1_16TensorSizeStrideIS8_Lj4EEEiS8_,(.L_x_968 - _ZN2at6native40_GLOBAL__N__2351210d_8_Shape_cu_49f7391c19CatArrayBatchedCopyINS1_10OpaqueTypeILj1EEEjLi4ELi64ELi64EEEvPT_NS1_25CatArrInputTensorMetadataIS5_T0_XT2_EXT3_EEENS1_16TensorSizeStrideIS8_Lj4EEEiS8_)
        .other          _ZN2at6native40_GLOBAL__N__2351210d_8_Shape_cu_49f7391c19CatArrayBatchedCopyINS1_10OpaqueTypeILj1EEEjLi4ELi64ELi64EEEvPT_NS1_25CatArrInputTensorMetadataIS5_T0_XT2_EXT3_EEENS1_16TensorSizeStrideIS8_Lj4EEEiS8_,@"STO_CUDA_ENTRY STV_DEFAULT"
_ZN2at6native40_GLOBAL__N__2351210d_8_Shape_cu_49f7391c19CatArrayBatchedCopyINS1_10OpaqueTypeILj1EEEjLi4ELi64ELi64EEEvPT_NS1_25CatArrInputTensorMetadataIS5_T0_XT2_EXT3_EEENS1_16TensorSizeStrideIS8_Lj4EEEiS8_:
        /* <DEDUP_REMOVED lines=38> */
[----:B------:R-:W-:Y:S01]  /*0260*/  ISETP.NE.U32.AND P1, PT, RZ, UR9, PT ;  /* 0x00000009ff007c0c */ /* 0x000fe2000bf25070 */
[----:B----4-:R-:W-:Y:S01]  /*0270*/  USEL UR7, UR19, UR7, !UP0 ;  /* 0x0000000713077287 */ /* 0x010fe2000c000000 */
[----:B------:R-:W-:Y:S01]  /*0280*/  ISETP.NE.U32.AND P2, PT, RZ, UR10, PT ;  /* 0x0000000aff007c0c */ /* 0x000fe2000bf45070 */
[----:B------:R-:W1:Y:S01]  /*0290*/  LDCU.64 UR24, c[0x0][0x10e0] ;  /* 0x00021c00ff1877ac */ /* 0x000e620008000a00 */
[----:B------:R-:W-:-:S03]  /*02a0*/  ISETP.NE.U32.AND P3, PT, RZ, UR11, PT ;  /* 0x0000000bff007c0c */ /* 0x000fc6000bf65070 */
        /* <DEDUP_REMOVED lines=24> */
[----:B------:R-:W2:Y:S02]  /*0430*/  LDC R2, c[0x0][0x10ec] ;  /* 0x00043b00ff027b82 */ /* 0x000ea40000000800 */
[----:B------:R-:W-:Y:S02]  /*0440*/  IMAD R8, RZ, RZ, -UR11 ;  /* 0x8000000bff087e24 */ /* 0x000fe4000f8e02ff */
[----:B----4-:R-:W-:Y:S01]  /*0450*/  IMAD R3, R3, R5, RZ ;  /* 0x0000000503037224 */ /* 0x010fe200078e02ff */
[----:B---3--:R-:W-:-:S03]  /*0460*/  LOP3.LUT R7, RZ, UR10, RZ, 0x33, !PT ;  /* 0x0000000aff077c12 */ /* 0x008fc6000f8e33ff */
[----:B------:R-:W-:-:S04]  /*0470*/  IMAD.HI.U32 R3, R5, R3, R4 ;  /* 0x0000000305037227 */ /* 0x000fc800078e0004 */
[----:B-----5:R-:W-:Y:S02]  /*0480*/  IMAD R5, R8, R9, RZ ;  /* 0x0000000908057224 */ /* 0x020fe400078e02ff */
[----:B------:R-:W-:-:S04]  /*0490*/  IMAD.MOV.U32 R8, RZ, RZ, RZ ;  /* 0x000000ffff087224 */ /* 0x000fc800078e00ff */
[----:B------:R-:W-:Y:S01]  /*04a0*/  IMAD.HI.U32 R4, R9, R5, R8 ;  /* 0x0000000509047227 */ /* 0x000fe200078e0008 */
[----:B------:R-:W-:Y:S02]  /*04b0*/  MOV R5, R6 ;  /* 0x0000000600057202 */ /* 0x000fe40000000f00 */
[----:B------:R-:W-:Y:S02]  /*04c0*/  LOP3.LUT R8, RZ, UR9, RZ, 0x33, !PT ;  /* 0x00000009ff087c12 */ /* 0x000fe4000f8e33ff */
[----:B01----:R-:W-:-:S07]  /*04d0*/  LOP3.LUT R6, RZ, UR11, RZ, 0x33, !PT ;  /* 0x0000000bff067c12 */ /* 0x003fce000f8e33ff */
.L_x_352:
[----:B0-----:R-:W-:Y:S01]  /*04e0*/  @P0 IADD3 R12, P4, PT, R5, UR4, RZ ;  /* 0x00000004050c0c10 */ /* 0x001fe2000ff9e0ff */
[----:B------:R-:W-:Y:S01]  /*04f0*/  IMAD.HI.U32 R11, R0, R5, RZ ;  /* 0x00000005000b7227 */ /* 0x000fe200078e00ff */
[----:B------:R-:W0:Y:S03]  /*0500*/  @P0 LDC R20, c[0x0][0x10ec] ;  /* 0x00043b00ff140b82 */ /* 0x000e260000000800 */
[----:B-1----:R-:W-:-:S05]  /*0510*/  @P0 IMAD.X R13, RZ, RZ, UR5, P4 ;  /* 0x00000005ff0d0e24 */ /* 0x002fca000a0e06ff */
[----:B------:R1:W3:Y:S01]  /*0520*/  @P0 LDG.E.U8 R9, desc[UR22][R12.64] ;  /* 0x000000160c090981 */ /* 0x0002e2000c1e1100 */
        /* <DEDUP_REMOVED lines=18> */
[----:B-1----:R-:W-:-:S05]  /*0650*/  IMAD.HI.U32 R13, R4, R15, RZ ;  /* 0x0000000f040d7227 */ /* 0x002fca00078e00ff */
[----:B------:R-:W-:-:S05]  /*0660*/  IADD3 R12, PT, PT, -R13, RZ, RZ ;  /* 0x000000ff0d0c7210 */ /* 0x000fca0007ffe1ff */
[----:B------:R-:W-:Y:S02]  /*0670*/  IMAD R11, R12, UR11, R15 ;  /* 0x0000000b0c0b7c24 */ /* 0x000fe4000f8e020f */
[--C-:B------:R-:W-:Y:S02]  /*0680*/  IMAD.MOV R12, RZ, RZ, -R14.reuse ;  /* 0x000000ffff0c7224 */ /* 0x100fe400078e0a0e */
[----:B------:R-:W-:Y:S01]  /*0690*/  IMAD R14, R17, UR10, R14 ;  /* 0x0000000a110e7c24 */ /* 0x000fe2000f8e020e */
[----:B------:R-:W-:-:S13]  /*06a0*/  ISETP.GE.U32.AND P4, PT, R11, UR11, PT ;  /* 0x0000000b0b007c0c */ /* 0x000fda000bf86070 */
[----:B------:R-:W-:Y:S01]  /*06b0*/  @P4 VIADD R11, R11, -UR11 ;  /* 0x8000000b0b0b4c36 */ /* 0x000fe20008000000 */
[----:B------:R-:W-:-:S04]  /*06c0*/  @P4 IADD3 R13, PT, PT, R13, 0x1, RZ ;  /* 0x000000010d0d4810 */ /* 0x000fc80007ffe0ff */
[----:B------:R-:W-:Y:S01]  /*06d0*/  ISETP.GE.U32.AND P5, PT, R11, UR11, PT ;  /* 0x0000000b0b007c0c */ /* 0x000fe2000bfa6070 */
[----:B------:R-:W-:-:S04]  /*06e0*/  IMAD R11, R12, UR9, R5 ;  /* 0x000000090c0b7c24 */ /* 0x000fc8000f8e0205 */
[----:B------:R-:W-:-:S04]  /*06f0*/  IMAD R11, R11, UR25, RZ ;  /* 0x000000190b0b7c24 */ /* 0x000fc8000f8e02ff */
[----:B------:R-:W-:-:S04]  /*0700*/  IMAD R11, R14, UR24, R11 ;  /* 0x000000180e0b7c24 */ /* 0x000fc8000f8e020b */
[----:B------:R-:W-:-:S05]  /*0710*/  @P5 VIADD R13, R13, 0x1 ;  /* 0x000000010d0d5836 */ /* 0x000fca0000000000 */
[----:B------:R-:W-:Y:S02]  /*0720*/  SEL R16, R6, R13, !P3 ;  /* 0x0000000d06107207 */ /* 0x000fe40005800000 */
[----:B------:R-:W1:Y:S02]  /*0730*/  @P0 LDC.64 R12, c[0x0][0x380] ;  /* 0x0000e000ff0c0b82 */ /* 0x000e640000000a00 */
[----:B------:R-:W-:-:S05]  /*0740*/  IADD3 R18, PT, PT, -R16, RZ, RZ ;  /* 0x000000ff10127210 */ /* 0x000fca0007ffe1ff */
[----:B------:R-:W-:-:S04]  /*0750*/  IMAD R14, R18, UR11, R15 ;  /* 0x0000000b120e7c24 */ /* 0x000fc8000f8e020f */
[----:B------:R-:W-:-:S04]  /*0760*/  IMAD R11, R14, UR27, R11 ;  /* 0x0000001b0e0b7c24 */ /* 0x000fc8000f8e020b */
[----:B------:R-:W-:-:S04]  /*0770*/  IMAD R11, R16, UR26, R11 ;  /* 0x0000001a100b7c24 */ /* 0x000fc8000f8e020b */
[----:B0-----:R-:W-:-:S05]  /*0780*/  @P0 IMAD R15, R20, UR8, R11 ;  /* 0x00000008140f0c24 */ /* 0x001fca000f8e020b */
[----:B-1----:R-:W-:-:S05]  /*0790*/  @P0 IADD3 R12, P4, PT, R15, R12, RZ ;  /* 0x0000000c0f0c0210 */ /* 0x002fca0007f9e0ff */
[----:B------:R-:W-:-:S05]  /*07a0*/  @P0 IMAD.X R13, RZ, RZ, R13, P4 ;  /* 0x000000ffff0d0224 */ /* 0x000fca00020e060d */
[----:B---3--:R0:W-:Y:S01]  /*07b0*/  @P0 STG.E.U8 desc[UR22][R12.64], R9 ;  /* 0x000000090c000986 */ /* 0x0081e2000c101116 */
[----:B------:R-:W-:Y:S05]  /*07c0*/  @P0 BRA `(.L_x_351) ;  /* 0x00000004001c0947 */ /* 0x000fea0003800000 */
[----:B------:R-:W1:Y:S01]  /*07d0*/  I2F.U32.RP R14, UR7 ;  /* 0x00000007000e7d06 */ /* 0x000e620008209000 */
[----:B0-----:R-:W-:Y:S01]  /*07e0*/  IMAD R9, RZ, RZ, -UR7 ;  /* 0x80000007ff097e24 */ /* 0x001fe2000f8e02ff */
[----:B------:R-:W-:Y:S01]  /*07f0*/  ISETP.NE.U32.AND P6, PT, RZ, UR7, PT ;  /* 0x00000007ff007c0c */ /* 0x000fe2000bfc5070 */
[----:B------:R-:W-:-:S05]  /*0800*/  IMAD R17, RZ, RZ, -UR6 ;  /* 0x80000006ff117e24 */ /* 0x000fca000f8e02ff */
[----:B------:R-:W0:Y:S08]  /*0810*/  I2F.U32.RP R15, UR6 ;  /* 0x00000006000f7d06 */ /* 0x000e300008209000 */
[----:B-1----:R-:W1:Y:S08]  /*0820*/  MUFU.RCP R14, R14 ;  /* 0x0000000e000e7308 */ /* 0x002e700000001000 */
[----:B0-----:R-:W-:Y:S01]  /*0830*/  MUFU.RCP R15, R15 ;  /* 0x0000000f000f7308 */ /* 0x001fe20000001000 */
[----:B-1----:R-:W-:-:S07]  /*0840*/  IADD3 R12, PT, PT, R14, 0xffffffe, RZ ;  /* 0x0ffffffe0e0c7810 */ /* 0x002fce0007ffe0ff */
        /* <DEDUP_REMOVED lines=10> */
[----:B------:R-:W-:Y:S01]  /*08f0*/  ISETP.GE.U32.AND P4, PT, R14, UR7, PT ;  /* 0x000000070e007c0c */ /* 0x000fe2000bf86070 */
[----:B-1----:R-:W-:Y:S01]  /*0900*/  IMAD.MOV.U32 R12, RZ, RZ, RZ ;  /* 0x000000ffff0c7224 */ /* 0x002fe200078e00ff */
[----:B0-----:R-:W0:Y:S01]  /*0910*/  MUFU.RCP R15, R15 ;  /* 0x0000000f000f7308 */ /* 0x001e220000001000 */
[----:B---3--:R-:W-:-:S10]  /*0920*/  IMAD R17, R17, R13, RZ ;  /* 0x0000000d11117224 */ /* 0x008fd400078e02ff */
[----:B------:R-:W-:Y:S02]  /*0930*/  @P4 IADD3 R14, PT, PT, R14, -UR7, RZ ;  /* 0x800000070e0e4c10 */ /* 0x000fe4000fffe0ff */
[----:B------:R-:W-:Y:S02]  /*0940*/  @P4 IADD3 R9, PT, PT, R9, 0x1, RZ ;  /* 0x0000000109094810 */ /* 0x000fe40007ffe0ff */
[----:B------:R-:W-:Y:S01]  /*0950*/  ISETP.GE.U32.AND P5, PT, R14, UR7, PT ;  /* 0x000000070e007c0c */ /* 0x000fe2000bfa6070 */
[----:B------:R-:W-:Y:S01]  /*0960*/  IMAD.HI.U32 R14, R13, R17, R12 ;  /* 0x000000110d0e7227 */ /* 0x000fe200078e000c */
[----:B0-----:R-:W-:-:S06]  /*0970*/  IADD3 R13, PT, PT, R15, 0xffffffe, RZ ;  /* 0x0ffffffe0f0d7810 */ /* 0x001fcc0007ffe0ff */
[----:B------:R-:W0:Y:S05]  /*0980*/  F2I.FTZ.U32.TRUNC.NTZ R13, R13 ;  /* 0x0000000d000d7305 */ /* 0x000e2a000021f000 */
[----:B------:R-:W-:Y:S02]  /*0990*/  @P5 IADD3 R9, PT, PT, R9, 0x1, RZ ;  /* 0x0000000109095810 */ /* 0x000fe40007ffe0ff */
[----:B------:R-:W-:Y:S02]  /*09a0*/  @!P6 LOP3.LUT R9, RZ, UR7, RZ, 0x33, !PT ;  /* 0x00000007ff09ec12 */ /* 0x000fe4000f8e33ff */
        /* <DEDUP_REMOVED lines=32> */
[----:B------:R-:W-:-:S04]  /*0bb0*/  IMAD R14, R14, UR16, R9 ;  /* 0x000000100e0e7c24 */ /* 0x000fc8000f8e0209 */
[----:B------:R-:W-:-:S05]  /*0bc0*/  IMAD R14, R15, UR15, R14 ;  /* 0x0000000f0f0e7c24 */ /* 0x000fca000f8e020e */
[----:B------:R-:W-:-:S05]  /*0bd0*/  IADD3 R12, P4, PT, R14, UR4, RZ ;  /* 0x000000040e0c7c10 */ /* 0x000fca000ff9e0ff */
[----:B------:R-:W-:-:S06]  /*0be0*/  IMAD.X R13, RZ, RZ, UR5, P4 ;  /* 0x00000005ff0d7e24 */ /* 0x000fcc000a0e06ff */
[----:B------:R-:W3:Y:S01]  /*0bf0*/  LDG.E.U8 R13, desc[UR22][R12.64] ;  /* 0x000000160c0d7981 */ /* 0x000ee2000c1e1100 */
[----:B--2---:R-:W-:-:S05]  /*0c00*/  IMAD R11, R2, UR8, R11 ;  /* 0x00000008020b7c24 */ /* 0x004fca000f8e020b */
[----:B------:R-:W-:-:S04]  /*0c10*/  IADD3 R14, P4, PT, R11, UR28, RZ ;  /* 0x0000001c0b0e7c10 */ /* 0x000fc8000ff9e0ff */
[----:B------:R-:W-:-:S05]  /*0c20*/  IADD3.X R15, PT, PT, RZ, UR29, RZ, P4, !PT ;  /* 0x0000001dff0f7c10 */ /* 0x000fca000a7fe4ff */
[----:B---3--:R1:W-:Y:S04]  /*0c30*/  STG.E.U8 desc[UR22][R14.64], R13 ;  /* 0x0000000d0e007986 */ /* 0x0083e8000c101116 */
.L_x_351:
[----:B------:R-:W-:-:S04]  /*0c40*/  IADD3 R5, PT, PT, R10, R5, RZ ;  /* 0x000000050a057210 */ /* 0x000fc80007ffe0ff */
[----:B------:R-:W-:-:S13]  /*0c50*/  ISETP.GE.U32.AND P4, PT, R5, UR14, PT ;  /* 0x0000000e05007c0c */ /* 0x000fda000bf86070 */
[----:B------:R-:W-:Y:S05]  /*0c60*/  @!P4 BRA `(.L_x_352) ;  /* 0xfffffff8001cc947 */ /* 0x000fea000383ffff */
[----:B------:R-:W-:Y:S05]  /*0c70*/  BSYNC.RECONVERGENT B0 ;  /* 0x0000000000007941 */ /* 0x000fea0003800200 */
.L_x_350:
[----:B------:R-:W-:Y:S05]  /*0c80*/  EXIT ;  /* 0x000000000000794d */ /* 0x000fea0003800000 */
.L_x_353:
        /* <DEDUP_REMOVED lines=15> */
.L_x_968:


//--------------------- .text._ZN2at6native40_GLOBAL__N__2351210d_8_Shape_cu_49f7391c26CatArrayBatchedCopy_contigINS1_10OpaqueTypeILj1EEEjLi4ELi64ELi64EEEvPT_NS1_25CatArrInputTensorMetadataIS5_T0_XT2_EXT3_EEENS1_16TensorSizeStrideIS8_Lj4EEEiS8_ --------------------------
	.section	.text._ZN2at6native40_GLOBAL__N__2351210d_8_Shape_cu_49f7391c26CatArrayBatchedCopy_contigINS1_10OpaqueTypeILj1EEEjLi4ELi64ELi64EEEvPT_NS1_25CatArrInputTensorMetadataIS5_T0_XT2_EXT3_EEENS1_16TensorSizeStrideIS8_Lj4EEEiS8_,"ax",@progbits
	.align	128
.text._ZN2at6native40_GLOBAL__N__2351210d_8_Shape_cu_49f7391c26CatArrayBatchedCopy_contigINS1_10OpaqueTypeILj1EEEjLi4ELi64ELi64EEEvPT_NS1_25CatArrInputTensorMetadataIS5_T0_XT2_EXT3_EEENS1_16TensorSizeStrideIS8_Lj4EEEiS8_:
        .type           _ZN2at6native40_GLOBAL__N__2351210d_8_Shape_cu_49f7391c26CatArrayBatchedCopy_contigINS1_10OpaqueTypeILj1EEEjLi4ELi64ELi64EEEvPT_NS1_25CatArrInputTensorMetadataIS5_T0_XT2_EXT3_EEENS1_16TensorSizeStrideIS8_Lj4EEEiS8_,@function
        .size           _ZN2at6native40_GLOBAL__N__2351210d_8_Shape_cu_49f7391c26CatArrayBatchedCopy_contigINS1_10OpaqueTypeILj1EEEjLi4ELi64ELi64EEEvPT_NS1_25CatArrInputTensorMetadataIS5_T0_XT2_EXT3_EEENS1_16TensorSizeStrideIS8_Lj4EEEiS8_,(.L_x_969 - _ZN2at6native40_GLOBAL__N__2351210d_8_Shape_cu_49f7391c26CatArrayBatchedCopy_contigINS1_10OpaqueTypeILj1EEEjLi4ELi64ELi64EEEvPT_NS1_25CatArrInputTensorMetadataIS5_T0_XT2_EXT3_EEENS1_16TensorSizeStrideIS8_Lj4EEEiS8_)
        .other          _ZN2at6native40_GLOBAL__N__2351210d_8_Shape_cu_49f7391c26CatArrayBatchedCopy_contigINS1_10OpaqueTypeILj1EEEjLi4ELi64ELi64EEEvPT_NS1_25CatArrInputTensorMetadataIS5_T0_XT2_EXT3_EEENS1_16TensorSizeStrideIS8_Lj4EEEiS8_,@"STO_CUDA_ENTRY STV_DEFAULT"
_ZN2at6native40_GLOBAL__N__2351210d_8_Shape_cu_49f7391c26CatArrayBatchedCopy_contigINS1_10OpaqueTypeILj1EEEjLi4ELi64ELi64EEEvPT_NS1_25CatArrInputTensorMetadataIS5_T0_XT2_EXT3_EEENS1_16TensorSizeStrideIS8_Lj4EEEiS8_:
        /* <DEDUP_REMOVED lines=18> */
[----:B------:R-:W-:Y:S02]  /*0120*/  UISETP.NE.AND UP0, UPT, UR8, 0x3, UPT ;  /* 0x000000030800788c */ /* 0x000fe4000bf05270 */
[----:B------:R-:W-:-:S02]  /*0130*/  UISETP.NE.AND UP1, UPT, UR8, 0x2, UPT ;  /* 0x000000020800788c */ /* 0x000fc4000bf25270 */
[----:B-1----:R-:W-:Y:S02]  /*0140*/  USEL UR7, UR11, UR7, !UP0 ;  /* 0x000000070b077287 */ /* 0x002fe4000c000000 */
[----:B------:R-:W-:Y:S01]  /*0150*/  USEL UR8, UR11, UR6, !UP1 ;  /* 0x000000060b087287 */ /* 0x000fe2000c800000 */
[----:B--2---:R-:W-:Y:S01]  /*0160*/  IMAD R8, R8, UR12, RZ ;  /* 0x0000000c08087c24 */ /* 0x004fe2000f8e02ff */
[----:B------:R-:W0:Y:S02]  /*0170*/  LDCU UR6, c[0x0][UR4+0x588] ;  /* 0x0000b100040677ac */ /* 0x000e240008000800 */
[----:B------:R-:W-:Y:S01]  /*0180*/  IMAD R11, RZ, RZ, -UR7 ;  /* 0x80000007ff0b7e24 */ /* 0x000fe2000f8e02ff */
[----:B------:R-:W-:Y:S01]  /*0190*/  ISETP.NE.U32.AND P0, PT, RZ, UR7, PT ;  /* 0x00000007ff007c0c */ /* 0x000fe2000bf05070 */
[----:B------:R-:W1:Y:S01]  /*01a0*/  @UP2 LDCU UR11, c[0x0][0x10cc] ;  /* 0x00021980ff0b27ac */ /* 0x000e620008000800 */
[----:B------:R-:W2:Y:S01]  /*01b0*/  I2F.U32.RP R0, UR7 ;  /* 0x0000000700007d06 */ /* 0x000ea20008209000 */
[----:B------:R-:W-:Y:S01]  /*01c0*/  IADD3 R13, PT, PT, RZ, -UR8, RZ ;  /* 0x80000008ff0d7c10 */ /* 0x000fe2000fffe0ff */
[----:B------:R-:W-:Y:S01]  /*01d0*/  UIMAD UR4, UR5, 0x4, UR9 ;  /* 0x00000004050478a4 */ /* 0x000fe2000f8e0209 */
[----:B------:R-:W-:Y:S01]  /*01e0*/  ISETP.NE.U32.AND P1, PT, RZ, UR8, PT ;  /* 0x00000008ff007c0c */ /* 0x000fe2000bf25070 */
[----:B------:R-:W4:Y:S04]  /*01f0*/  LDCU.64 UR16, c[0x0][0x10e0] ;  /* 0x00021c00ff1077ac */ /* 0x000f280008000a00 */
[----:B------:R-:W5:Y:S01]  /*0200*/  I2F.U32.RP R6, UR8 ;  /* 0x0000000800067d06 */ /* 0x000f620008209000 */
[----:B------:R-:W-:Y:S01]  /*0210*/  ULEA UR4, UR5, UR4, 0x2 ;  /* 0x0000000405047291 */ /* 0x000fe2000f8e10ff */
[----:B------:R-:W0:Y:S01]  /*0220*/  LDCU.64 UR18, c[0x0][0x10d8] ;  /* 0x00021b00ff1277ac */ /* 0x000e220008000a00 */
[----:B------:R-:W0:Y:S05]  /*0230*/  LDCU.64 UR20, c[0x0][0x380] ;  /* 0x00007000ff1477ac */ /* 0x000e2a0008000a00 */
[----:B--2---:R-:W2:Y:S01]  /*0240*/  MUFU.RCP R0, R0 ;  /* 0x0000000000007308 */ /* 0x004ea20000001000 */
[----:B-1----:R-:W-:-:S04]  /*0250*/  ISETP.NE.U32.AND P2, PT, RZ, UR11, PT ;  /* 0x0000000bff007c0c */ /* 0x002fc8000bf45070 */
[----:B------:R-:W1:Y:S03]  /*0260*/  LDCU.64 UR4, c[0x0][UR4+0x380] ;  /* 0x00007000040477ac */ /* 0x000e660008000a00 */
[----:B------:R-:W3:Y:S08]  /*0270*/  I2F.U32.RP R7, UR11 ;  /* 0x0000000b00077d06 */ /* 0x000ef00008209000 */
[----:B-----5:R-:W5:Y:S01]  /*0280*/  MUFU.RCP R6, R6 ;  /* 0x0000000600067308 */ /* 0x020f620000001000 */
[----:B--2---:R-:W-:-:S02]  /*0290*/  IADD3 R2, PT, PT, R0, 0xffffffe, RZ ;  /* 0x0ffffffe00027810 */ /* 0x004fc40007ffe0ff */
[----:B------:R-:W2:Y:S05]  /*02a0*/  LDC R0, c[0x0][0x10ec] ;  /* 0x00043b00ff007b82 */ /* 0x000eaa0000000800 */
[----:B---3--:R-:W3:Y:S08]  /*02b0*/  MUFU.RCP R7, R7 ;  /* 0x0000000700077308 */ /* 0x008ef00000001000 */
[----:B------:R4:W0:Y:S01]  /*02c0*/  F2I.FTZ.U32.TRUNC.NTZ R3, R2 ;  /* 0x0000000200037305 */ /* 0x000822000021f000 */
[----:B-----5:R-:W-:-:S07]  /*02d0*/  VIADD R4, R6, 0xffffffe ;  /* 0x0ffffffe06047836 */ /* 0x020fce0000000000 */
[----:B------:R5:W1:Y:S01]  /*02e0*/  F2I.FTZ.U32.TRUNC.NTZ R5, R4 ;  /* 0x0000000400057305 */ /* 0x000a62000021f000 */
[----:B---3--:R-:W-:Y:S01]  /*02f0*/  IADD3 R6, PT, PT, R7, 0xffffffe, RZ ;  /* 0x0ffffffe07067810 */ /* 0x008fe20007ffe0ff */
[----:B----4-:R-:W-:Y:S02]  /*0300*/  IMAD.MOV.U32 R2, RZ, RZ, RZ ;  /* 0x000000ffff027224 */ /* 0x010fe400078e00ff */
[----:B0-----:R-:W-:-:S04]  /*0310*/  IMAD R11, R11, R3, RZ ;  /* 0x000000030b0b7224 */ /* 0x001fc800078e02ff */
[----:B------:R-:W0:Y:S01]  /*0320*/  F2I.FTZ.U32.TRUNC.NTZ R7, R6 ;  /* 0x0000000600077305 */ /* 0x000e22000021f000 */
[----:B-----5:R-:W-:Y:S02]  /*0330*/  HFMA2 R4, -RZ, RZ, 0, 0 ;  /* 0x00000000ff047431 */ /* 0x020fe400000001ff */
[----:B------:R-:W-:-:S04]  /*0340*/  IMAD.HI.U32 R2, R3, R11, R2 ;  /* 0x0000000b03027227 */ /* 0x000fc800078e0002 */
[----:B-1----:R-:W-:-:S04]  /*0350*/  IMAD R13, R13, R5, RZ ;  /* 0x000000050d0d7224 */ /* 0x002fc800078e02ff */
[----:B------:R-:W-:-:S04]  /*0360*/  IMAD.HI.U32 R3, R5, R13, R4 ;  /* 0x0000000d05037227 */ /* 0x000fc800078e0004 */
[----:B0-----:R-:W-:-:S04]  /*0370*/  IMAD R6, R7, UR11, RZ ;  /* 0x0000000b07067c24 */ /* 0x001fc8000f8e02ff */
[----:B------:R-:W-:Y:S02]  /*0380*/  IMAD.MOV R5, RZ, RZ, -R6 ;  /* 0x000000ffff057224 */ /* 0x000fe400078e0a06 */
[----:B------:R-:W-:-:S05]  /*0390*/  HFMA2 R6, -RZ, RZ, 0, 0 ;  /* 0x00000000ff067431 */ /* 0x000fca00000001ff */
[----:B------:R-:W-:Y:S01]  /*03a0*/  IMAD.HI.U32 R4, R7, R5, R6 ;  /* 0x0000000507047227 */ /* 0x000fe200078e0006 */
[----:B------:R-:W-:Y:S02]  /*03b0*/  LOP3.LUT R7, RZ, UR7, RZ, 0x33, !PT ;  /* 0x00000007ff077c12 */ /* 0x000fe4000f8e33ff */
[----:B------:R-:W-:Y:S01]  /*03c0*/  LOP3.LUT R6, RZ, UR11, RZ, 0x33, !PT ;  /* 0x0000000bff067c12 */ /* 0x000fe2000f8e33ff */
[----:B------:R-:W-:Y:S01]  /*03d0*/  IMAD.MOV.U32 R5, RZ, RZ, R9 ;  /* 0x000000ffff057224 */ /* 0x000fe200078e0009 */
[----:B--2---:R-:W-:-:S07]  /*03e0*/  LOP3.LUT R9, RZ, UR8, RZ, 0x33, !PT ;  /* 0x00000008ff097c12 */ /* 0x004fce000f8e33ff */
.L_x_355:
[----:B0-----:R-:W-:-:S04]  /*03f0*/  IADD3 R10, P3, PT, R5, UR4, RZ ;  /* 0x00000004050a7c10 */ /* 0x001fc8000ff7e0ff */
[----:B------:R-:W-:-:S05]  /*0400*/  IADD3.X R11, PT, PT, RZ, UR5, RZ, P3, !PT ;  /* 0x00000005ff0b7c10 */ /* 0x000fca0009ffe4ff */
[----:B------:R0:W2:Y:S01]  /*0410*/  LDG.E.U8 R10, desc[UR14][R10.64] ;  /* 0x0000000e0a0a7981 */ /* 0x0000a2000c1e1100 */
        /* <DEDUP_REMOVED lines=10> */
[----:B0-----:R-:W-:-:S04]  /*04c0*/  IMAD.MOV R11, RZ, RZ, -R14 ;  /* 0x000000ffff0b7224 */ /* 0x001fc800078e0a0e */
        /* <DEDUP_REMOVED lines=9> */
[----:B------:R-:W-:-:S04]  /*0560*/  IMAD.MOV R14, RZ, RZ, -R15 ;  /* 0x000000ffff0e7224 */ /* 0x000fc800078e0a0f */
[----:B------:R-:W-:Y:S02]  /*0570*/  IMAD R11, R14, UR11, R13 ;  /* 0x0000000b0e0b7c24 */ /* 0x000fe4000f8e020d */
[--C-:B------:R-:W-:Y:S02]  /*0580*/  IMAD.MOV R14, RZ, RZ, -R12.reuse ;  /* 0x000000ffff0e7224 */ /* 0x100fe400078e0a0c */
[----:B------:R-:W-:Y:S01]  /*0590*/  IMAD R12, R17, UR8, R12 ;  /* 0x00000008110c7c24 */ /* 0x000fe2000f8e020c */
[----:B------:R-:W-:-:S13]  /*05a0*/  ISETP.GE.U32.AND P3, PT, R11, UR11, PT ;  /* 0x0000000b0b007c0c */ /* 0x000fda000bf66070 */
[----:B------:R-:W-:Y:S02]  /*05b0*/  @P3 IADD3 R11, PT, PT, R11, -UR11, RZ ;  /* 0x8000000b0b0b3c10 */ /* 0x000fe4000fffe0ff */
[----:B------:R-:W-:Y:S02]  /*05c0*/  @P3 IADD3 R15, PT, PT, R15, 0x1, RZ ;  /* 0x000000010f0f3810 */ /* 0x000fe40007ffe0ff */
[----:B------:R-:W-:Y:S01]  /*05d0*/  ISETP.GE.U32.AND P4, PT, R11, UR11, PT ;  /* 0x0000000b0b007c0c */ /* 0x000fe2000bf86070 */
[----:B------:R-:W-:Y:S01]  /*05e0*/  IMAD R11, R14, UR7, R5 ;  /* 0x000000070e0b7c24 */ /* 0x000fe2000f8e0205 */
[----:B------:R-:W-:-:S03]  /*05f0*/  IADD3 R5, PT, PT, R8, R5, RZ ;  /* 0x0000000508057210 */ /* 0x000fc60007ffe0ff */
[----:B------:R-:W-:-:S04]  /*0600*/  IMAD R11, R11, UR17, RZ ;  /* 0x000000110b0b7c24 */ /* 0x000fc8000f8e02ff */
[----:B------:R-:W-:-:S04]  /*0610*/  IMAD R11, R12, UR16, R11 ;  /* 0x000000100c0b7c24 */ /* 0x000fc8000f8e020b */
[----:B------:R-:W-:-:S04]  /*0620*/  @P4 IADD3 R15, PT, PT, R15, 0x1, RZ ;  /* 0x000000010f0f4810 */ /* 0x000fc80007ffe0ff */
[----:B------:R-:W-:-:S05]  /*0630*/  SEL R15, R6, R15, !P2 ;  /* 0x0000000f060f7207 */ /* 0x000fca0005000000 */
[----:B------:R-:W-:-:S04]  /*0640*/  IMAD.MOV R14, RZ, RZ, -R15 ;  /* 0x000000ffff0e7224 */ /* 0x000fc800078e0a0f */
[----:B------:R-:W-:-:S04]  /*0650*/  IMAD R12, R14, UR11, R13 ;  /* 0x0000000b0e0c7c24 */ /* 0x000fc8000f8e020d */
[----:B------:R-:W-:-:S04]  /*0660*/  IMAD R11, R12, UR19, R11 ;  /* 0x000000130c0b7c24 */ /* 0x000fc8000f8e020b */
[----:B------:R-:W-:-:S04]  /*0670*/  IMAD R12, R0, UR6, R11 ;  /* 0x00000006000c7c24 */ /* 0x000fc8000f8e020b */
[----:B------:R-:W-:-:S05]  /*0680*/  IMAD R12, R15, UR18, R12 ;  /* 0x000000120f0c7c24 */ /* 0x000fca000f8e020c */
[----:B------:R-:W-:-:S04]  /*0690*/  IADD3 R12, P3, PT, R12, UR20, RZ ;  /* 0x000000140c0c7c10 */ /* 0x000fc8000ff7e0ff */
[----:B------:R-:W-:Y:S02]  /*06a0*/  IADD3.X R13, PT, PT, RZ, UR21, RZ, P3, !PT ;  /* 0x00000015ff0d7c10 */ /* 0x000fe40009ffe4ff */
[----:B------:R-:W-:-:S03]  /*06b0*/  ISETP.GE.U32.AND P3, PT, R5, UR10, PT ;  /* 0x0000000a05007c0c */ /* 0x000fc6000bf66070 */
[----:B--2---:R0:W-:Y:S10]  /*06c0*/  STG.E.U8 desc[UR14][R12.64], R10 ;  /* 0x0000000a0c007986 */ /* 0x0041f4000c10110e */
[----:B------:R-:W-:Y:S05]  /*06d0*/  @!P3 BRA `(.L_x_355) ;  /* 0xfffffffc0044b947 */ /* 0x000fea000383ffff */
[----:B------:R-:W-:Y:S05]  /*06e0*/  BSYNC.RECONVERGENT B0 ;  /* 0x0000000000007941 */ /* 0x000fea0003800200 */
.L_x_354:
[----:B------:R-:W-:Y:S05]  /*06f0*/  EXIT ;  /* 0x000000000000794d */ /* 0x000fea0003800000 */
.L_x_356:
        /* <DEDUP_REMOVED lines=16> */
.L_x_969:


//--------------------- .text._ZN2at6native40_GLOBAL__N__2351210d_8_Shape_cu_49f7391c35CatArrayBatchedCopy_alignedK_contigINS1_10OpaqueTypeILj1EEEjLi4ELi64ELi64ELi8EEEvPT_NS1_25CatArrInputTensorMetadataIS5_T0_XT2_EXT3_EEENS1_16TensorSizeStrideIS8_Lj4EEEiS8_ --------------------------
	.section	.text._ZN2at6native40_GLOBAL__N__2351210d_8_Shape_cu_49f7391c35CatArrayBatchedCopy_alignedK_contigINS1_10OpaqueTypeILj1EEEjLi4ELi64ELi64ELi8EEEvPT_NS1_25CatArrInputTensorMetadataIS5_T0_XT2_EXT3_EEENS1_16TensorSizeStrideIS8_Lj4EEEiS8_,"ax",@progbits
	.align	128
.text._ZN2at6native40_GLOBAL__N__2351210d_8_Shape_cu_49f7391c35CatArrayBatchedCopy_alignedK_contigINS1_10OpaqueTypeILj1EEEjLi4ELi64ELi64ELi8EEEvPT_NS1_25CatArrInputTensorMetadataIS5_T0_XT2_EXT3_EEENS1_16TensorSizeStrideIS8_Lj4EEEiS8_:
        .type           _ZN2at6native40_GLOBAL__N__2351210d_8_Shape_cu_49f7391c35CatArrayBatchedCopy_alignedK_contigINS1_10OpaqueTypeILj1EEEjLi4ELi64ELi64ELi8EEEvPT_NS1_25CatArrInputTensorMetadataIS5_T0_XT2_EXT3_EEENS1_16TensorSizeStrideIS8_Lj4EEEiS8_,@function
        .size           _ZN2at6native40_GLOBAL__N__2351210d_8_Shape_cu_49f7391c35CatArrayBatchedCopy_alignedK_contigINS1_10OpaqueTypeILj1EEEjLi4ELi64ELi64ELi8EEEvPT_NS1_25CatArrInputTensorMetadataIS5_T0_XT2_EXT3_EEENS1_16TensorSizeStrideIS8_Lj4EEEiS8_,(.L_x_970 - _ZN2at6native40_GLOBAL__N__2351210d_8_Shape_cu_49f7391c35CatArrayBatchedCopy_alignedK_contigINS1_10OpaqueTypeILj1EEEjLi4ELi64ELi64ELi8EEEvPT_NS1_25CatArrInputTensorMetadataIS5_T0_XT2_EXT3_EEENS1_16TensorSizeStrideIS8_Lj4EEEiS8_)
        .other          _ZN2at6native40_GLOBAL__N__2351210d_8_Shape_cu_49f7391c35CatArrayBatchedCopy_alignedK_contigINS1_10OpaqueTypeILj1EEEjLi4ELi64ELi64ELi8EEEvPT_NS1_25CatArrInputTensorMetadataIS5_T0_XT2_EXT3_EEENS1_16TensorSizeStrideIS8_Lj4EEEiS8_,@"STO_CUDA_ENTRY STV_DEFAULT"
_ZN2at6native40_GLOBAL__N__2351210d_8_Shape_cu_49f7391c35CatArrayBatchedCopy_alignedK_contigINS1_10OpaqueTypeILj1EEEjLi4ELi64ELi64ELi8EEEvPT_NS1_25CatArrInputTensorMetadataIS5_T0_XT2_EXT3_EEENS1_16TensorSizeStrideIS8_Lj4EEEiS8_:
        /* <DEDUP_REMOVED lines=22> */
[----:B------:R-:W0:Y:S01]  /*0160*/  LDCU.64 UR12, c[0x0][0x10d8] ;  /* 0x00021b00ff0c77ac */ /* 0x000e220008000a00 */
[----:B------:R-:W0:Y:S04]  /*0170*/  LDCU.64 UR16, c[0x0][0x380] ;  /* 0x00007000ff1077ac */ /* 0x000e280008000a00 */
        /* <DEDUP_REMOVED lines=13> */
.L_x_359:
[----:B0-----:R-:W0:Y:S01]  /*0250*/  I2F.U32.RP R4, R17 ;  /* 0x0000001100047306 */ /* 0x001e220000209000 */
[----:B------:R-:W-:Y:S01]  /*0260*/  IADD3 R7, PT, PT, RZ, -R17, RZ ;  /* 0x80000011ff077210 */ /* 0x000fe20007ffe0ff */
[----:B------:R-:W-:Y:S01]  /*0270*/  IMAD.MOV.U32 R12, RZ, RZ, RZ ;  /* 0x000000ffff0c7224 */ /* 0x000fe200078e00ff */
[C---:B------:R-:W-:Y:S01]  /*0280*/  IADD3 R20, PT, PT, R21.reuse, 0x1, RZ ;  /* 0x0000000115147810 */ /* 0x040fe20007ffe0ff */
[----:B------:R-:W-:Y:S01]  /*0290*/  IMAD.MOV R11, RZ, RZ, -R18 ;  /* 0x000000ffff0b7224 */ /* 0x000fe200078e0a12 */
[----:B------:R-:W-:Y:S02]  /*02a0*/  IADD3 R6, PT, PT, R21, 0x2, RZ ;  /* 0x0000000215067810 */ /* 0x000fe40007ffe0ff */
[----:B------:R-:W-:Y:S01]  /*02b0*/  ISETP.NE.U32.AND P1, PT, R17, RZ, PT ;  /* 0x000000ff1100720c */ /* 0x000fe20003f25070 */
[----:B------:R-:W2:Y:S01]  /*02c0*/  I2F.U32.RP R5, R18 ;  /* 0x0000001200057306 */ /* 0x000ea20000209000 */
[----:B------:R-:W-:-:S07]  /*02d0*/  IADD3 R23, PT, PT, RZ, -R14, RZ ;  /* 0x8000000eff177210 */ /* 0x000fce0007ffe0ff */
[----:B0-----:R-:W0:Y:S08]  /*02e0*/  MUFU.RCP R4, R4 ;  /* 0x0000000400047308 */ /* 0x001e300000001000 */
[----:B--2---:R-:W2:Y:S01]  /*02f0*/  MUFU.RCP R5, R5 ;  /* 0x0000000500057308 */ /* 0x004ea20000001000 */
[----:B0-----:R-:W-:-:S07]  /*0300*/  VIADD R13, R4, 0xffffffe ;  /* 0x0ffffffe040d7836 */ /* 0x001fce0000000000 */
[----:B------:R-:W0:Y:S01]  /*0310*/  F2I.FTZ.U32.TRUNC.NTZ R13, R13 ;  /* 0x0000000d000d7305 */ /* 0x000e22000021f000 */
[----:B--2---:R-:W-:Y:S02]  /*0320*/  IADD3 R8, PT, PT, R5, 0xffffffe, RZ ;  /* 0x0ffffffe05087810 */ /* 0x004fe40007ffe0ff */
[----:B------:R-:W-:-:S05]  /*0330*/  LOP3.LUT R5, RZ, R17, RZ, 0x33, !PT ;  /* 0x00000011ff057212 */ /* 0x000fca00078e33ff */
[----:B------:R2:W4:Y:S01]  /*0340*/  F2I.FTZ.U32.TRUNC.NTZ R9, R8 ;  /* 0x0000000800097305 */ /* 0x000522000021f000 */
[----:B0-----:R-:W-:Y:S02]  /*0350*/  IMAD R7, R7, R13, RZ ;  /* 0x0000000d07077224 */ /* 0x001fe400078e02ff */
[----:B--2---:R-:W-:Y:S02]  /*0360*/  IMAD.MOV.U32 R8, RZ, RZ, RZ ;  /* 0x000000ffff087224 */ /* 0x004fe400078e00ff */
[----:B------:R-:W-:-:S03]  /*0370*/  IMAD.HI.U32 R12, R13, R7, R12 ;  /* 0x000000070d0c7227 */ /* 0x000fc600078e000c */
[----:B------:R-:W0:Y:S01]  /*0380*/  I2F.U32.RP R7, R14 ;  /* 0x0000000e00077306 */ /* 0x000e220000209000 */
[----:B----4-:R-:W-:Y:S02]  /*0390*/  IMAD R11, R11, R9, RZ ;  /* 0x000000090b0b7224 */ /* 0x010fe400078e02ff */
[----:B------:R-:W-:-:S04]  /*03a0*/  IMAD.HI.U32 R10, R12, R20, RZ ;  /* 0x000000140c0a7227 */ /* 0x000fc800078e00ff */
[----:B------:R-:W-:Y:S02]  /*03b0*/  IMAD.MOV R4, RZ, RZ, -R10 ;  /* 0x000000ffff047224 */ /* 0x000fe400078e0a0a */
[----:B------:R-:W-:-:S04]  /*03c0*/  IMAD.HI.U32 R22, R12, R6, RZ ;  /* 0x000000060c167227 */ /* 0x000fc800078e00ff */
[C---:B------:R-:W-:Y:S01]  /*03d0*/  IMAD R4, R17.reuse, R4, R20 ;  /* 0x0000000411047224 */ /* 0x040fe200078e0214 */
[----:B------:R-:W-:Y:S01]  /*03e0*/  IADD3 R24, PT, PT, -R22, RZ, RZ ;  /* 0x000000ff16187210 */ /* 0x000fe20007ffe1ff */
[----:B0-----:R-:W0:Y:S03]  /*03f0*/  MUFU.RCP R7, R7 ;  /* 0x0000000700077308 */ /* 0x001e260000001000 */
[----:B------:R-:W-:Y:S01]  /*0400*/  ISETP.GE.U32.AND P0, PT, R4, R17, PT ;  /* 0x000000110400720c */ /* 0x000fe20003f06070 */
[----:B------:R-:W-:-:S12]  /*0410*/  IMAD R24, R17, R24, R6 ;  /* 0x0000001811187224 */ /* 0x000fd800078e0206 */
[----:B------:R-:W-:Y:S02]  /*0420*/  @P0 IMAD.IADD R4, R4, 0x1, -R17 ;  /* 0x0000000104040824 */ /* 0x000fe400078e0a11 */
[----:B------:R-:W-:Y:S01]  /*0430*/  @P0 VIADD R10, R10, 0x1 ;  /* 0x000000010a0a0836 */ /* 0x000fe20000000000 */
[-C--:B------:R-:W-:Y:S02]  /*0440*/  ISETP.GE.U32.AND P0, PT, R24, R17.reuse, PT ;  /* 0x000000111800720c */ /* 0x080fe40003f06070 */
[----:B------:R-:W-:Y:S01]  /*0450*/  ISETP.GE.U32.AND P2, PT, R4, R17, PT ;  /* 0x000000110400720c */ /* 0x000fe20003f46070 */
[----:B------:R-:W-:-:S04]  /*0460*/  IMAD.HI.U32 R4, R9, R11, R8 ;  /* 0x0000000b09047227 */ /* 0x000fc800078e0008 */
[----:B0-----:R-:W-:Y:S01]  /*0470*/  VIADD R8, R7, 0xffffffe ;  /* 0x0ffffffe07087836 */ /* 0x001fe20000000000 */
[----:B------:R-:W-:-:S03]  /*0480*/  LOP3.LUT R7, RZ, R18, RZ, 0x33, !PT ;  /* 0x00000012ff077212 */ /* 0x000fc600078e33ff */
[----:B------:R0:W2:Y:S02]  /*0490*/  F2I.FTZ.U32.TRUNC.NTZ R9, R8 ;  /* 0x0000000800097305 */ /* 0x0000a4000021f000 */
[----:B------:R-:W-:Y:S01]  /*04a0*/  @P0 IMAD.IADD R24, R24, 0x1, -R17 ;  /* 0x0000000118180824 */ /* 0x000fe200078e0a11 */
[----:B------:R-:W-:Y:S02]  /*04b0*/  @P0 IADD3 R22, PT, PT, R22, 0x1, RZ ;  /* 0x0000000116160810 */ /* 0x000fe40007ffe0ff */
[----:B------:R-:W-:Y:S02]  /*04c0*/  @P2 IADD3 R10, PT, PT, R10, 0x1, RZ ;  /* 0x000000010a0a2810 */ /* 0x000fe40007ffe0ff */
[----:B------:R-:W-:Y:S02]  /*04d0*/  ISETP.GE.U32.AND P3, PT, R24, R17, PT ;  /* 0x000000111800720c */ /* 0x000fe40003f66070 */
[----:B------:R-:W-:Y:S01]  /*04e0*/  SEL R11, R5, R10, !P1 ;  /* 0x0000000a050b7207 */ /* 0x000fe20004800000 */
[----:B0-----:R-:W-:Y:S01]  /*04f0*/  HFMA2 R8, -RZ, RZ, 0, 0 ;  /* 0x00000000ff087431 */ /* 0x001fe200000001ff */
[----:B------:R-:W-:-:S03]  /*0500*/  ISETP.NE.U32.AND P0, PT, R18, RZ, PT ;  /* 0x000000ff1200720c */ /* 0x000fc60003f05070 */
[----:B------:R-:W-:-:S04]  /*0510*/  IMAD.HI.U32 R10, R4, R11, RZ ;  /* 0x0000000b040a7227 */ /* 0x000fc800078e00ff */
[----:B--2---:R-:W-:Y:S01]  /*0520*/  IMAD R23, R23, R9, RZ ;  /* 0x0000000917177224 */ /* 0x004fe200078e02ff */
[----:B------:R-:W-:Y:S02]  /*0530*/  IADD3 R13, PT, PT, -R10, RZ, RZ ;  /* 0x000000ff0a0d7210 */ /* 0x000fe40007ffe1ff */
[----:B------:R-:W-:Y:S01]  /*0540*/  @P3 IADD3 R22, PT, PT, R22, 0x1, RZ ;  /* 0x0000000116163810 */ /* 0x000fe20007ffe0ff */
[----:B------:R-:W-:-:S03]  /*0550*/  IMAD.HI.U32 R8, R9, R23, R8 ;  /* 0x0000001709087227 */ /* 0x000fc600078e0008 */
[----:B------:R-:W-:Y:S01]  /*0560*/  SEL R25, R5, R22, !P1 ;  /* 0x0000001605197207 */ /* 0x000fe20004800000 */
[--C-:B------:R-:W-:Y:S02]  /*0570*/  IMAD R13, R18, R13, R11.reuse ;  /* 0x0000000d120d7224 */ /* 0x100fe400078e020b */
[----:B------:R-:W-:Y:S02]  /*0580*/  IMAD.MOV R22, RZ, RZ, -R11 ;  /* 0x000000ffff167224 */ /* 0x000fe400078e0a0b */
[----:B------:R-:W-:Y:S01]  /*0590*/  IMAD.HI.U32 R24, R4, R25, RZ ;  /* 0x0000001904187227 */ /* 0x000fe200078e00ff */
[----:B------:R-:W-:-:S03]  /*05a0*/  ISETP.GE.U32.AND P2, PT, R13, R18, PT ;  /* 0x000000120d00720c */ /* 0x000fc60003f46070 */
[----:B------:R-:W-:-:S10]  /*05b0*/  IMAD R20, R17, R22, R20 ;  /* 0x0000001611147224 */ /* 0x000fd400078e0214 */
[----:B------:R-:W-:Y:S01]  /*05c0*/  @P2 IMAD.IADD R13, R13, 0x1, -R18 ;  /* 0x000000010d0d2824 */ /* 0x000fe200078e0a12 */
[----:B------:R-:W-:-:S04]  /*05d0*/  @P2 IADD3 R10, PT, PT, R10, 0x1, RZ ;  /* 0x000000010a0a2810 */ /* 0x000fc80007ffe0ff */
[----:B------:R-:W-:Y:S01]  /*05e0*/  ISETP.GE.U32.AND P3, PT, R13, R18, PT ;  /* 0x000000120d00720c */ /* 0x000fe20003f66070 */
[----:B------:R-:W-:-:S04]  /*05f0*/  IMAD.MOV R13, RZ, RZ, -R24 ;  /* 0x000000ffff0d7224 */ /* 0x000fc800078e0a18 */
[----:B------:R-:W-:-:S05]  /*0600*/  IMAD R13, R18, R13, R25 ;  /* 0x0000000d120d7224 */ /* 0x000fca00078e0219 */
[----:B------:R-:W-:-:S03]  /*0610*/  ISETP.GE.U32.AND P2, PT, R13, R18, PT ;  /* 0x000000120d00720c */ /* 0x000fc60003f46070 */
[----:B------:R-:W-:-:S05]  /*0620*/  @P3 VIADD R10, R10, 0x1 ;  /* 0x000000010a0a3836 */ /* 0x000fca0000000000 */
[----:B------:R-:W-:Y:S02]  /*0630*/  SEL R23, R7, R10, !P0 ;  /* 0x0000000a07177207 */ /* 0x000fe40004000000 */
[----:B------:R-:W-:-:S03]  /*0640*/  IADD3 R10, PT, PT, R21, 0x3, RZ ;  /* 0x00000003150a7810 */ /* 0x000fc60007ffe0ff */
[----:B------:R-:W-:Y:S01]  /*0650*/  IMAD.HI.U32 R26, R8, R23, RZ ;  /* 0x00000017081a7227 */ /* 0x000fe200078e00ff */
[----:B------:R-:W-:Y:S02]  /*0660*/  @P2 IADD3 R13, PT, PT, -R18, R13, RZ ;  /* 0x0000000d120d2210 */ /* 0x000fe40007ffe1ff */
[----:B------:R-:W-:Y:S01]  /*0670*/  @P2 IADD3 R24, PT, PT, R24, 0x1, RZ ;  /* 0x0000000118182810 */ /* 0x000fe20007ffe0ff */
[----:B------:R-:W-:Y:S01]  /*0680*/  IMAD.MOV R28, RZ, RZ, -R23 ;  /* 0x000000ffff1c7224 */ /* 0x000fe200078e0a17 */
[----:B------:R-:W-:Y:S01]  /*0690*/  ISETP.GE.U32.AND P5, PT, R13, R18, PT ;  /* 0x000000120d00720c */ /* 0x000fe20003fa6070 */
[----:B------:R-:W-:-:S04]  /*06a0*/  IMAD.HI.U32 R22, R12, R10, RZ ;  /* 0x0000000a0c167227 */ /* 0x000fc800078e00ff */
[----:B------:R-:W-:Y:S02]  /*06b0*/  IMAD.MOV R9, RZ, RZ, -R26 ;  /* 0x000000ffff097224 */ /* 0x000fe400078e0a1a */
[----:B------:R-:W-:Y:S01]  /*06c0*/  IMAD R28, R18, R28, R11 ;  /* 0x0000001c121c7224 */ /* 0x000fe200078e020b */
[----:B------:R-:W-:Y:S01]  /*06d0*/  IADD3 R11, PT, PT, -R22, RZ, RZ ;  /* 0x000000ff160b7210 */ /* 0x000fe20007ffe1ff */
[----:B------:R-:W-:Y:S02]  /*06e0*/  IMAD R13, R20, UR11, RZ ;  /* 0x0000000b140d7c24 */ /* 0x000fe4000f8e02ff */
[----:B------:R-:W-:Y:S02]  /*06f0*/  IMAD R9, R14, R9, R23 ;  /* 0x000000090e097224 */ /* 0x000fe400078e0217 */
[----:B------:R-:W-:Y:S02]  /*0700*/  IMAD R13, R28, UR10, R13 ;  /* 0x0000000a1c0d7c24 */ /* 0x000fe4000f8e020d */
[----:B------:R-:W-:Y:S01]  /*0710*/  IMAD R28, R17, R11, R10 ;  /* 0x0000000b111c7224 */ /* 0x000fe200078e020a */
[----:B------:R-:W-:Y:S01]  /*0720*/  ISETP.GE.U32.AND P3, PT, R9, R14, PT ;  /* 0x0000000e0900720c */ /* 0x000fe20003f66070 */
[----:B------:R-:W-:-:S03]  /*0730*/  @P5 VIADD R24, R24, 0x1 ;  /* 0x0000000118185836 */ /* 0x000fc60000000000 */
[----:B------:R-:W-:Y:S02]  /*0740*/  ISETP.GE.U32.AND P6, PT, R28, R17, PT ;  /* 0x000000111c00720c */ /* 0x000fe40003fc6070 */
[----:B------:R-:W-:-:S05]  /*0750*/  SEL R11, R7, R24, !P0 ;  /* 0x00000018070b7207 */ /* 0x000fca0004000000 */
[----:B------:R-:W-:-:S04]  /*0760*/  IMAD.HI.U32 R20, R8, R11, RZ ;  /* 0x0000000b08147227 */ /* 0x000fc800078e00ff */
[----:B------:R-:W-:Y:S02]  /*0770*/  @P3 IMAD.IADD R9, R9, 0x1, -R14 ;  /* 0x0000000109093824 */ /* 0x000fe400078e0a0e */
[----:B------:R-:W-:Y:S01]  /*0780*/  @P6 IADD3 R28, PT, PT, -R17, R28, RZ ;  /* 0x0000001c111c6210 */ /* 0x000fe20007ffe1ff */
[----:B------:R-:W-:Y:S01]  /*0790*/  @P3 VIADD R26, R26, 0x1 ;  /* 0x000000011a1a3836 */ /* 0x000fe20000000000 */
[----:B------:R-:W-:Y:S02]  /*07a0*/  @P6 IADD3 R22, PT, PT, R22, 0x1, RZ ;  /* 0x0000000116166810 */ /* 0x000fe40007ffe0ff */
[----:B------:R-:W-:Y:S02]  /*07b0*/  ISETP.GE.U32.AND P4, PT, R9, R14, PT ;  /* 0x0000000e0900720c */ /* 0x000fe40003f86070 */
[----:B------:R-:W-:Y:S02]  /*07c0*/  IADD3 R9, PT, PT, -R25, RZ, RZ ;  /* 0x000000ff19097210 */ /* 0x000fe40007ffe1ff */
[----:B------:R-:W-:-:S02]  /*07d0*/  ISETP.GE.U32.AND P5, PT, R28, R17, PT ;  /* 0x000000111c00720c */ /* 0x000fc40003fa6070 */
[----:B------:R-:W-:Y:S01]  /*07e0*/  ISETP.NE.U32.AND P3, PT, R14, RZ, PT ;  /* 0x000000ff0e00720c */ /* 0x000fe20003f65070 */
[----:B------:R-:W-:Y:S02]  /*07f0*/  IMAD R6, R17, R9, R6 ;  /* 0x0000000911067224 */ /* 0x000fe400078e0206 */
[----:B------:R-:W-:Y:S02]  /*0800*/  IMAD.MOV R9, RZ, RZ, -R11 ;  /* 0x000000ffff097224 */ /* 0x000fe400078e0a0b */
[----:B------:R-:W-:Y:S02]  /*0810*/  IMAD R6, R6, UR11, RZ ;  /* 0x0000000b06067c24 */ /* 0x000fe4000f8e02ff */
[----:B------:R-:W-:Y:S02]  /*0820*/  IMAD R9, R18, R9, R25 ;  /* 0x0000000912097224 */ /* 0x000fe400078e0219 */
[----:B------:R-:W-:Y:S02]  /*0830*/  @P4 VIADD R26, R26, 0x1 ;  /* 0x000000011a1a4836 */ /* 0x000fe40000000000 */
[----:B------:R-:W-:Y:S01]  /*0840*/  IMAD R6, R9, UR10, R6 ;  /* 0x0000000a09067c24 */ /* 0x000fe2000f8e0206 */
[----:B------:R-:W-:Y:S01]  /*0850*/  @P5 IADD3 R22, PT, PT, R22, 0x1, RZ ;  /* 0x0000000116165810 */ /* 0x000fe20007ffe0ff */
[----:B------:R-:W-:Y:S01]  /*0860*/  IMAD.MOV R25, RZ, RZ, -R20 ;  /* 0x000000ffff197224 */ /* 0x000fe200078e0a14 */
[----:B------:R-:W-:-:S02]  /*0870*/  LOP3.LUT R9, RZ, R14, RZ, 0x33, !PT ;  /* 0x0000000eff097212 */ /* 0x000fc400078e33ff */
[----:B------:R-:W-:Y:S01]  /*0880*/  SEL R27, R5, R22, !P1 ;  /* 0x00000016051b7207 */ /* 0x000fe20004800000 */
[----:B------:R-:W-:Y:S01]  /*0890*/  IMAD R25, R14, R25, R11 ;  /* 0x000000190e197224 */ /* 0x000fe200078e020b */
[----:B------:R-:W-:-:S03]  /*08a0*/  SEL R26, R9, R26, !P3 ;  /* 0x0000001a091a7207 */ /* 0x000fc60005800000 */
[----:B------:R-:W-:Y:S01]  /*08b0*/  IMAD.HI.U32 R22, R4, R27, RZ ;  /* 0x0000001b04167227 */ /* 0x000fe200078e00ff */
[----:B------:R-:W-:-:S03]  /*08c0*/  ISETP.GE.U32.AND P2, PT, R25, R14, PT ;  /* 0x0000000e1900720c */ /* 0x000fc60003f46070 */
[----:B------:R-:W-:-:S04]  /*08d0*/  IMAD.MOV R24, RZ, RZ, -R26 ;  /* 0x000000ffff187224 */ /* 0x000fc800078e0a1a */
[----:B------:R-:W-:Y:S01]  /*08e0*/  IMAD R24, R14, R24, R23 ;  /* 0x000000180e187224 */ /* 0x000fe200078e0217 */
[----:B------:R-:W-:-:S03]  /*08f0*/  IADD3 R23, PT, PT, -R22, RZ, RZ ;  /* 0x000000ff16177210 */ /* 0x000fc60007ffe1ff */
[----:B------:R-:W-:Y:S02]  /*0900*/  IMAD R13, R24, UR13, R13 ;  /* 0x0000000d180d7c24 */ /* 0x000fe4000f8e020d */
[----:B------:R-:W-:Y:S01]  /*0910*/  IMAD R23, R18, R23, R27 ;  /* 0x0000001712177224 */ /* 0x000fe200078e021b */
[----:B------:R-:W-:Y:S01]  /*0920*/  @P2 IADD3 R25, PT, PT, -R14, R25, RZ ;  /* 0x000000190e192210 */ /* 0x000fe20007ffe1ff */
[----:B------:R-:W-:Y:S01]  /*0930*/  VIADD R24, R21, 0x4 ;  /* 0x0000000415187836 */ /* 0x000fe20000000000 */
[----:B------:R-:W-:Y:S01]  /*0940*/  @P2 IADD3 R20, PT, PT, R20, 0x1, RZ ;  /* 0x0000000114142810 */ /* 0x000fe20007ffe0ff */
[----:B------:R-:W-:Y:S01]  /*0950*/  IMAD R26, R26, UR12, R13 ;  /* 0x0000000c1a1a7c24 */ /* 0x000fe2000f8e020d */
[----:B------:R-:W-:Y:S02]  /*0960*/  ISETP.GE.U32.AND P5, PT, R23, R18, PT ;  /* 0x000000121700720c */ /* 0x000fe40003fa6070 */
[----:B------:R-:W-:Y:S02]  /*0970*/  ISETP.GE.U32.AND P4, PT, R25, R14, PT ;  /* 0x0000000e1900720c */ /* 0x000fe40003f86070 */
[----:B------:R-:W-:-:S05]  /*0980*/  IADD3 R25, PT, PT, -R27, RZ, RZ ;  /* 0x000000ff1b197210 */ /* 0x000fca0007ffe1ff */
[----:B------:R-:W-:-:S04]  /*0990*/  IMAD R10, R17, R25, R10 ;  /* 0x00000019110a7224 */ /* 0x000fc800078e020a */
[----:B------:R-:W-:Y:S01]  /*09a0*/  @P5 IMAD.IADD R23, R23, 0x1, -R18 ;  /* 0x0000000117175824 */ /* 0x000fe200078e0a12 */
[----:B------:R-:W-:Y:S01]  /*09b0*/  @P5 IADD3 R22, PT, PT, R22, 0x1, RZ ;  /* 0x0000000116165810 */ /* 0x000fe20007ffe0ff */
[----:B------:R-:W-:-:S03]  /*09c0*/  @P4 VIADD R20, R20, 0x1 ;  /* 0x0000000114144836 */ /* 0x000fc60000000000 */
[----:B------:R-:W-:Y:S02]  /*09d0*/  ISETP.GE.U32.AND P6, PT, R23, R18, PT ;  /* 0x000000121700720c */ /* 0x000fe40003fc6070 */
[----:B------:R-:W-:-:S11]  /*09e0*/  SEL R20, R9, R20, !P3 ;  /* 0x0000001409147207 */ /* 0x000fd60005800000 */
[----:B------:R-:W-:-:S05]  /*09f0*/  @P6 VIADD R22, R22, 0x1 ;  /* 0x0000000116166836 */ /* 0x000fca0000000000 */
[----:B------:R-:W-:-:S05]  /*0a00*/  SEL R23, R7, R22, !P0 ;  /* 0x0000001607177207 */ /* 0x000fca0004000000 */
[----:B------:R-:W-:-:S04]  /*0a10*/  IMAD.MOV R22, RZ, RZ, -R23 ;  /* 0x000000ffff167224 */ /* 0x000fc800078e0a17 */
[----:B------:R-:W-:Y:S02]  /*0a20*/  IMAD R27, R18, R22, R27 ;  /* 0x00000016121b7224 */ /* 0x000fe400078e021b */
[----:B------:R-:W-:Y:S02]  /*0a30*/  IMAD R22, R10, UR11, RZ ;  /* 0x0000000b0a167c24 */ /* 0x000fe4000f8e02ff */
[----:B------:R-:W-:-:S04]  /*0a40*/  IMAD.HI.U32 R10, R8, R23, RZ ;  /* 0x00000017080a7227 */ /* 0x000fc800078e00ff */
[----:B------:R-:W-:Y:S01]  /*0a50*/  IMAD R22, R27, UR10, R22 ;  /* 0x0000000a1b167c24 */ /* 0x000fe2000f8e0216 */
        /* <DEDUP_REMOVED lines=8> */
[----:B------:R-:W-:Y:S02]  /*0ae0*/  IMAD R25, R25, UR13, R6 ;  /* 0x0000000d19197c24 */ /* 0x000fe4000f8e0206 */
[----:B------:R-:W-:Y:S02]  /*0af0*/  IMAD.HI.U32 R6, R12, R24, RZ ;  /* 0x000000180c067227 */ /* 0x000fe400078e00ff */
[----:B------:R-:W-:Y:S02]  /*0b00*/  @P6 IADD3 R10, PT, PT, R10, 0x1, RZ ;  /* 0x000000010a0a6810 */ /* 0x000fe40007ffe0ff */
[----:B------:R-:W-:Y:S02]  /*0b10*/  IMAD.MOV R28, RZ, RZ, -R6 ;  /* 0x000000ffff1c7224 */ /* 0x000fe400078e0a06 */
[----:B------:R-:W-:Y:S02]  /*0b20*/  SEL R10, R9, R10, !P3 ;  /* 0x0000000a090a7207 */ /* 0x000fe40005800000 */
[----:B------:R-:W-:-:S02]  /*0b30*/  IMAD R28, R17, R28, R24 ;  /* 0x0000001c111c7224 */ /* 0x000fc400078e0218 */
[----:B------:R-:W-:-:S03]  /*0b40*/  IADD3 R11, PT, PT, -R10, RZ, RZ ;  /* 0x000000ff0a0b7210 */ /* 0x000fc60007ffe1ff */
[----:B------:R-:W-:Y:S02]  /*0b50*/  ISETP.GE.U32.AND P2, PT, R28, R17, PT ;  /* 0x000000111c00720c */ /* 0x000fe40003f46070 */
[----:B------:R-:W-:-:S04]  /*0b60*/  IMAD R23, R14, R11, R23 ;  /* 0x0000000b0e177224 */ /* 0x000fc800078e0217 */
[----:B------:R-:W-:-:S04]  /*0b70*/  IMAD R23, R23, UR13, R22 ;  /* 0x0000000d17177c24 */ /* 0x000fc8000f8e0216 */
[----:B------:R-:W-:-:S03]  /*0b80*/  IMAD R10, R10, UR12, R23 ;  /* 0x0000000c0a0a7c24 */ /* 0x000fc6000f8e0217 */
        /* <DEDUP_REMOVED lines=10> */
[----:B------:R-:W-:Y:S02]  /*0c30*/  IADD3 R22, PT, PT, R21, 0x5, RZ ;  /* 0x0000000515167810 */ /* 0x000fe40007ffe0ff */
[----:B------:R-:W-:-:S13]  /*0c40*/  ISETP.GE.U32.AND P2, PT, R27, R18, PT ;  /* 0x000000121b00720c */ /* 0x000fda0003f46070 */
[----:B------:R-:W-:Y:S01]  /*0c50*/  @P2 IADD3 R27, PT, PT, -R18, R27, RZ ;  /* 0x0000001b121b2210 */ /* 0x000fe20007ffe1ff */
[----:B------:R-:W-:-:S03]  /*0c60*/  @P2 VIADD R6, R6, 0x1 ;  /* 0x0000000106062836 */ /* 0x000fc60000000000 */
[----:B------:R-:W-:-:S13]  /*0c70*/  ISETP.GE.U32.AND P4, PT, R27, R18, PT ;  /* 0x000000121b00720c */ /* 0x000fda0003f86070 */
[----:B------:R-:W-:-:S04]  /*0c80*/  @P4 IADD3 R6, PT, PT, R6, 0x1, RZ ;  /* 0x0000000106064810 */ /* 0x000fc80007ffe0ff */
[----:B------:R-:W-:-:S04]  /*0c90*/  SEL R27, R7, R6, !P0 ;  /* 0x00000006071b7207 */ /* 0x000fc80004000000 */
[----:B------:R-:W-:-:S05]  /*0ca0*/  IADD3 R6, PT, PT, -R27, RZ, RZ ;  /* 0x000000ff1b067210 */ /* 0x000fca0007ffe1ff */
[----:B------:R-:W-:Y:S02]  /*0cb0*/  IMAD R6, R18, R6, R11 ;  /* 0x0000000612067224 */ /* 0x000fe400078e020b */
[----:B------:R-:W-:Y:S02]  /*0cc0*/  IMAD R11, R24, UR11, RZ ;  /* 0x0000000b180b7c24 */ /* 0x000fe4000f8e02ff */
[----:B------:R-:W-:-:S04]  /*0cd0*/  IMAD.HI.U32 R24, R8, R27, RZ ;  /* 0x0000001b08187227 */ /* 0x000fc800078e00ff */
[----:B------:R-:W-:Y:S02]  /*0ce0*/  IMAD.MOV R29, RZ, RZ, -R24 ;  /* 0x000000ffff1d7224 */ /* 0x000fe400078e0a18 */
[----:B------:R-:W-:Y:S02]  /*0cf0*/  IMAD R11, R6, UR10, R11 ;  /* 0x0000000a060b7c24 */ /* 0x000fe4000f8e020b */
[----:B------:R-:W-:-:S05]  /*0d00*/  IMAD R29, R14, R29, R27 ;  /* 0x0000001d0e1d7224 */ /* 0x000fca00078e021b */
[----:B------:R-:W-:-:S13]  /*0d10*/  ISETP.GE.U32.AND P2, PT, R29, R14, PT ;  /* 0x0000000e1d00720c */ /* 0x000fda0003f46070 */
[----:B------:R-:W-:Y:S01]  /*0d20*/  @P2 IADD3 R29, PT, PT, -R14, R29, RZ ;  /* 0x0000001d0e1d2210 */ /* 0x000fe20007ffe1ff */
[----:B------:R-:W-:-:S03]  /*0d30*/  @P2 VIADD R24, R24, 0x1 ;  /* 0x0000000118182836 */ /* 0x000fc60000000000 */
[----:B------:R-:W-:-:S13]  /*0d40*/  ISETP.GE.U32.AND P4, PT, R29, R14, PT ;  /* 0x0000000e1d00720c */ /* 0x000fda0003f86070 */
[----:B------:R-:W-:-:S04]  /*0d50*/  @P4 IADD3 R24, PT, PT, R24, 0x1, RZ ;  /* 0x0000000118184810 */ /* 0x000fc80007ffe0ff */
[----:B------:R-:W-:-:S05]  /*0d60*/  SEL R24, R9, R24, !P3 ;  /* 0x0000001809187207 */ /* 0x000fca0005800000 */
[----:B------:R-:W-:-:S04]  /*0d70*/  IMAD.MOV R6, RZ, RZ, -R24 ;  /* 0x000000ffff067224 */ /* 0x000fc800078e0a18 */
[----:B------:R-:W-:-:S04]  /*0d80*/  IMAD R6, R14, R6, R27 ;  /* 0x000000060e067224 */ /* 0x000fc800078e021b */
[----:B------:R-:W-:Y:S02]  /*0d90*/  IMAD R11, R6, UR13, R11 ;  /* 0x0000000d060b7c24 */ /* 0x000fe4000f8e020b */
        /* <DEDUP_REMOVED lines=9> */
[----:B------:R-:W-:Y:S01]  /*0e30*/  SEL R13, R5, R6, !P1 ;  /* 0x00000006050d7207 */ /* 0x000fe20004800000 */
[----:B------:R-:W-:-:S04]  /*0e40*/  IMAD R6, R20, UR12, R25 ;  /* 0x0000000c14067c24 */ /* 0x000fc8000f8e0219 */
[----:B------:R-:W-:-:S04]  /*0e50*/  IMAD.HI.U32 R28, R4, R13, RZ ;  /* 0x0000000d041c7227 */ /* 0x000fc800078e00ff */
[----:B------:R-:W-:Y:S02]  /*0e60*/  IMAD.MOV R25, RZ, RZ, -R28 ;  /* 0x000000ffff197224 */ /* 0x000fe400078e0a1c */
[--C-:B------:R-:W-:Y:S02]  /*0e70*/  IMAD.MOV R20, RZ, RZ, -R13.reuse ;  /* 0x000000ffff147224 */ /* 0x100fe400078e0a0d */
[----:B------:R-:W-:Y:S02]  /*0e80*/  IMAD R25, R18, R25, R13 ;  /* 0x0000001912197224 */ /* 0x000fe400078e020d */
[----:B------:R-:W-:-:S03]  /*0e90*/  IMAD R22, R17, R20, R22 ;  /* 0x0000001411167224 */ /* 0x000fc600078e0216 */
        /* <DEDUP_REMOVED lines=20> */
[----:B------:R-:W-:Y:S01]  /*0fe0*/  IMAD R25, R14, R22, R25 ;  /* 0x000000160e197224 */ /* 0x000fe200078e0219 */
[----:B------:R-:W-:-:S03]  /*0ff0*/  IADD3 R22, PT, PT, R21, 0x6, RZ ;  /* 0x0000000615167810 */ /* 0x000fc60007ffe0ff */
        /* <DEDUP_REMOVED lines=23> */
[----:B------:R-:W-:Y:S01]  /*1170*/  IADD3 R25, PT, PT, -R11, RZ, RZ ;  /* 0x000000ff0b197210 */ /* 0x000fe20007ffe1ff */
[----:B------:R-:W-:-:S04]  /*1180*/  IMAD.HI.U32 R28, R8, R11, RZ ;  /* 0x0000000b081c7227 */ /* 0x000fc800078e00ff */
[----:B------:R-:W-:Y:S02]  /*1190*/  IMAD R23, R18, R25, R23 ;  /* 0x0000001912177224 */ /* 0x000fe400078e0217 */
        /* <DEDUP_REMOVED lines=10> */
[----:B------:R-:W-:-:S04]  /*1240*/  IMAD.MOV R25, RZ, RZ, -R22 ;  /* 0x000000ffff197224 */ /* 0x000fc800078e0a16 */
[----:B------:R-:W-:-:S04]  /*1250*/  IMAD R11, R14, R25, R11 ;  /* 0x000000190e0b7224 */ /* 0x000fc800078e020b */
[----:B------:R-:W-:Y:S01]  /*1260*/  IMAD R23, R11, UR13, R23 ;  /* 0x0000000d0b177c24 */ /* 0x000fe2000f8e0217 */
[----:B------:R-:W-:-:S03]  /*1270*/  IADD3 R11, PT, PT, -R28, RZ, RZ ;  /* 0x000000ff1c0b7210 */ /* 0x000fc60007ffe1ff */
[----:B------:R-:W-:Y:S02]  /*1280*/  IMAD R22, R22, UR12, R23 ;  /* 0x0000000c16167c24 */ /* 0x000fe4000f8e0217 */
        /* <DEDUP_REMOVED lines=16> */
[----:B------:R-:W-:-:S03]  /*1390*/  IADD3 R28, PT, PT, -R11, RZ, RZ ;  /* 0x000000ff0b1c7210 */ /* 0x000fc60007ffe1ff */
[----:B------:R-:W-:Y:S02]  /*13a0*/  IMAD.MOV R25, RZ, RZ, -R13 ;  /* 0x000000ffff197224 */ /* 0x000fe400078e0a0d */
[----:B------:R-:W-:Y:S02]  /*13b0*/  IMAD R23, R17, R28, R21 ;  /* 0x0000001c11177224 */ /* 0x000fe400078e0215 */
[----:B------:R-:W-:Y:S02]  /*13c0*/  IMAD R28, R18, R25, R11 ;  /* 0x00000019121c7224 */ /* 0x000fe400078e020b */
[----:B------:R-:W-:-:S04]  /*13d0*/  IMAD.HI.U32 R11, R8, R13, RZ ;  /* 0x0000000d080b7227 */ /* 0x000fc800078e00ff */
[----:B------:R-:W-:Y:S01]  /*13e0*/  IMAD R23, R23, UR11, RZ ;  /* 0x0000000b17177c24 */ /* 0x000fe2000f8e02ff */
[----:B------:R-:W-:-:S03]  /*13f0*/  IADD3 R25, PT, PT, -R11, RZ, RZ ;  /* 0x000000ff0b197210 */ /* 0x000fc60007ffe1ff */
[----:B------:R-:W-:Y:S02]  /*1400*/  IMAD R23, R28, UR10, R23 ;  /* 0x0000000a1c177c24 */ /* 0x000fe4000f8e0217 */
[----:B------:R-:W-:Y:S02]  /*1410*/  IMAD R25, R14, R25, R13 ;  /* 0x000000190e197224 */ /* 0x000fe400078e020d */
[----:B------:R-:W-:-:S03]  /*1420*/  VIADD R28, R21, 0x7 ;  /* 0x00000007151c7836 */ /* 0x000fc60000000000 */
[----:B------:R-:W-:-:S13]  /*1430*/  ISETP.GE.U32.AND P2, PT, R25, R14, PT ;  /* 0x0000000e1900720c */ /* 0x000fda0003f46070 */
[----:B------:R-:W-:Y:S01]  /*1440*/  @P2 IMAD.IADD R25, R25, 0x1, -R14 ;  /* 0x0000000119192824 */ /* 0x000fe200078e0a0e */
[----:B------:R-:W-:-:S04]  /*1450*/  @P2 IADD3 R11, PT, PT, R11, 0x1, RZ ;  /* 0x000000010b0b2810 */ /* 0x000fc80007ffe0ff */
[----:B------:R-:W-:-:S13]  /*1460*/  ISETP.GE.U32.AND P4, PT, R25, R14, PT ;  /* 0x0000000e1900720c */ /* 0x000fda0003f86070 */
[----:B------:R-:W-:-:S05]  /*1470*/  @P4 VIADD R11, R11, 0x1 ;  /* 0x000000010b0b4836 */ /* 0x000fca0000000000 */
[----:B------:R-:W-:-:S04]  /*1480*/  SEL R11, R9, R11, !P3 ;  /* 0x0000000b090b7207 */ /* 0x000fc80005800000 */
[----:B------:R-:W-:-:S05]  /*1490*/  IADD3 R25, PT, PT, -R11, RZ, RZ ;  /* 0x000000ff0b197210 */ /* 0x000fca0007ffe1ff */
[----:B------:R-:W-:Y:S02]  /*14a0*/  IMAD R13, R14, R25, R13 ;  /* 0x000000190e0d7224 */ /* 0x000fe400078e020d */
[----:B------:R-:W-:-:S04]  /*14b0*/  IMAD.HI.U32 R25, R12, R28, RZ ;  /* 0x0000001c0c197227 */ /* 0x000fc800078e00ff */
[----:B------:R-:W-:Y:S01]  /*14c0*/  IMAD R12, R13, UR13, R23 ;  /* 0x0000000d0d0c7c24 */ /* 0x000fe2000f8e0217 */
        /* <DEDUP_REMOVED lines=8> */
[----:B------:R-:W-:Y:S01]  /*1550*/  IMAD.HI.U32 R23, R4, R13, RZ ;  /* 0x0000000d04177227 */ /* 0x000fe200078e00ff */
[----:B------:R-:W-:-:S04]  /*1560*/  IADD3 R4, P4, PT, R2, R21, RZ ;  /* 0x0000001502047210 */ /* 0x000fc80007f9e0ff */
[----:B------:R-:W-:-:S05]  /*1570*/  IADD3 R5, PT, PT, -R23, RZ, RZ ;  /* 0x000000ff17057210 */ /* 0x000fca0007ffe1ff */
[----:B------:R-:W-:-:S05]  /*1580*/  IMAD R5, R18, R5, R13 ;  /* 0x0000000512057224 */ /* 0x000fca00078e020d */
[----:B------:R-:W-:-:S13]  /*1590*/  ISETP.GE.U32.AND P1, PT, R5, R18, PT ;  /* 0x000000120500720c */ /* 0x000fda0003f26070 */
[----:B------:R-:W-:-:S05]  /*15a0*/  @P1 IMAD.IADD R5, R5, 0x1, -R18 ;  /* 0x0000000105051824 */ /* 0x000fca00078e0a12 */
[----:B------:R-:W-:Y:S02]  /*15b0*/  ISETP.GE.U32.AND P2, PT, R5, R18, PT ;  /* 0x000000120500720c */ /* 0x000fe40003f46070 */
[----:B------:R-:W-:-:S06]  /*15c0*/  IADD3.X R5, PT, PT, RZ, R3, RZ, P4, !PT ;  /* 0x00000003ff057210 */ /* 0x000fcc00027fe4ff */
[----:B------:R-:W2:Y:S01]  /*15d0*/  LDG.E.64 R4, desc[UR6][R4.64] ;  /* 0x0000000604047981 */ /* 0x000ea2000c1e1b00 */
[----:B------:R-:W-:Y:S01]  /*15e0*/  @P1 VIADD R23, R23, 0x1 ;  /* 0x0000000117171836 */ /* 0x000fe20000000000 */
[----:B------:R-:W-:Y:S01]  /*15f0*/  LEA R21, R19, R21, 0x3 ;  /* 0x0000001513157211 */ /* 0x000fe200078e18ff */
[----:B------:R-:W-:Y:S02]  /*1600*/  IMAD R12, R11, UR12, R12 ;  /* 0x0000000c0b0c7c24 */ /* 0x000fe4000f8e020c */
[----:B------:R-:W-:Y:S01]  /*1610*/  IMAD.MOV R11, RZ, RZ, -R13 ;  /* 0x000000ffff0b7224 */ /* 0x000fe200078e0a0d */
[----:B------:R-:W-:Y:S01]  /*1620*/  @P2 IADD3 R23, PT, PT, R23, 0x1, RZ ;  /* 0x0000000117172810 */ /* 0x000fe20007ffe0ff */
[----:B-1-3--:R-:W-:Y:S02]  /*1630*/  IMAD R12, R15, UR14, R12 ;  /* 0x0000000e0f0c7c24 */ /* 0x00afe4000f8e020c */
[----:B------:R-:W-:Y:S01]  /*1640*/  IMAD R28, R17, R11, R28 ;  /* 0x0000000b111c7224 */ /* 0x000fe200078e021c */
[----:B------:R-:W-:Y:S01]  /*1650*/  SEL R7, R7, R23, !P0 ;  /* 0x0000001707077207 */ /* 0x000fe20004000000 */
[----:B------:R-:W-:-:S02]  /*1660*/  IMAD R6, R15, UR14, R6 ;  /* 0x0000000e0f067c24 */ /* 0x000fc4000f8e0206 */
[----:B------:R-:W-:Y:S02]  /*1670*/  IMAD R28, R28, UR11, RZ ;  /* 0x0000000b1c1c7c24 */ /* 0x000fe4000f8e02ff */
[----:B------:R-:W-:-:S04]  /*1680*/  IMAD.HI.U32 R8, R8, R7, RZ ;  /* 0x0000000708087227 */ /* 0x000fc800078e00ff */
[----:B------:R-:W-:Y:S02]  /*1690*/  IMAD.MOV R23, RZ, RZ, -R8 ;  /* 0x000000ffff177224 */ /* 0x000fe400078e0a08 */
[C---:B------:R-:W-:Y:S02]  /*16a0*/  IMAD R10, R15.reuse, UR14, R10 ;  /* 0x0000000e0f0a7c24 */ /* 0x040fe4000f8e020a */
[----:B------:R-:W-:Y:S02]  /*16b0*/  IMAD R23, R14, R23, R7 ;  /* 0x000000170e177224 */ /* 0x000fe400078e0207 */
[C---:B------:R-:W-:Y:S02]  /*16c0*/  IMAD R27, R15.reuse, UR14, R24 ;  /* 0x0000000e0f1b7c24 */ /* 0x040fe4000f8e0218 */
[----:B------:R-:W-:Y:S01]  /*16d0*/  IMAD R20, R15, UR14, R20 ;  /* 0x0000000e0f147c24 */ /* 0x000fe2000f8e0214 */
[----:B------:R-:W-:-:S13]  /*16e0*/  ISETP.GE.U32.AND P0, PT, R23, R14, PT ;  /* 0x0000000e1700720c */ /* 0x000fda0003f06070 */
[----:B------:R-:W-:Y:S02]  /*16f0*/  @P0 IADD3 R23, PT, PT, -R14, R23, RZ ;  /* 0x000000170e170210 */ /* 0x000fe40007ffe1ff */
[----:B------:R-:W-:Y:S02]  /*1700*/  @P0 IADD3 R8, PT, PT, R8, 0x1, RZ ;  /* 0x0000000108080810 */ /* 0x000fe40007ffe0ff */
[----:B------:R-:W-:Y:S02]  /*1710*/  ISETP.GE.U32.AND P1, PT, R23, R14, PT ;  /* 0x0000000e1700720c */ /* 0x000fe40003f26070 */
[----:B------:R-:W-:Y:S02]  /*1720*/  IADD3 R23, PT, PT, -R7, RZ, RZ ;  /* 0x000000ff07177210 */ /* 0x000fe40007ffe1ff */
[----:B------:R-:W-:-:S03]  /*1730*/  IADD3 R12, P0, PT, R12, UR16, RZ ;  /* 0x000000100c0c7c10 */ /* 0x000fc6000ff1e0ff */
[----:B------:R-:W-:-:S04]  /*1740*/  IMAD R13, R18, R23, R13 ;  /* 0x00000017120d7224 */ /* 0x000fc800078e020d */
[----:B------:R-:W-:Y:S01]  /*1750*/  IMAD R28, R13, UR10, R28 ;  /* 0x0000000a0d1c7c24 */ /* 0x000fe2000f8e021c */
[----:B------:R-:W-:Y:S01]  /*1760*/  IADD3.X R13, PT, PT, RZ, UR17, RZ, P0, !PT ;  /* 0x00000011ff0d7c10 */ /* 0x000fe200087fe4ff */
[----:B------:R-:W-:Y:S01]  /*1770*/  @P1 VIADD R8, R8, 0x1 ;  /* 0x0000000108081836 */ /* 0x000fe20000000000 */
[----:B------:R-:W-:-:S04]  /*1780*/  IADD3 R10, P1, PT, R10, UR16, RZ ;  /* 0x000000100a0a7c10 */ /* 0x000fc8000ff3e0ff */
[----:B------:R-:W-:-:S05]  /*1790*/  SEL R11, R9, R8, !P3 ;  /* 0x00000008090b7207 */ /* 0x000fca0005800000 */
[----:B------:R-:W-:-:S04]  /*17a0*/  IMAD.MOV R8, RZ, RZ, -R11 ;  /* 0x000000ffff087224 */ /* 0x000fc800078e0a0b */
[----:B------:R-:W-:Y:S02]  /*17b0*/  IMAD R7, R14, R8, R7 ;  /* 0x000000080e077224 */ /* 0x000fe400078e0207 */
[----:B------:R-:W-:Y:S02]  /*17c0*/  IMAD R8, R15, UR14, R26 ;  /* 0x0000000e0f087c24 */ /* 0x000fe4000f8e021a */
[----:B------:R-:W-:-:S03]  /*17d0*/  IMAD R26, R7, UR13, R28 ;  /* 0x0000000d071a7c24 */ /* 0x000fc6000f8e021c */
[----:B------:R-:W-:Y:S01]  /*17e0*/  IADD3 R8, P0, PT, R8, UR16, RZ ;  /* 0x0000001008087c10 */ /* 0x000fe2000ff1e0ff */
[----:B------:R-:W-:Y:S02]  /*17f0*/  IMAD R26, R11, UR12, R26 ;  /* 0x0000000c0b1a7c24 */ /* 0x000fe4000f8e021a */
[----:B------:R-:W-:Y:S02]  /*1800*/  IMAD.X R11, RZ, RZ, UR17, P1 ;  /* 0x00000011ff0b7e24 */ /* 0x000fe400088e06ff */
[----:B------:R-:W-:Y:S01]  /*1810*/  IMAD.X R9, RZ, RZ, UR17, P0 ;  /* 0x00000011ff097e24 */ /* 0x000fe200080e06ff */
[----:B------:R-:W-:Y:S01]  /*1820*/  IADD3 R6, P0, PT, R6, UR16, RZ ;  /* 0x0000001006067c10 */ /* 0x000fe2000ff1e0ff */
[----:B------:R-:W-:-:S03]  /*1830*/  IMAD R26, R15, UR14, R26 ;  /* 0x0000000e0f1a7c24 */ /* 0x000fc6000f8e021a */
[----:B------:R-:W-:Y:S02]  /*1840*/  IADD3.X R7, PT, PT, RZ, UR17, RZ, P0, !PT ;  /* 0x00000011ff077c10 */ /* 0x000fe400087fe4ff */
[C---:B--2---:R-:W-:Y:S02]  /*1850*/  PRMT R25, R4.reuse, 0x7770, RZ ;  /* 0x0000777004197816 */ /* 0x044fe400000000ff */
[C---:B------:R-:W-:Y:S02]  /*1860*/  PRMT R23, R4.reuse, 0x7771, RZ ;  /* 0x0000777104177816 */ /* 0x040fe400000000ff */
[C---:B------:R-:W-:Y:S01]  /*1870*/  PRMT R24, R4.reuse, 0x7772, RZ ;  /* 0x0000777204187816 */ /* 0x040fe200000000ff */
[----:B------:R0:W-:Y:S01]  /*1880*/  STG.E.U8 desc[UR6][R12.64], R25 ;  /* 0x000000190c007986 */ /* 0x0001e2000c101106 */
[----:B------:R-:W-:-:S03]  /*1890*/  PRMT R29, R4, 0x7773, RZ ;  /* 0x00007773041d7816 */ /* 0x000fc600000000ff */
[----:B------:R1:W-:Y:S04]  /*18a0*/  STG.E.U8 desc[UR6][R8.64], R23 ;  /* 0x0000001708007986 */ /* 0x0003e8000c101106 */
[----:B------:R2:W-:Y:S01]  /*18b0*/  STG.E.U8 desc[UR6][R6.64], R24 ;  /* 0x0000001806007986 */ /* 0x0005e2000c101106 */
[----:B0-----:R-:W-:-:S03]  /*18c0*/  IADD3 R12, P0, PT, R27, UR16, RZ ;  /* 0x000000101b0c7c10 */ /* 0x001fc6000ff1e0ff */
[----:B------:R0:W-:Y:S01]  /*18d0*/  STG.E.U8 desc[UR6][R10.64], R29 ;  /* 0x0000001d0a007986 */ /* 0x0001e2000c101106 */
[----:B------:R-:W-:Y:S01]  /*18e0*/  PRMT R27, R5, 0x7770, RZ ;  /* 0x00007770051b7816 */ /* 0x000fe200000000ff */
[----:B-1----:R-:W-:Y:S01]  /*18f0*/  IMAD R8, R15, UR14, R22 ;  /* 0x0000000e0f087c24 */ /* 0x002fe2000f8e0216 */
[----:B------:R-:W-:Y:S02]  /*1900*/  IADD3.X R13, PT, PT, RZ, UR17, RZ, P0, !PT ;  /* 0x00000011ff0d7c10 */ /* 0x000fe400087fe4ff */
[----:B------:R-:W-:Y:S02]  /*1910*/  IADD3 R22, P0, PT, R20, UR16, RZ ;  /* 0x0000001014167c10 */ /* 0x000fe4000ff1e0ff */
[----:B------:R-:W-:Y:S01]  /*1920*/  IADD3 R8, P1, PT, R8, UR16, RZ ;  /* 0x0000001008087c10 */ /* 0x000fe2000ff3e0ff */
[----:B------:R1:W-:Y:S01]  /*1930*/  STG.E.U8 desc[UR6][R12.64], R27 ;  /* 0x0000001b0c007986 */ /* 0x0003e2000c101106 */
[----:B--2---:R-:W-:Y:S01]  /*1940*/  IADD3 R6, P2, PT, R26, UR16, RZ ;  /* 0x000000101a067c10 */ /* 0x004fe2000ff5e0ff */
[----:B------:R-:W-:Y:S01]  /*1950*/  IMAD.X R23, RZ, RZ, UR17, P0 ;  /* 0x00000011ff177e24 */ /* 0x000fe200080e06ff */
[----:B------:R-:W-:-:S02]  /*1960*/  PRMT R25, R5, 0x7773, RZ ;  /* 0x0000777305197816 */ /* 0x000fc400000000ff */
[C---:B0-----:R-:W-:Y:S01]  /*1970*/  PRMT R11, R5.reuse, 0x7771, RZ ;  /* 0x00007771050b7816 */ /* 0x041fe200000000ff */
[----:B------:R-:W-:Y:S01]  /*1980*/  IMAD.X R7, RZ, RZ, UR17, P2 ;  /* 0x00000011ff077e24 */ /* 0x000fe200090e06ff */
[----:B------:R-:W-:Y:S02]  /*1990*/  IADD3.X R9, PT, PT, RZ, UR17, RZ, P1, !PT ;  /* 0x00000011ff097c10 */ /* 0x000fe40008ffe4ff */
[----:B------:R-:W-:Y:S01]  /*19a0*/  PRMT R5, R5, 0x7772, RZ ;  /* 0x0000777205057816 */ /* 0x000fe200000000ff */
[----:B------:R0:W-:Y:S01]  /*19b0*/  STG.E.U8 desc[UR6][R22.64], R11 ;  /* 0x0000000b16007986 */ /* 0x0001e2000c101106 */
[----:B-1----:R-:W-:-:S03]  /*19c0*/  VIADD R13, R21, 0x8 ;  /* 0x00000008150d7836 */ /* 0x002fc60000000000 */
[----:B------:R0:W-:Y:S02]  /*19d0*/  STG.E.U8 desc[UR6][R8.64], R5 ;  /* 0x0000000508007986 */ /* 0x0001e4000c101106 */
[----:B------:R-:W-:Y:S02]  /*19e0*/  ISETP.GT.U32.AND P0, PT, R13, R0, PT ;  /* 0x000000000d00720c */ /* 0x000fe40003f04070 */
[----:B------:R0:W-:Y:S11]  /*19f0*/  STG.E.U8 desc[UR6][R6.64], R25 ;  /* 0x0000001906007986 */ /* 0x0001f6000c101106 */
[----:B------:R-:W-:Y:S05]  /*1a00*/  @!P0 BRA `(.L_x_359) ;  /* 0xffffffe800108947 */ /* 0x000fea000383ffff */
.L_x_358:
[----:B0-23--:R-:W-:Y:S05]  /*1a10*/  BSYNC.RECONVERGENT B0 ;  /* 0x0000000000007941 */ /* 0x00dfea0003800200 */
.L_x_357:
        /* <DEDUP_REMOVED lines=8> */
[----:B------:R-:W3:Y:S01]  /*1aa0*/  LDCU.64 UR12, c[0x0][0x10d8] ;  /* 0x00021b00ff0c77ac */ /* 0x000ee20008000a00 */
[----:B------:R-:W0:Y:S10]  /*1ab0*/  LDCU.64 UR14, c[0x0][0x380] ;  /* 0x00007000ff0e77ac */ /* 0x000e340008000a00 */
[----:B------:R-:W-:Y:S05]  /*1ac0*/  @!P0 BRA `(.L_x_361) ;  /* 0x0000000400748947 */ /* 0x000fea0003800000 */
[----:B------:R-:W5:Y:S01]  /*1ad0*/  LDC R4, c[0x0][0x10e8] ;  /* 0x00043a00ff047b82 */ /* 0x000f620000000800 */
[----:B------:R-:W4:Y:S01]  /*1ae0*/  LDCU.64 UR4, c[0x0][0x10d0] ;  /* 0x00021a00ff0477ac */ /* 0x000f220008000a00 */
[----:B------:R-:W-:Y:S01]  /*1af0*/  IMAD.MOV R20, RZ, RZ, -R20 ;  /* 0x000000ffff147224 */ /* 0x000fe200078e0a14 */
[----:B------:R-:W1:Y:S01]  /*1b00*/  LDCU UR8, c[0x0][0x10cc] ;  /* 0x00021980ff0877ac */ /* 0x000e620008000800 */
[----:B-----5:R-:W-:-:S04]  /*1b10*/  ISETP.NE.AND P0, PT, R4, 0x3, PT ;  /* 0x000000030400780c */ /* 0x020fc80003f05270 */
[----:B----4-:R-:W-:Y:S02]  /*1b20*/  SEL R6, R16, UR5, !P0 ;  /* 0x0000000510067c07 */ /* 0x010fe4000c000000 */
[----:B------:R-:W-:Y:S02]  /*1b30*/  ISETP.NE.AND P0, PT, R4, 0x2, PT ;  /* 0x000000020400780c */ /* 0x000fe40003f05270 */
[----:B------:R-:W4:Y:S02]  /*1b40*/  I2F.U32.RP R9, R6 ;  /* 0x0000000600097306 */ /* 0x000f240000209000 */
[----:B------:R-:W-:Y:S02]  /*1b50*/  SEL R7, R16, UR4, !P0 ;  /* 0x0000000410077c07 */ /* 0x000fe4000c000000 */
[----:B------:R-:W-:Y:S02]  /*1b60*/  ISETP.NE.AND P0, PT, R4, 0x1, PT ;  /* 0x000000010400780c */ /* 0x000fe40003f05270 */
[----:B------:R-:W-:-:S02]  /*1b70*/  ISETP.NE.U32.AND P1, PT, R7, RZ, PT ;  /* 0x000000ff0700720c */ /* 0x000fc40003f25070 */
[----:B-1----:R-:W-:Y:S01]  /*1b80*/  SEL R8, R16, UR8, !P0 ;  /* 0x0000000810087c07 */ /* 0x002fe2000c000000 */
[----:B------:R-:W-:Y:S01]  /*1b90*/  I2F.U32.RP R14, R7 ;  /* 0x00000007000e7306 */ /* 0x000fe20000209000 */
[----:B------:R-:W-:Y:S02]  /*1ba0*/  ISETP.NE.U32.AND P0, PT, R6, RZ, PT ;  /* 0x000000ff0600720c */ /* 0x000fe40003f05070 */
[----:B------:R-:W-:Y:S01]  /*1bb0*/  ISETP.NE.U32.AND P2, PT, R8, RZ, PT ;  /* 0x000000ff0800720c */ /* 0x000fe20003f45070 */
[----:B------:R-:W-:-:S04]  /*1bc0*/  IMAD.MOV R19, RZ, RZ, -R8 ;  /* 0x000000ffff137224 */ /* 0x000fc800078e0a08 */
[----:B------:R-:W1:Y:S08]  /*1bd0*/  I2F.U32.RP R17, R8 ;  /* 0x0000000800117306 */ /* 0x000e700000209000 */
[----:B----4-:R-:W4:Y:S08]  /*1be0*/  MUFU.RCP R9, R9 ;  /* 0x0000000900097308 */ /* 0x010f300000001000 */
[----:B-1----:R-:W1:Y:S08]  /*1bf0*/  MUFU.RCP R17, R17 ;  /* 0x0000001100117308 */ /* 0x002e700000001000 */
[----:B------:R-:W5:Y:S01]  /*1c00*/  MUFU.RCP R14, R14 ;  /* 0x0000000e000e7308 */ /* 0x000f620000001000 */
[----:B----4-:R-:W-:Y:S01]  /*1c10*/  IADD3 R10, PT, PT, R9, 0xffffffe, RZ ;  /* 0x0ffffffe090a7810 */ /* 0x010fe20007ffe0ff */
[----:B------:R-:W-:-:S06]  /*1c20*/  IMAD.MOV R9, RZ, RZ, -R6 ;  /* 0x000000ffff097224 */ /* 0x000fcc00078e0a06 */
[----:B------:R4:W2:Y:S01]  /*1c30*/  F2I.FTZ.U32.TRUNC.NTZ R11, R10 ;  /* 0x0000000a000b7305 */ /* 0x0008a2000021f000 */
[----:B-1----:R-:W-:Y:S02]  /*1c40*/  IADD3 R12, PT, PT, R17, 0xffffffe, RZ ;  /* 0x0ffffffe110c7810 */ /* 0x002fe40007ffe0ff */
[----:B------:R-:W-:-:S05]  /*1c50*/  IADD3 R17, PT, PT, RZ, -R7, RZ ;  /* 0x80000007ff117210 */ /* 0x000fca0007ffe0ff */
[----:B------:R1:W3:Y:S01]  /*1c60*/  F2I.FTZ.U32.TRUNC.NTZ R13, R12 ;  /* 0x0000000c000d7305 */ /* 0x0002e2000021f000 */
[----:B-----5:R-:W-:Y:S01]  /*1c70*/  VIADD R4, R14, 0xffffffe ;  /* 0x0ffffffe0e047836 */ /* 0x020fe20000000000 */
[----:B----4-:R-:W-:Y:S02]  /*1c80*/  MOV R10, RZ ;  /* 0x000000ff000a7202 */ /* 0x010fe40000000f00 */
[----:B------:R-:W-:Y:S01]  /*1c90*/  LOP3.LUT R14, RZ, R8, RZ, 0x33, !PT ;  /* 0x00000008ff0e7212 */ /* 0x000fe200078e33ff */
[----:B--2---:R-:W-:-:S03]  /*1ca0*/  IMAD R9, R9, R11, RZ ;  /* 0x0000000b09097224 */ /* 0x004fc600078e02ff */
[----:B------:R2:W4:Y:S01]  /*1cb0*/  F2I.FTZ.U32.TRUNC.NTZ R5, R4 ;  /* 0x0000000400057305 */ /* 0x000522000021f000 */
[----:B-1----:R-:W-:Y:S02]  /*1cc0*/  HFMA2 R12, -RZ, RZ, 0, 0 ;  /* 0x00000000ff0c7431 */ /* 0x002fe400000001ff */
[----:B------:R-:W-:Y:S01]  /*1cd0*/  IMAD.HI.U32 R10, R11, R9, R10 ;  /* 0x000000090b0a7227 */ /* 0x000fe200078e000a */
[----:B------:R-:W-:-:S03]  /*1ce0*/  MOV R9, R21 ;  /* 0x0000001500097202 */ /* 0x000fc60000000f00 */
[----:B---3--:R-:W-:Y:S02]  /*1cf0*/  IMAD R19, R19, R13, RZ ;  /* 0x0000000d13137224 */ /* 0x008fe400078e02ff */
[----:B--2---:R-:W-:Y:S02]  /*1d00*/  IMAD.MOV.U32 R4, RZ, RZ, RZ ;  /* 0x000000ffff047224 */ /* 0x004fe400078e00ff */
[----:B------:R-:W-:Y:S01]  /*1d10*/  IMAD.HI.U32 R12, R13, R19, R12 ;  /* 0x000000130d0c7227 */ /* 0x000fe200078e000c */
[----:B------:R-:W-:Y:S02]  /*1d20*/  IADD3 R13, P3, PT, R2, R21, RZ ;  /* 0x00000015020d7210 */ /* 0x000fe40007f7e0ff */
[----:B------:R-:W-:Y:S01]  /*1d30*/  LOP3.LUT R19, RZ, R7, RZ, 0x33, !PT ;  /* 0x00000007ff137212 */ /* 0x000fe200078e33ff */
[----:B----4-:R-:W-:Y:S02]  /*1d40*/  IMAD R17, R17, R5, RZ ;  /* 0x0000000511117224 */ /* 0x010fe400078e02ff */
[----:B------:R-:W-:-:S02]  /*1d50*/  IMAD.X R18, RZ, RZ, R3, P3 ;  /* 0x000000ffff127224 */ /* 0x000fc400018e0603 */
[----:B------:R-:W-:Y:S01]  /*1d60*/  IMAD.HI.U32 R11, R5, R17, R4 ;  /* 0x00000011050b7227 */ /* 0x000fe200078e0004 */
[----:B------:R-:W-:-:S07]  /*1d70*/  LOP3.LUT R17, RZ, R6, RZ, 0x33, !PT ;  /* 0x00000006ff117212 */ /* 0x000fce00078e33ff */
.L_x_362:
[----:B0-----:R-:W-:Y:S01]  /*1d80*/  MOV R4, R13 ;  /* 0x0000000d00047202 */ /* 0x001fe20000000f00 */
[----:B------:R-:W-:-:S05]  /*1d90*/  IMAD.MOV.U32 R5, RZ, RZ, R18 ;  /* 0x000000ffff057224 */ /* 0x000fca00078e0012 */
[----:B------:R1:W2:Y:S01]  /*1da0*/  LDG.E.U8 R23, desc[UR6][R4.64] ;  /* 0x0000000604177981 */ /* 0x0002a2000c1e1100 */
[----:B------:R-:W-:Y:S01]  /*1db0*/  IMAD.HI.U32 R22, R10, R9, RZ ;  /* 0x000000090a167227 */ /* 0x000fe200078e00ff */
[----:B------:R-:W-:-:S04]  /*1dc0*/  IADD3 R20, PT, PT, R20, 0x1, RZ ;  /* 0x0000000114147810 */ /* 0x000fc80007ffe0ff */
        /* <DEDUP_REMOVED lines=9> */
[----:B-1----:R-:W-:-:S05]  /*1e60*/  IADD3 R4, PT, PT, -R24, RZ, RZ ;  /* 0x000000ff18047210 */ /* 0x002fca0007ffe1ff */
[----:B------:R-:W-:-:S05]  /*1e70*/  IMAD R4, R7, R4, R22 ;  /* 0x0000000407047224 */ /* 0x000fca00078e0216 */
[----:B------:R-:W-:-:S13]  /*1e80*/  ISETP.GE.U32.AND P3, PT, R4, R7, PT ;  /* 0x000000070400720c */ /* 0x000fda0003f66070 */
[----:B------:R-:W-:Y:S01]  /*1e90*/  @P3 IMAD.IADD R4, R4, 0x1, -R7 ;  /* 0x0000000104043824 */ /* 0x000fe200078e0a07 */
[----:B------:R-:W-:-:S04]  /*1ea0*/  @P3 IADD3 R24, PT, PT, R24, 0x1, RZ ;  /* 0x0000000118183810 */ /* 0x000fc80007ffe0ff */
[----:B------:R-:W-:-:S13]  /*1eb0*/  ISETP.GE.U32.AND P4, PT, R4, R7, PT ;  /* 0x000000070400720c */ /* 0x000fda0003f86070 */
[----:B------:R-:W-:-:S05]  /*1ec0*/  @P4 VIADD R24, R24, 0x1 ;  /* 0x0000000118184836 */ /* 0x000fca0000000000 */
[----:B------:R-:W-:Y:S01]  /*1ed0*/  SEL R5, R19, R24, !P1 ;  /* 0x0000001813057207 */ /* 0x000fe20004800000 */
[----:B------:R-:W-:-:S04]  /*1ee0*/  IMAD.MOV R24, RZ, RZ, -R22 ;  /* 0x000000ffff187224 */ /* 0x000fc800078e0a16 */
[----:B------:R-:W-:-:S04]  /*1ef0*/  IMAD.HI.U32 R25, R12, R5, RZ ;  /* 0x000000050c197227 */ /* 0x000fc800078e00ff */
[----:B------:R-:W-:Y:S01]  /*1f00*/  IMAD.MOV R26, RZ, RZ, -R5 ;  /* 0x000000ffff1a7224 */ /* 0x000fe200078e0a05 */
[----:B------:R-:W-:Y:S01]  /*1f10*/  IADD3 R27, PT, PT, -R25, RZ, RZ ;  /* 0x000000ff191b7210 */ /* 0x000fe20007ffe1ff */
[----:B------:R-:W-:Y:S01]  /*1f20*/  IMAD R24, R6, R24, R9 ;  /* 0x0000001806187224 */ /* 0x000fe200078e0209 */
[----:B------:R-:W-:-:S03]  /*1f30*/  IADD3 R9, PT, PT, R9, 0x1, RZ ;  /* 0x0000000109097810 */ /* 0x000fc60007ffe0ff */
[----:B------:R-:W-:Y:S02]  /*1f40*/  IMAD R27, R8, R27, R5 ;  /* 0x0000001b081b7224 */ /* 0x000fe400078e0205 */
[----:B------:R-:W-:-:S03]  /*1f50*/  IMAD R24, R24, UR11, RZ ;  /* 0x0000000b18187c24 */ /* 0x000fc6000f8e02ff */
[----:B------:R-:W-:-:S13]  /*1f60*/  ISETP.GE.U32.AND P3, PT, R27, R8, PT ;  /* 0x000000081b00720c */ /* 0x000fda0003f66070 */
[----:B------:R-:W-:Y:S01]  /*1f70*/  @P3 IMAD.IADD R27, R27, 0x1, -R8 ;  /* 0x000000011b1b3824 */ /* 0x000fe200078e0a08 */
[----:B------:R-:W-:-:S04]  /*1f80*/  @P3 IADD3 R25, PT, PT, R25, 0x1, RZ ;  /* 0x0000000119193810 */ /* 0x000fc80007ffe0ff */
[----:B------:R-:W-:-:S13]  /*1f90*/  ISETP.GE.U32.AND P4, PT, R27, R8, PT ;  /* 0x000000081b00720c */ /* 0x000fda0003f86070 */
[----:B------:R-:W-:Y:S02]  /*1fa0*/  @P4 IADD3 R25, PT, PT, R25, 0x1, RZ ;  /* 0x0000000119194810 */ /* 0x000fe40007ffe0ff */
[----:B------:R-:W-:Y:S02]  /*1fb0*/  IADD3 R13, P4, PT, R13, 0x1, RZ ;  /* 0x000000010d0d7810 */ /* 0x000fe40007f9e0ff */
[----:B------:R-:W-:Y:S01]  /*1fc0*/  SEL R4, R14, R25, !P2 ;  /* 0x000000190e047207 */ /* 0x000fe20005000000 */
[----:B------:R-:W-:Y:S02]  /*1fd0*/  IMAD R25, R7, R26, R22 ;  /* 0x0000001a07197224 */ /* 0x000fe400078e0216 */
[----:B------:R-:W-:Y:S01]  /*1fe0*/  IMAD.X R18, RZ, RZ, R18, P4 ;  /* 0x000000ffff127224 */ /* 0x000fe200020e0612 */
[----:B------:R-:W-:Y:S01]  /*1ff0*/  IADD3 R22, PT, PT, -R4, RZ, RZ ;  /* 0x000000ff04167210 */ /* 0x000fe20007ffe1ff */
[----:B------:R-:W-:-:S04]  /*2000*/  IMAD R24, R25, UR10, R24 ;  /* 0x0000000a19187c24 */ /* 0x000fc8000f8e0218 */
[----:B------:R-:W-:-:S04]  /*2010*/  IMAD R5, R8, R22, R5 ;  /* 0x0000001608057224 */ /* 0x000fc800078e0205 */
[----:B------:R-:W-:-:S04]  /*2020*/  IMAD R5, R5, UR13, R24 ;  /* 0x0000000d05057c24 */ /* 0x000fc8000f8e0218 */
[----:B------:R-:W-:-:S04]  /*2030*/  IMAD R4, R4, UR12, R5 ;  /* 0x0000000c04047c24 */ /* 0x000fc8000f8e0205 */
[----:B0-----:R-:W-:-:S05]  /*2040*/  IMAD R4, R15, UR9, R4 ;  /* 0x000000090f047c24 */ /* 0x001fca000f8e0204 */
[----:B------:R-:W-:-:S05]  /*2050*/  IADD3 R4, P3, PT, R4, UR14, RZ ;  /* 0x0000000e04047c10 */ /* 0x000fca000ff7e0ff */
[----:B------:R-:W-:Y:S01]  /*2060*/  IMAD.X R5, RZ, RZ, UR15, P3 ;  /* 0x0000000fff057e24 */ /* 0x000fe200098e06ff */
[----:B------:R-:W-:-:S04]  /*2070*/  ISETP.NE.AND P3, PT, R20, RZ, PT ;  /* 0x000000ff1400720c */ /* 0x000fc80003f65270 */
[----:B--2---:R0:W-:Y:S09]  /*2080*/  STG.E.U8 desc[UR6][R4.64], R23 ;  /* 0x0000001704007986 */ /* 0x0041f2000c101106 */
[----:B------:R-:W-:Y:S05]  /*2090*/  @P3 BRA `(.L_x_362) ;  /* 0xfffffffc00383947 */ /* 0x000fea000383ffff */
.L_x_361:
[----:B0-23--:R-:W-:Y:S05]  /*20a0*/  BSYNC.RECONVERGENT B0 ;  /* 0x0000000000007941 */ /* 0x00dfea0003800200 */
.L_x_360:
[----:B------:R-:W-:-:S05]  /*20b0*/  IMAD.IADD R4, R21, 0x1, -R0 ;  /* 0x0000000115047824 */ /* 0x000fca00078e0a00 */
[----:B------:R-:W-:-:S13]  /*20c0*/  ISETP.GT.U32.AND P0, PT, R4, -0x4, PT ;  /* 0xfffffffc0400780c */ /* 0x000fda0003f04070 */
[----:B------:R-:W-:Y:S05]  /*20d0*/  @P0 EXIT ;  /* 0x000000000000094d */ /* 0x000fea0003800000 */
[----:B------:R-:W0:Y:S01]  /*20e0*/  LDC R4, c[0x0][0x10e8] ;  /* 0x00043a00ff047b82 */ /* 0x000e220000000800 */
[----:B------:R-:W-:Y:S01]  /*20f0*/  IMAD.IADD R21, R9, 0x1, -R0 ;  /* 0x0000000109157824 */ /* 0x000fe200078e0a00 */
[----:B------:R-:W2:Y:S01]  /*2100*/  LDCU UR8, c[0x0][0x10ec] ;  /* 0x00021d80ff0877ac */ /* 0x000ea20008000800 */
[----:B------:R-:W3:Y:S05]  /*2110*/  LDCU.64 UR4, c[0x0][0x10d8] ;  /* 0x00021b00ff0477ac */ /* 0x000eea0008000a00 */
[----:B------:R-:W4:Y:S01]  /*2120*/  LDC.64 R12, c[0x0][0x10d0] ;  /* 0x00043400ff0c7b82 */ /* 0x000f220000000a00 */
[----:B------:R-:W0:Y:S02]  /*2130*/  LDCU.64 UR10, c[0x0][0x380] ;  /* 0x00007000ff0a77ac */ /* 0x000e240008000a00 */
[----:B0-----:R-:W-:-:S02]  /*2140*/  ISETP.NE.AND P2, PT, R4, 0x1, PT ;  /* 0x000000010400780c */ /* 0x001fc40003f45270 */
[C---:B------:R-:W-:Y:S02]  /*2150*/  ISETP.NE.AND P0, PT, R4.reuse, 0x3, PT ;  /* 0x000000030400780c */ /* 0x040fe40003f05270 */
[----:B------:R-:W-:Y:S02]  /*2160*/  ISETP.NE.AND P1, PT, R4, 0x2, PT ;  /* 0x000000020400780c */ /* 0x000fe40003f25270 */
[C---:B----4-:R-:W-:Y:S02]  /*2170*/  SEL R8, R16.reuse, R13, !P0 ;  /* 0x0000000d10087207 */ /* 0x050fe40004000000 */
[----:B------:R-:W-:Y:S02]  /*2180*/  SEL R12, R16, R12, !P1 ;  /* 0x0000000c100c7207 */ /* 0x000fe40004800000 */
[----:B------:R-:W0:Y:S03]  /*2190*/  I2F.U32.RP R13, R8 ;  /* 0x00000008000d7306 */ /* 0x000e260000209000 */
[----:B------:R-:W4:Y:S01]  /*21a0*/  @P2 LDC R16, c[0x0][0x10cc] ;  /* 0x00043300ff102b82 */ /* 0x000f220000000800 */
[----:B------:R-:W-:-:S02]  /*21b0*/  ISETP.NE.U32.AND P0, PT, R8, RZ, PT ;  /* 0x000000ff0800720c */ /* 0x000fc40003f05070 */
[----:B------:R-:W-:Y:S02]  /*21c0*/  ISETP.NE.U32.AND P1, PT, R12, RZ, PT ;  /* 0x000000ff0c00720c */ /* 0x000fe40003f25070 */
        /* <DEDUP_REMOVED lines=8> */
[----:B0-----:R-:W-:Y:S01]  /*2250*/  IADD3 R4, PT, PT, R13, 0xffffffe, RZ ;  /* 0x0ffffffe0d047810 */ /* 0x001fe20007ffe0ff */
[----:B------:R-:W-:-:S06]  /*2260*/  IMAD.MOV R13, RZ, RZ, -R8 ;  /* 0x000000ffff0d7224 */ /* 0x000fcc00078e0a08 */
[----:B------:R0:W1:Y:S01]  /*2270*/  F2I.FTZ.U32.TRUNC.NTZ R5, R4 ;  /* 0x0000000400057305 */ /* 0x000062000021f000 */
[----:B-----5:R-:W-:-:S07]  /*2280*/  VIADD R6, R14, 0xffffffe ;  /* 0x0ffffffe0e067836 */ /* 0x020fce0000000000 */
[----:B----4-:R-:W4:Y:S01]  /*2290*/  MUFU.RCP R17, R17 ;  /* 0x0000001100117308 */ /* 0x010f220000001000 */
[----:B0-----:R-:W-:Y:S02]  /*22a0*/  IMAD.MOV.U32 R4, RZ, RZ, RZ ;  /* 0x000000ffff047224 */ /* 0x001fe400078e00ff */
[----:B-1----:R-:W-:-:S05]  /*22b0*/  IMAD R13, R13, R5, RZ ;  /* 0x000000050d0d7224 */ /* 0x002fca00078e02ff */
[----:B------:R0:W1:Y:S01]  /*22c0*/  F2I.FTZ.U32.TRUNC.NTZ R7, R6 ;  /* 0x0000000600077305 */ /* 0x000062000021f000 */
[----:B------:R-:W-:Y:S01]  /*22d0*/  IMAD.HI.U32 R13, R5, R13, R4 ;  /* 0x0000000d050d7227 */ /* 0x000fe200078e0004 */
[----:B----4-:R-:W-:-:S03]  /*22e0*/  IADD3 R10, PT, PT, R17, 0xffffffe, RZ ;  /* 0x0ffffffe110a7810 */ /* 0x010fc60007ffe0ff */
[----:B0-----:R-:W-:Y:S01]  /*22f0*/  HFMA2 R6, -RZ, RZ, 0, 0 ;  /* 0x00000000ff067431 */ /* 0x001fe200000001ff */
[----:B------:R-:W-:Y:S02]  /*2300*/  IADD3 R17, PT, PT, RZ, -R12, RZ ;  /* 0x8000000cff117210 */ /* 0x000fe40007ffe0ff */
[----:B------:R0:W4:Y:S03]  /*2310*/  F2I.FTZ.U32.TRUNC.NTZ R11, R10 ;  /* 0x0000000a000b7305 */ /* 0x000126000021f000 */
[----:B-1----:R-:W-:-:S04]  /*2320*/  IMAD R17, R17, R7, RZ ;  /* 0x0000000711117224 */ /* 0x002fc800078e02ff */
[----:B------:R-:W-:Y:S01]  /*2330*/  IMAD.HI.U32 R14, R7, R17, R6 ;  /* 0x00000011070e7227 */ /* 0x000fe200078e0006 */
[----:B0-----:R-:W-:-:S03]  /*2340*/  MOV R10, RZ ;  /* 0x000000ff000a7202 */ /* 0x001fc60000000f00 */
[----:B----4-:R-:W-:-:S04]  /*2350*/  IMAD R18, R16, R11, RZ ;  /* 0x0000000b10127224 */ /* 0x010fc800078e02ff */
[----:B------:R-:W-:Y:S01]  /*2360*/  IMAD.MOV R17, RZ, RZ, -R18 ;  /* 0x000000ffff117224 */ /* 0x000fe200078e0a12 */
[----:B------:R-:W-:-:S03]  /*2370*/  IADD3 R18, PT, PT, R9, 0x1, RZ ;  /* 0x0000000109127810 */ /* 0x000fc60007ffe0ff */
[----:B--23--:R-:W-:-:S07]  /*2380*/  IMAD.HI.U32 R17, R11, R17, R10 ;  /* 0x000000110b117227 */ /* 0x00cfce00078e000a */
.L_x_363:
[----:B------:R-:W-:-:S05]  /*2390*/  VIADD R7, R18, 0xffffffff ;  /* 0xffffffff12077836 */ /* 0x000fca0000000000 */
[----:B0-----:R-:W-:-:S04]  /*23a0*/  IADD3 R4, P3, PT, R2, R7, RZ ;  /* 0x0000000702047210 */ /* 0x001fc80007f7e0ff */
[----:B------:R-:W-:-:S05]  /*23b0*/  IADD3.X R5, PT, PT, RZ, R3, RZ, P3, !PT ;  /* 0x00000003ff057210 */ /* 0x000fca0001ffe4ff */
[----:B------:R-:W2:Y:S01]  /*23c0*/  LDG.E.U8 R23, desc[UR6][R4.64] ;  /* 0x0000000604177981 */ /* 0x000ea2000c1e1100 */
        /* <DEDUP_REMOVED lines=15> */
[----:B------:R-:W-:Y:S01]  /*24c0*/  @P3 IADD3 R7, PT, PT, -R12, R7, RZ ;  /* 0x000000070c073210 */ /* 0x000fe20007ffe1ff */
[----:B------:R-:W-:-:S03]  /*24d0*/  @P3 VIADD R11, R11, 0x1 ;  /* 0x000000010b0b3836 */ /* 0x000fc60000000000 */
[----:B------:R-:W-:Y:S02]  /*24e0*/  ISETP.GE.U32.AND P4, PT, R7, R12, PT ;  /* 0x0000000c0700720c */ /* 0x000fe40003f86070 */
[----:B------:R-:W0:Y:S11]  /*24f0*/  LDC.64 R6, c[0x0][0x10e0] ;  /* 0x00043800ff067b82 */ /* 0x000e360000000a00 */
[----:B------:R-:W-:-:S04]  /*2500*/  @P4 IADD3 R11, PT, PT, R11, 0x1, RZ ;  /* 0x000000010b0b4810 */ /* 0x000fc80007ffe0ff */
[----:B------:R-:W-:-:S04]  /*2510*/  SEL R11, R20, R11, !P1 ;  /* 0x0000000b140b7207 */ /* 0x000fc80004800000 */
[----:B------:R-:W-:Y:S01]  /*2520*/  IADD3 R24, PT, PT, -R11, RZ, RZ ;  /* 0x000000ff0b187210 */ /* 0x000fe20007ffe1ff */
[----:B------:R-:W-:-:S04]  /*2530*/  IMAD.HI.U32 R27, R17, R11, RZ ;  /* 0x0000000b111b7227 */ /* 0x000fc800078e00ff */
[----:B------:R-:W-:Y:S02]  /*2540*/  IMAD.MOV R29, RZ, RZ, -R27 ;  /* 0x000000ffff1d7224 */ /* 0x000fe400078e0a1b */
[----:B------:R-:W-:Y:S02]  /*2550*/  IMAD R24, R12, R24, R25 ;  /* 0x000000180c187224 */ /* 0x000fe400078e0219 */
[----:B------:R-:W-:Y:S02]  /*2560*/  IMAD R29, R16, R29, R11 ;  /* 0x0000001d101d7224 */ /* 0x000fe400078e020b */
[----:B0-----:R-:W-:-:S03]  /*2570*/  IMAD R25, R22, R7, RZ ;  /* 0x0000000716197224 */ /* 0x001fc600078e02ff */
[----:B------:R-:W-:Y:S01]  /*2580*/  ISETP.GE.U32.AND P3, PT, R29, R16, PT ;  /* 0x000000101d00720c */ /* 0x000fe20003f66070 */
[----:B------:R-:W-:-:S12]  /*2590*/  IMAD R24, R24, R6, R25 ;  /* 0x0000000618187224 */ /* 0x000fd800078e0219 */
[----:B------:R-:W-:Y:S01]  /*25a0*/  @P3 IADD3 R29, PT, PT, -R16, R29, RZ ;  /* 0x0000001d101d3210 */ /* 0x000fe20007ffe1ff */
[----:B------:R-:W-:-:S03]  /*25b0*/  @P3 VIADD R27, R27, 0x1 ;  /* 0x000000011b1b3836 */ /* 0x000fc60000000000 */
[----:B------:R-:W-:-:S13]  /*25c0*/  ISETP.GE.U32.AND P4, PT, R29, R16, PT ;  /* 0x000000101d00720c */ /* 0x000fda0003f86070 */
[----:B------:R-:W-:-:S05]  /*25d0*/  @P4 VIADD R27, R27, 0x1 ;  /* 0x000000011b1b4836 */ /* 0x000fca0000000000 */
[----:B------:R-:W-:-:S05]  /*25e0*/  SEL R10, R0, R27, !P2 ;  /* 0x0000001b000a7207 */ /* 0x000fca0005000000 */
[----:B------:R-:W-:-:S04]  /*25f0*/  IMAD.MOV R22, RZ, RZ, -R10 ;  /* 0x000000ffff167224 */ /* 0x000fc800078e0a0a */
[----:B------:R-:W-:-:S04]  /*2600*/  IMAD R11, R16, R22, R11 ;  /* 0x00000016100b7224 */ /* 0x000fc800078e020b */
[----:B------:R-:W-:-:S04]  /*2610*/  IMAD R11, R11, UR5, R24 ;  /* 0x000000050b0b7c24 */ /* 0x000fc8000f8e0218 */
[----:B------:R-:W-:-:S04]  /*2620*/  IMAD R10, R10, UR4, R11 ;  /* 0x000000040a0a7c24 */ /* 0x000fc8000f8e020b */
[----:B------:R-:W-:-:S05]  /*2630*/  IMAD R10, R15, UR8, R10 ;  /* 0x000000080f0a7c24 */ /* 0x000fca000f8e020a */
[----:B------:R-:W-:-:S04]  /*2640*/  IADD3 R10, P3, PT, R10, UR10, RZ ;  /* 0x0000000a0a0a7c10 */ /* 0x000fc8000ff7e0ff */
[----:B------:R-:W-:Y:S01]  /*2650*/  IADD3.X R11, PT, PT, RZ, UR11, RZ, P3, !PT ;  /* 0x0000000bff0b7c10 */ /* 0x000fe20009ffe4ff */
[----:B------:R-:W-:-:S04]  /*2660*/  IMAD.HI.U32 R22, R13, R18, RZ ;  /* 0x000000120d167227 */ /* 0x000fc800078e00ff */
[----:B--2---:R0:W-:Y:S04]  /*2670*/  STG.E.U8 desc[UR6][R10.64], R23 ;  /* 0x000000170a007986 */ /* 0x0041e8000c101106 */
[----:B------:R-:W2:Y:S01]  /*2680*/  LDG.E.U8 R25, desc[UR6][R4.64+0x1] ;  /* 0x0000010604197981 */ /* 0x000ea2000c1e1100 */
        /* <DEDUP_REMOVED lines=9> */
[----:B0-----:R-:W-:-:S04]  /*2720*/  IMAD.HI.U32 R11, R14, R27, RZ ;  /* 0x0000001b0e0b7227 */ /* 0x001fc800078e00ff */
        /* <DEDUP_REMOVED lines=26> */
[----:B------:R-:W-:-:S05]  /*28d0*/  IMAD R10, R15, UR8, R10 ;  /* 0x000000080f0a7c24 */ /* 0x000fca000f8e020a */
[----:B------:R-:W-:-:S04]  /*28e0*/  IADD3 R10, P3, PT, R10, UR10, RZ ;  /* 0x0000000a0a0a7c10 */ /* 0x000fc8000ff7e0ff */
[----:B------:R-:W-:Y:S01]  /*28f0*/  IADD3.X R11, PT, PT, RZ, UR11, RZ, P3, !PT ;  /* 0x0000000bff0b7c10 */ /* 0x000fe20009ffe4ff */
[----:B------:R-:W-:-:S04]  /*2900*/  VIADD R22, R18, 0x1 ;  /* 0x0000000112167836 */ /* 0x000fc80000000000 */
[----:B------:R-:W-:Y:S01]  /*2910*/  IMAD.HI.U32 R24, R13, R22, RZ ;  /* 0x000000160d187227 */ /* 0x000fe200078e00ff */
[----:B--2---:R0:W-:Y:S04]  /*2920*/  STG.E.U8 desc[UR6][R10.64], R25 ;  /* 0x000000190a007986 */ /* 0x0041e8000c101106 */
[----:B------:R-:W2:Y:S01]  /*2930*/  LDG.E.U8 R23, desc[UR6][R4.64+0x2] ;  /* 0x0000020604177981 */ /* 0x000ea2000c1e1100 */
        /* <DEDUP_REMOVED lines=11> */
[----:B------:R-:W-:-:S03]  /*29f0*/  IADD3 R27, PT, PT, -R11, RZ, RZ ;  /* 0x000000ff0b1b7210 */ /* 0x000fc60007ffe1ff */
[----:B------:R-:W-:Y:S02]  /*2a00*/  VIADD R22, R10, 0x2 ;  /* 0x000000020a167836 */ /* 0x000fe40000000000 */
        /* <DEDUP_REMOVED lines=12> */
[----:B------:R-:W-:-:S03]  /*2ad0*/  IMAD R25, R22, R7, RZ ;  /* 0x0000000716197224 */ /* 0x000fc600078e02ff */
[----:B------:R-:W-:Y:S01]  /*2ae0*/  ISETP.GE.U32.AND P3, PT, R29, R16, PT ;  /* 0x000000101d00720c */ /* 0x000fe20003f66070 */
[----:B------:R-:W-:-:S12]  /*2af0*/  IMAD R24, R24, R6, R25 ;  /* 0x0000000618187224 */ /* 0x000fd800078e0219 */
        /* <DEDUP_REMOVED lines=15> */
[----:B------:R1:W2:Y:S01]  /*2bf0*/  LDG.E.U8 R25, desc[UR6][R4.64+0x3] ;  /* 0x0000030604197981 */ /* 0x0002a2000c1e1100 */
[----:B------:R-:W-:Y:S01]  /*2c00*/  IADD3 R27, PT, PT, -R24, RZ, RZ ;  /* 0x000000ff181b7210 */ /* 0x000fe20007ffe1ff */
[----:B------:R-:W-:Y:S01]  /*2c10*/  VIADD R21, R21, 0x4 ;  /* 0x0000000415157836 */ /* 0x000fe20000000000 */
[----:B------:R-:W-:-:S03]  /*2c20*/  IADD3 R18, PT, PT, R18, 0x4, RZ ;  /* 0x0000000412127810 */ /* 0x000fc60007ffe0ff */
[----:B------:R-:W-:-:S05]  /*2c30*/  IMAD R27, R8, R27, R22 ;  /* 0x0000001b081b7224 */ /* 0x000fca00078e0216 */
[----:B------:R-:W-:-:S13]  /*2c40*/  ISETP.GE.U32.AND P3, PT, R27, R8, PT ;  /* 0x000000081b00720c */ /* 0x000fda0003f66070 */
[----:B------:R-:W-:Y:S01]  /*2c50*/  @P3 IADD3 R27, PT, PT, -R8, R27, RZ ;  /* 0x0000001b081b3210 */ /* 0x000fe20007ffe1ff */
[----:B------:R-:W-:-:S03]  /*2c60*/  @P3 VIADD R24, R24, 0x1 ;  /* 0x0000000118183836 */ /* 0x000fc60000000000 */
[----:B------:R-:W-:-:S13]  /*2c70*/  ISETP.GE.U32.AND P4, PT, R27, R8, PT ;  /* 0x000000081b00720c */ /* 0x000fda0003f86070 */
[----:B------:R-:W-:-:S04]  /*2c80*/  @P4 IADD3 R24, PT, PT, R24, 0x1, RZ ;  /* 0x0000000118184810 */ /* 0x000fc80007ffe0ff */
[----:B0-----:R-:W-:-:S04]  /*2c90*/  SEL R11, R19, R24, !P0 ;  /* 0x00000018130b7207 */ /* 0x001fc80004000000 */
[----:B-1----:R-:W-:Y:S01]  /*2ca0*/  IADD3 R4, PT, PT, -R11, RZ, RZ ;  /* 0x000000ff0b047210 */ /* 0x002fe20007ffe1ff */
[----:B------:R-:W-:-:S04]  /*2cb0*/  IMAD.HI.U32 R5, R14, R11, RZ ;  /* 0x0000000b0e057227 */ /* 0x000fc800078e00ff */
[----:B------:R-:W-:Y:S01]  /*2cc0*/  IMAD R4, R8, R4, R9 ;  /* 0x0000000408047224 */ /* 0x000fe200078e0209 */
[----:B------:R-:W-:Y:S02]  /*2cd0*/  IADD3 R23, PT, PT, -R5, RZ, RZ ;  /* 0x000000ff05177210 */ /* 0x000fe40007ffe1ff */
[----:B------:R-:W-:Y:S01]  /*2ce0*/  IADD3 R9, PT, PT, R9, 0x4, RZ ;  /* 0x0000000409097810 */ /* 0x000fe20007ffe0ff */
[----:B------:R-:W-:Y:S02]  /*2cf0*/  VIADD R4, R4, 0x3 ;  /* 0x0000000304047836 */ /* 0x000fe40000000000 */
        /* <DEDUP_REMOVED lines=26> */
[----:B------:R-:W-:Y:S02]  /*2ea0*/  IADD3.X R5, PT, PT, RZ, UR11, RZ, P3, !PT ;  /* 0x0000000bff057c10 */ /* 0x000fe40009ffe4ff */
[----:B------:R-:W-:-:S03]  /*2eb0*/  ISETP.NE.AND P3, PT, R21, RZ, PT ;  /* 0x000000ff1500720c */ /* 0x000fc60003f65270 */
[----:B--2---:R0:W-:Y:S10]  /*2ec0*/  STG.E.U8 desc[UR6][R4.64], R25 ;  /* 0x0000001904007986 */ /* 0x0041f4000c101106 */
[----:B------:R-:W-:Y:S05]  /*2ed0*/  @P3 BRA `(.L_x_363) ;  /* 0xfffffff4002c3947 */ /* 0x000fea000383ffff */
[----:B------:R-:W-:Y:S05]  /*2ee0*/  EXIT ;  /* 0x000000000000794d */ /* 0x000fea0003800000 */
.L_x_364:
        /* <DEDUP_REMOVED lines=9> */
.L_x_970:


//--------------------- .text._ZN2at6native40_GLOBAL__N__2351210d_8_Shape_cu_49f7391c35CatArrayBatchedCopy_alignedK_contigINS1_10OpaqueTypeILj1EEEjLi4ELi64ELi64ELi16EEEvPT_NS1_25CatArrInputTensorMetadataIS5_T0_XT2_EXT3_EEENS1_16TensorSizeStrideIS8_Lj4EEEiS8_ --------------------------
	.section	.text._ZN2at6native40_GLOBAL__N__2351210d_8_Shape_cu_49f7391c35CatArrayBatchedCopy_alignedK_contigINS1_10OpaqueTypeILj1EEEjLi4ELi64ELi64ELi16EEEvPT_NS1_25CatArrInputTensorMetadataIS5_T0_XT2_EXT3_EEENS1_16TensorSizeStrideIS8_Lj4EEEiS8_,"ax",@progbits
	.align	128
.text._ZN2at6native40_GLOBAL__N__2351210d_8_Shape_cu_49f7391c35CatArrayBatchedCopy_alignedK_contigINS1_10OpaqueTypeILj1EEEjLi4ELi64ELi64ELi16EEEvPT_NS1_25CatArrInputTensorMetadataIS5_T0_XT2_EXT3_EEENS1_16TensorSizeStrideIS8_Lj4EEEiS8_:
        .type           _ZN2at6native40_GLOBAL__N__2351210d_8_Shape_cu_49f7391c35CatArrayBatchedCopy_alignedK_contigINS1_10OpaqueTypeILj1EEEjLi4ELi64ELi64ELi16EEEvPT_NS1_25CatArrInputTensorMetadataIS5_T0_XT2_EXT3_EEENS1_16TensorSizeStrideIS8_Lj4EEEiS8_,@function
        .size           _ZN2at6native40_GLOBAL__N__2351210d_8_Shape_cu_49f7391c35CatArrayBatchedCopy_alignedK_contigINS1_10OpaqueTypeILj1EEEjLi4ELi64ELi64ELi16EEEvPT_NS1_25CatArrInputTensorMetadataIS5_T0_XT2_EXT3_EEENS1_16TensorSizeStrideIS8_Lj4EEEiS8_,(.L_x_971 - _ZN2at6native40_GLOBAL__N__2351210d_8_Shape_cu_49f7391c35CatArrayBatchedCopy_alignedK_contigINS1_10OpaqueTypeILj1EEEjLi4ELi64ELi64ELi16EEEvPT_NS1_25CatArrInputTensorMetadataIS5_T0_XT2_EXT3_EEENS1_16TensorSizeStrideIS8_Lj4EEEiS8_)
        .other          _ZN2at6native40_GLOBAL__N__2351210d_8_Shape_cu_49f7391c35CatArrayBatchedCopy_alignedK_contigINS1_10OpaqueTypeILj1EEEjLi4ELi64ELi64ELi16EEEvPT_NS1_25CatArrInputTensorMetadataIS5_T0_XT2_EXT3_EEENS1_16TensorSizeStrideIS8_Lj4EEEiS8_,@"STO_CUDA_ENTRY STV_DEFAULT"
_ZN2at6native40_GLOBAL__N__2351210d_8_Shape_cu_49f7391c35CatArrayBatchedCopy_alignedK_contigINS1_10OpaqueTypeILj1EEEjLi4ELi64ELi64ELi16EEEvPT_NS1_25CatArrInputTensorMetadataIS5_T0_XT2_EXT3_EEENS1_16TensorSizeStrideIS8_Lj4EEEiS8_:
        /* <DEDUP_REMOVED lines=37> */
.L_x_367:
[----:B------:R-:W0:Y:S01]  /*0250*/  I2F.U32.RP R6, R19 ;  /* 0x0000001300067306 */ /* 0x000e220000209000 */
[----:B--2---:R-:W-:Y:S01]  /*0260*/  IADD3 R9, PT, PT, RZ, -R19, RZ ;  /* 0x80000013ff097210 */ /* 0x004fe20007ffe0ff */
[----:B------:R-:W-:Y:S01]  /*0270*/  IMAD.MOV.U32 R4, RZ, RZ, RZ ;  /* 0x000000ffff047224 */ /* 0x000fe200078e00ff */
[C---:B------:R-:W-:Y:S01]  /*0280*/  IADD3 R32, PT, PT, R23.reuse, 0x1, RZ ;  /* 0x0000000117207810 */ /* 0x040fe20007ffe0ff */
[C---:B------:R-:W-:Y:S01]  /*0290*/  VIADD R26, R23.reuse, 0x3 ;  /* 0x00000003171a7836 */ /* 0x040fe20000000000 */
[C---:B------:R-:W-:Y:S01]  /*02a0*/  IADD3 R30, PT, PT, R23.reuse, 0x2, RZ ;  /* 0x00000002171e7810 */ /* 0x040fe20007ffe0ff */
[C---:B------:R-:W-:Y:S01]  /*02b0*/  VIADD R10, R23.reuse, 0x5 ;  /* 0x00000005170a7836 */ /* 0x040fe20000000000 */
[----:B------:R-:W-:Y:S01]  /*02c0*/  IADD3 R12, PT, PT, R23, 0x4, RZ ;  /* 0x00000004170c7810 */ /* 0x000fe20007ffe0ff */
[----:B------:R-:W2:Y:S01]  /*02d0*/  I2F.U32.RP R7, R20 ;  /* 0x0000001400077306 */ /* 0x000ea20000209000 */
[----:B------:R-:W-:-:S07]  /*02e0*/  IADD3 R25, PT, PT, RZ, -R16, RZ ;  /* 0x80000010ff197210 */ /* 0x000fce0007ffe0ff */
[----:B0-----:R-:W0:Y:S08]  /*02f0*/  MUFU.RCP R6, R6 ;  /* 0x0000000600067308 */ /* 0x001e300000001000 */
[----:B--2---:R-:W2:Y:S01]  /*0300*/  MUFU.RCP R7, R7 ;  /* 0x0000000700077308 */ /* 0x004ea20000001000 */
[----:B0-----:R-:W-:-:S07]  /*0310*/  VIADD R5, R6, 0xffffffe ;  /* 0x0ffffffe06057836 */ /* 0x001fce0000000000 */
[----:B------:R-:W0:Y:S01]  /*0320*/  F2I.FTZ.U32.TRUNC.NTZ R5, R5 ;  /* 0x0000000500057305 */ /* 0x000e22000021f000 */
[----:B--2---:R-:W-:-:S07]  /*0330*/  VIADD R6, R7, 0xffffffe ;  /* 0x0ffffffe07067836 */ /* 0x004fce0000000000 */
[----:B------:R2:W-:Y:S01]  /*0340*/  F2I.FTZ.U32.TRUNC.NTZ R7, R6 ;  /* 0x0000000600077305 */ /* 0x0005e2000021f000 */
[----:B0-----:R-:W-:Y:S02]  /*0350*/  IMAD R9, R9, R5, RZ ;  /* 0x0000000509097224 */ /* 0x001fe400078e02ff */
[----:B--2---:R-:W-:Y:S02]  /*0360*/  IMAD.MOV.U32 R6, RZ, RZ, RZ ;  /* 0x000000ffff067224 */ /* 0x004fe400078e00ff */
[----:B------:R-:W-:Y:S01]  /*0370*/  IMAD.HI.U32 R4, R5, R9, R4 ;  /* 0x0000000905047227 */ /* 0x000fe200078e0004 */
[----:B------:R-:W-:Y:S02]  /*0380*/  IADD3 R5, PT, PT, RZ, -R20, RZ ;  /* 0x80000014ff057210 */ /* 0x000fe40007ffe0ff */
[----:B------:R-:W0:Y:S03]  /*0390*/  I2F.U32.RP R9, R16 ;  /* 0x0000001000097306 */ /* 0x000e260000209000 */
[----:B------:R-:W-:-:S04]  /*03a0*/  IMAD.HI.U32 R13, R4, R32, RZ ;  /* 0x00000020040d7227 */ /* 0x000fc800078e00ff */
[----:B------:R-:W-:Y:S02]  /*03b0*/  IMAD.MOV R8, RZ, RZ, -R13 ;  /* 0x000000ffff087224 */ /* 0x000fe400078e0a0d */
[----:B------:R-:W-:-:S04]  /*03c0*/  IMAD.HI.U32 R11, R4, R30, RZ ;  /* 0x0000001e040b7227 */ /* 0x000fc800078e00ff */
[----:B------:R-:W-:Y:S01]  /*03d0*/  IMAD R8, R19, R8, R32 ;  /* 0x0000000813087224 */ /* 0x000fe200078e0220 */
[----:B------:R-:W-:Y:S01]  /*03e0*/  IADD3 R14, PT, PT, -R11, RZ, RZ ;  /* 0x000000ff0b0e7210 */ /* 0x000fe20007ffe1ff */
[----:B------:R-:W-:Y:S01]  /*03f0*/  IMAD.HI.U32 R27, R4, R26, RZ ;  /* 0x0000001a041b7227 */ /* 0x000fe200078e00ff */
[----:B0-----:R-:W0:Y:S02]  /*0400*/  MUFU.RCP R9, R9 ;  /* 0x0000000900097308 */ /* 0x001e240000001000 */
[-C--:B------:R-:W-:Y:S01]  /*0410*/  ISETP.GE.U32.AND P1, PT, R8, R19.reuse, PT ;  /* 0x000000130800720c */ /* 0x080fe20003f26070 */
[----:B------:R-:W-:Y:S02]  /*0420*/  IMAD R14, R19, R14, R30 ;  /* 0x0000000e130e7224 */ /* 0x000fe400078e021e */
[----:B------:R-:W-:Y:S02]  /*0430*/  IMAD.MOV R22, RZ, RZ, -R27 ;  /* 0x000000ffff167224 */ /* 0x000fe400078e0a1b */
[----:B------:R-:W-:Y:S01]  /*0440*/  IMAD.HI.U32 R29, R4, R12, RZ ;  /* 0x0000000c041d7227 */ /* 0x000fe200078e00ff */
[----:B------:R-:W-:-:S03]  /*0450*/  ISETP.GE.U32.AND P3, PT, R14, R19, PT ;  /* 0x000000130e00720c */ /* 0x000fc60003f66070 */
[----:B------:R-:W-:-:S04]  /*0460*/  IMAD.HI.U32 R15, R4, R10, RZ ;  /* 0x0000000a040f7227 */ /* 0x000fc800078e00ff */
[C---:B------:R-:W-:Y:S01]  /*0470*/  @P1 IADD3 R8, PT, PT, -R19.reuse, R8, RZ ;  /* 0x0000000813081210 */ /* 0x040fe20007ffe1ff */
[----:B------:R-:W-:Y:S01]  /*0480*/  IMAD R22, R19, R22, R26 ;  /* 0x0000001613167224 */ /* 0x000fe200078e021a */
[----:B------:R-:W-:Y:S01]  /*0490*/  @P1 IADD3 R13, PT, PT, R13, 0x1, RZ ;  /* 0x000000010d0d1810 */ /* 0x000fe20007ffe0ff */
[----:B------:R-:W-:Y:S01]  /*04a0*/  IMAD.MOV R24, RZ, RZ, -R29 ;  /* 0x000000ffff187224 */ /* 0x000fe200078e0a1d */
[----:B------:R-:W-:Y:S01]  /*04b0*/  ISETP.GE.U32.AND P2, PT, R8, R19, PT ;  /* 0x000000130800720c */ /* 0x000fe20003f46070 */
[----:B------:R-:W-:Y:S01]  /*04c0*/  IMAD R5, R5, R7, RZ ;  /* 0x0000000705057224 */ /* 0x000fe200078e02ff */
[----:B------:R-:W-:Y:S01]  /*04d0*/  IADD3 R8, PT, PT, -R15, RZ, RZ ;  /* 0x000000ff0f087210 */ /* 0x000fe20007ffe1ff */
[----:B------:R-:W-:Y:S01]  /*04e0*/  IMAD R24, R19, R24, R12 ;  /* 0x0000001813187224 */ /* 0x000fe200078e020c */
[----:B------:R-:W-:Y:S01]  /*04f0*/  ISETP.GE.U32.AND P0, PT, R22, R19, PT ;  /* 0x000000131600720c */ /* 0x000fe20003f06070 */
[----:B------:R-:W-:Y:S01]  /*0500*/  IMAD.HI.U32 R5, R7, R5, R6 ;  /* 0x0000000507057227 */ /* 0x000fe200078e0006 */
[----:B------:R-:W-:-:S02]  /*0510*/  @P3 IADD3 R14, PT, PT, -R19, R14, RZ ;  /* 0x0000000e130e3210 */ /* 0x000fc40007ffe1ff */
[-C--:B------:R-:W-:Y:S01]  /*0520*/  ISETP.GE.U32.AND P4, PT, R24, R19.reuse, PT ;  /* 0x000000131800720c */ /* 0x080fe20003f86070 */
[----:B------:R-:W-:Y:S01]  /*0530*/  IMAD R8, R19, R8, R10 ;  /* 0x0000000813087224 */ /* 0x000fe200078e020a */
[-C--:B------:R-:W-:Y:S01]  /*0540*/  ISETP.GE.U32.AND P6, PT, R14, R19.reuse, PT ;  /* 0x000000130e00720c */ /* 0x080fe20003fc6070 */
[----:B------:R-:W-:Y:S01]  /*0550*/  @P3 VIADD R11, R11, 0x1 ;  /* 0x000000010b0b3836 */ /* 0x000fe20000000000 */
[-C--:B------:R-:W-:Y:S01]  /*0560*/  LOP3.LUT R6, RZ, R19.reuse, RZ, 0x33, !PT ;  /* 0x00000013ff067212 */ /* 0x080fe200078e33ff */
[----:B------:R-:W-:Y:S01]  /*0570*/  @P2 VIADD R13, R13, 0x1 ;  /* 0x000000010d0d2836 */ /* 0x000fe20000000000 */
[----:B------:R-:W-:Y:S02]  /*0580*/  ISETP.GE.U32.AND P1, PT, R8, R19, PT ;  /* 0x000000130800720c */ /* 0x000fe40003f26070 */
[----:B------:R-:W-:Y:S01]  /*0590*/  ISETP.NE.U32.AND P2, PT, R19, RZ, PT ;  /* 0x000000ff1300720c */ /* 0x000fe20003f45070 */
[----:B------:R-:W-:Y:S01]  /*05a0*/  @P0 IMAD.IADD R22, R22, 0x1, -R19 ;  /* 0x0000000116160824 */ /* 0x000fe200078e0a13 */
[----:B0-----:R-:W-:-:S02]  /*05b0*/  IADD3 R9, PT, PT, R9, 0xffffffe, RZ ;  /* 0x0ffffffe09097810 */ /* 0x001fc40007ffe0ff */
[----:B------:R-:W-:Y:S01]  /*05c0*/  SEL R13, R6, R13, !P2 ;  /* 0x0000000d060d7207 */ /* 0x000fe20005000000 */
[----:B------:R-:W-:Y:S01]  /*05d0*/  @P4 VIADD R29, R29, 0x1 ;  /* 0x000000011d1d4836 */ /* 0x000fe20000000000 */
[----:B------:R-:W-:Y:S01]  /*05e0*/  ISETP.GE.U32.AND P5, PT, R22, R19, PT ;  /* 0x000000131600720c */ /* 0x000fe20003fa6070 */
[----:B------:R-:W-:Y:S01]  /*05f0*/  @P6 VIADD R11, R11, 0x1 ;  /* 0x000000010b0b6836 */ /* 0x000fe20000000000 */
[----:B------:R-:W-:Y:S01]  /*0600*/  @P4 IADD3 R24, PT, PT, -R19, R24, RZ ;  /* 0x0000001813184210 */ /* 0x000fe20007ffe1ff */
[----:B------:R-:W-:Y:S01]  /*0610*/  IMAD.HI.U32 R34, R5, R13, RZ ;  /* 0x0000000d05227227 */ /* 0x000fe200078e00ff */
[----:B------:R-:W0:Y:S01]  /*0620*/  F2I.FTZ.U32.TRUNC.NTZ R9, R9 ;  /* 0x0000000900097305 */ /* 0x000e22000021f000 */
[----:B------:R-:W-:Y:S02]  /*0630*/  @P0 IADD3 R27, PT, PT, R27, 0x1, RZ ;  /* 0x000000011b1b0810 */ /* 0x000fe40007ffe0ff */
[----:B------:R-:W-:Y:S01]  /*0640*/  @P1 IMAD.IADD R8, R8, 0x1, -R19 ;  /* 0x0000000108081824 */ /* 0x000fe200078e0a13 */
[----:B------:R-:W-:Y:S01]  /*0650*/  SEL R11, R6, R11, !P2 ;  /* 0x0000000b060b7207 */ /* 0x000fe20005000000 */
[----:B------:R-:W-:Y:S01]  /*0660*/  IMAD.MOV R7, RZ, RZ, -R34 ;  /* 0x000000ffff077224 */ /* 0x000fe200078e0a22 */
[-C--:B------:R-:W-:Y:S01]  /*0670*/  ISETP.GE.U32.AND P3, PT, R24, R19.reuse, PT ;  /* 0x000000131800720c */ /* 0x080fe20003f66070 */
[----:B------:R-:W-:Y:S01]  /*0680*/  @P1 VIADD R15, R15, 0x1 ;  /* 0x000000010f0f1836 */ /* 0x000fe20000000000 */
[----:B------:R-:W-:Y:S01]  /*0690*/  ISETP.GE.U32.AND P0, PT, R8, R19, PT ;  /* 0x000000130800720c */ /* 0x000fe20003f06070 */
[----:B------:R-:W-:Y:S01]  /*06a0*/  IMAD.HI.U32 R28, R5, R11, RZ ;  /* 0x0000000b051c7227 */ /* 0x000fe200078e00ff */
[----:B------:R-:W-:-:S03]  /*06b0*/  @P5 IADD3 R27, PT, PT, R27, 0x1, RZ ;  /* 0x000000011b1b5810 */ /* 0x000fc60007ffe0ff */
[----:B------:R-:W-:Y:S01]  /*06c0*/  IMAD R7, R20, R7, R13 ;  /* 0x0000000714077224 */ /* 0x000fe200078e020d */
[----:B------:R-:W-:Y:S01]  /*06d0*/  IADD3 R31, PT, PT, -R28, RZ, RZ ;  /* 0x000000ff1c1f7210 */ /* 0x000fe20007ffe1ff */
[----:B0-----:R-:W-:Y:S01]  /*06e0*/  IMAD R25, R25, R9, RZ ;  /* 0x0000000919197224 */ /* 0x001fe200078e02ff */
[----:B------:R-:W-:Y:S01]  /*06f0*/  SEL R27, R6, R27, !P2 ;  /* 0x0000001b061b7207 */ /* 0x000fe20005000000 */
[----:B------:R-:W-:Y:S01]  /*0700*/  IMAD.MOV.U32 R8, RZ, RZ, RZ ;  /* 0x000000ffff087224 */ /* 0x000fe200078e00ff */
[----:B------:R-:W-:Y:S01]  /*0710*/  ISETP.GE.U32.AND P5, PT, R7, R20, PT ;  /* 0x000000140700720c */ /* 0x000fe20003fa6070 */
[----:B------:R-:W-:Y:S01]  /*0720*/  IMAD R31, R20, R31, R11 ;  /* 0x0000001f141f7224 */ /* 0x000fe200078e020b */
[----:B------:R-:W-:Y:S01]  /*0730*/  @P3 IADD3 R29, PT, PT, R29, 0x1, RZ ;  /* 0x000000011d1d3810 */ /* 0x000fe20007ffe0ff */
[----:B------:R-:W-:-:S03]  /*0740*/  IMAD.HI.U32 R25, R9, R25, R8 ;  /* 0x0000001909197227 */ /* 0x000fc600078e0008 */
[----:B------:R-:W-:Y:S01]  /*0750*/  SEL R9, R6, R29, !P2 ;  /* 0x0000001d06097207 */ /* 0x000fe20005000000 */
[----:B------:R-:W-:Y:S01]  /*0760*/  @P0 VIADD R15, R15, 0x1 ;  /* 0x000000010f0f0836 */ /* 0x000fe20000000000 */
[----:B------:R-:W-:Y:S01]  /*0770*/  ISETP.GE.U32.AND P6, PT, R31, R20, PT ;  /* 0x000000141f00720c */ /* 0x000fe20003fc6070 */
[----:B------:R-:W-:-:S03]  /*0780*/  IMAD.HI.U32 R24, R5, R27, RZ ;  /* 0x0000001b05187227 */ /* 0x000fc600078e00ff */
[----:B------:R-:W-:Y:S01]  /*0790*/  SEL R15, R6, R15, !P2 ;  /* 0x0000000f060f7207 */ /* 0x000fe20005000000 */
[C---:B------:R-:W-:Y:S01]  /*07a0*/  IMAD.HI.U32 R22, R5.reuse, R9, RZ ;  /* 0x0000000905167227 */ /* 0x040fe200078e00ff */
[----:B------:R-:W-:Y:S02]  /*07b0*/  @P5 IADD3 R7, PT, PT, -R20, R7, RZ ;  /* 0x0000000714075210 */ /* 0x000fe40007ffe1ff */
[----:B------:R-:W-:Y:S01]  /*07c0*/  IADD3 R29, PT, PT, -R24, RZ, RZ ;  /* 0x000000ff181d7210 */ /* 0x000fe20007ffe1ff */
[----:B------:R-:W-:Y:S01]  /*07d0*/  IMAD.HI.U32 R14, R5, R15, RZ ;  /* 0x0000000f050e7227 */ /* 0x000fe200078e00ff */
[----:B------:R-:W-:-:S03]  /*07e0*/  ISETP.GE.U32.AND P3, PT, R7, R20, PT ;  /* 0x000000140700720c */ /* 0x000fc60003f66070 */
[----:B------:R-:W-:Y:S01]  /*07f0*/  IMAD.MOV R7, RZ, RZ, -R22 ;  /* 0x000000ffff077224 */ /* 0x000fe200078e0a16 */
[C---:B------:R-:W-:Y:S01]  /*0800*/  @P6 IADD3 R31, PT, PT, -R20.reuse, R31, RZ ;  /* 0x0000001f141f6210 */ /* 0x040fe20007ffe1ff */
[C---:B------:R-:W-:Y:S02]  /*0810*/  IMAD R29, R20.reuse, R29, R27 ;  /* 0x0000001d141d7224 */ /* 0x040fe400078e021b */
[----:B------:R-:W-:Y:S01]  /*0820*/  IMAD R7, R20, R7, R9 ;  /* 0x0000000714077224 */ /* 0x000fe200078e0209 */
[-C--:B------:R-:W-:Y:S01]  /*0830*/  ISETP.GE.U32.AND P1, PT, R31, R20.reuse, PT ;  /* 0x000000141f00720c */ /* 0x080fe20003f26070 */
[----:B------:R-:W-:Y:S01]  /*0840*/  IMAD.MOV R33, RZ, RZ, -R14 ;  /* 0x000000ffff217224 */ /* 0x000fe200078e0a0e */
[-C--:B------:R-:W-:Y:S01]  /*0850*/  ISETP.GE.U32.AND P0, PT, R29, R20.reuse, PT ;  /* 0x000000141d00720c */ /* 0x080fe20003f06070 */
[----:B------:R-:W-:Y:S01]  /*0860*/  @P5 VIADD R34, R34, 0x1 ;  /* 0x0000000122225836 */ /* 0x000fe20000000000 */
[-C--:B------:R-:W-:Y:S01]  /*0870*/  ISETP.GE.U32.AND P4, PT, R7, R20.reuse, PT ;  /* 0x000000140700720c */ /* 0x080fe20003f86070 */
[----:B------:R-:W-:Y:S01]  /*0880*/  IMAD R33, R20, R33, R15 ;  /* 0x0000002114217224 */ /* 0x000fe200078e020f */
[-C--:B------:R-:W-:Y:S01]  /*0890*/  LOP3.LUT R31, RZ, R20.reuse, RZ, 0x33, !PT ;  /* 0x00000014ff1f7212 */ /* 0x080fe200078e33ff */
[----:B------:R-:W-:Y:S01]  /*08a0*/  @P6 VIADD R28, R28, 0x1 ;  /* 0x000000011c1c6836 */ /* 0x000fe20000000000 */
[----:B------:R-:W-:Y:S01]  /*08b0*/  @P3 IADD3 R34, PT, PT, R34, 0x1, RZ ;  /* 0x0000000122223810 */ /* 0x000fe20007ffe0ff */
[----:B------:R-:W-:Y:S01]  /*08c0*/  IMAD.MOV R8, RZ, RZ, -R13 ;  /* 0x000000ffff087224 */ /* 0x000fe200078e0a0d */
[----:B------:R-:W-:-:S03]  /*08d0*/  ISETP.GE.U32.AND P3, PT, R33, R20, PT ;  /* 0x000000142100720c */ /* 0x000fc60003f66070 */
[----:B------:R-:W-:Y:S01]  /*08e0*/  @P1 VIADD R28, R28, 0x1 ;  /* 0x000000011c1c1836 */ /* 0x000fe20000000000 */
[C---:B------:R-:W-:Y:S01]  /*08f0*/  ISETP.NE.U32.AND P1, PT, R20.reuse, RZ, PT ;  /* 0x000000ff1400720c */ /* 0x040fe20003f25070 */
[----:B------:R-:W-:Y:S01]  /*0900*/  IMAD R32, R19, R8, R32 ;  /* 0x0000000813207224 */ /* 0x000fe200078e0220 */
[----:B------:R-:W-:Y:S01]  /*0910*/  @P0 IADD3 R29, PT, PT, -R20, R29, RZ ;  /* 0x0000001d141d0210 */ /* 0x000fe20007ffe1ff */
[----:B------:R-:W-:Y:S01]  /*0920*/  @P0 VIADD R24, R24, 0x1 ;  /* 0x0000000118180836 */ /* 0x000fe20000000000 */
[----:B------:R-:W-:Y:S01]  /*0930*/  @P4 IADD3 R7, PT, PT, -R20, R7, RZ ;  /* 0x0000000714074210 */ /* 0x000fe20007ffe1ff */
[----:B------:R-:W-:Y:S01]  /*0940*/  @P4 VIADD R22, R22, 0x1 ;  /* 0x0000000116164836 */ /* 0x000fe20000000000 */
[-C--:B------:R-:W-:Y:S02]  /*0950*/  ISETP.GE.U32.AND P5, PT, R29, R20.reuse, PT ;  /* 0x000000141d00720c */ /* 0x080fe40003fa6070 */
[----:B------:R-:W-:Y:S02]  /*0960*/  IADD3 R29, PT, PT, -R11, RZ, RZ ;  /* 0x000000ff0b1d7210 */ /* 0x000fe40007ffe1ff */
[----:B------:R-:W-:-:S02]  /*0970*/  ISETP.GE.U32.AND P6, PT, R7, R20, PT ;  /* 0x000000140700720c */ /* 0x000fc40003fc6070 */
[----:B------:R-:W-:Y:S01]  /*0980*/  @P3 IADD3 R33, PT, PT, -R20, R33, RZ ;  /* 0x0000002114213210 */ /* 0x000fe20007ffe1ff */
[----:B------:R-:W-:Y:S01]  /*0990*/  IMAD R29, R19, R29, R30 ;  /* 0x0000001d131d7224 */ /* 0x000fe200078e021e */
[----:B------:R-:W-:Y:S01]  /*09a0*/  SEL R7, R31, R34, !P1 ;  /* 0x000000221f077207 */ /* 0x000fe20004800000 */
[----:B------:R-:W-:Y:S01]  /*09b0*/  IMAD.MOV R30, RZ, RZ, -R9 ;  /* 0x000000ffff1e7224 */ /* 0x000fe200078e0a09 */
[----:B------:R-:W-:Y:S01]  /*09c0*/  ISETP.GE.U32.AND P0, PT, R33, R20, PT ;  /* 0x000000142100720c */ /* 0x000fe20003f06070 */
[----:B------:R-:W-:Y:S01]  /*09d0*/  IMAD R29, R29, UR11, RZ ;  /* 0x0000000b1d1d7c24 */ /* 0x000fe2000f8e02ff */
[----:B------:R-:W-:Y:S01]  /*09e0*/  IADD3 R8, PT, PT, -R27, RZ, RZ ;  /* 0x000000ff1b087210 */ /* 0x000fe20007ffe1ff */
[----:B------:R-:W-:Y:S01]  /*09f0*/  IMAD R30, R19, R30, R12 ;  /* 0x0000001e131e7224 */ /* 0x000fe200078e020c */
[----:B------:R-:W-:Y:S01]  /*0a00*/  IADD3 R33, PT, PT, -R7, RZ, RZ ;  /* 0x000000ff07217210 */ /* 0x000fe20007ffe1ff */
[----:B------:R-:W-:Y:S01]  /*0a10*/  IMAD.HI.U32 R12, R25, R7, RZ ;  /* 0x00000007190c7227 */ /* 0x000fe200078e00ff */
[----:B------:R-:W-:-:S03]  /*0a20*/  @P3 IADD3 R14, PT, PT, R14, 0x1, RZ ;  /* 0x000000010e0e3810 */ /* 0x000fc60007ffe0ff */
[----:B------:R-:W-:Y:S02]  /*0a30*/  IMAD R26, R19, R8, R26 ;  /* 0x00000008131a7224 */ /* 0x000fe400078e021a */
[----:B------:R-:W-:Y:S01]  /*0a40*/  IMAD R33, R20, R33, R13 ;  /* 0x0000002114217224 */ /* 0x000fe200078e020d */
[----:B------:R-:W-:Y:S01]  /*0a50*/  SEL R13, R31, R28, !P1 ;  /* 0x0000001c1f0d7207 */ /* 0x000fe20004800000 */
[----:B------:R-:W-:Y:S02]  /*0a60*/  IMAD R8, R32, UR11, RZ ;  /* 0x0000000b20087c24 */ /* 0x000fe4000f8e02ff */
[----:B------:R-:W-:Y:S01]  /*0a70*/  @P5 VIADD R24, R24, 0x1 ;  /* 0x0000000118185836 */ /* 0x000fe20000000000 */
[----:B------:R-:W-:Y:S01]  /*0a80*/  IADD3 R28, PT, PT, -R13, RZ, RZ ;  /* 0x000000ff0d1c7210 */ /* 0x000fe20007ffe1ff */
[----:B------:R-:W-:Y:S01]  /*0a90*/  IMAD R8, R33, UR10, R8 ;  /* 0x0000000a21087c24 */ /* 0x000fe2000f8e0208 */
[----:B------:R-:W-:Y:S01]  /*0aa0*/  IADD3 R33, PT, PT, -R12, RZ, RZ ;  /* 0x000000ff0c217210 */ /* 0x000fe20007ffe1ff */
[----:B------:R-:W-:Y:S01]  /*0ab0*/  @P6 VIADD R22, R22, 0x1 ;  /* 0x0000000116166836 */ /* 0x000fe20000000000 */
[----:B------:R-:W-:Y:S01]  /*0ac0*/  SEL R37, R31, R24, !P1 ;  /* 0x000000181f257207 */ /* 0x000fe20004800000 */
[----:B------:R-:W-:-:S02]  /*0ad0*/  IMAD R24, R20, R28, R11 ;  /* 0x0000001c14187224 */ /* 0x000fc400078e020b */
[----:B------:R-:W-:Y:S01]  /*0ae0*/  IMAD R33, R16, R33, R7 ;  /* 0x0000002110217224 */ /* 0x000fe200078e0207 */
[----:B------:R-:W-:Y:S01]  /*0af0*/  IADD3 R28, PT, PT, -R37, RZ, RZ ;  /* 0x000000ff251c7210 */ /* 0x000fe20007ffe1ff */
[----:B------:R-:W-:Y:S01]  /*0b00*/  IMAD.HI.U32 R32, R25, R13, RZ ;  /* 0x0000000d19207227 */ /* 0x000fe200078e00ff */
[----:B------:R-:W-:Y:S02]  /*0b10*/  SEL R11, R31, R22, !P1 ;  /* 0x000000161f0b7207 */ /* 0x000fe40004800000 */
[----:B------:R-:W-:Y:S01]  /*0b20*/  ISETP.GE.U32.AND P4, PT, R33, R16, PT ;  /* 0x000000102100720c */ /* 0x000fe20003f86070 */
[----:B------:R-:W-:Y:S02]  /*0b30*/  IMAD R27, R20, R28, R27 ;  /* 0x0000001c141b7224 */ /* 0x000fe400078e021b */
[----:B------:R-:W-:Y:S02]  /*0b40*/  IMAD R22, R26, UR11, RZ ;  /* 0x0000000b1a167c24 */ /* 0x000fe4000f8e02ff */
[----:B------:R-:W-:-:S02]  /*0b50*/  IMAD.MOV R35, RZ, RZ, -R11 ;  /* 0x000000ffff237224 */ /* 0x000fc400078e0a0b */
[----:B------:R-:W-:Y:S02]  /*0b60*/  @P0 VIADD R14, R14, 0x1 ;  /* 0x000000010e0e0836 */ /* 0x000fe40000000000 */
[----:B------:R-:W-:Y:S01]  /*0b70*/  IMAD R22, R27, UR10, R22 ;  /* 0x0000000a1b167c24 */ /* 0x000fe2000f8e0216 */
[----:B------:R-:W-:Y:S01]  /*0b80*/  IADD3 R27, PT, PT, -R32, RZ, RZ ;  /* 0x000000ff201b7210 */ /* 0x000fe20007ffe1ff */
[----:B------:R-:W-:Y:S01]  /*0b90*/  IMAD R35, R20, R35, R9 ;  /* 0x0000002314237224 */ /* 0x000fe200078e0209 */
[----:B------:R-:W-:Y:S01]  /*0ba0*/  SEL R9, R31, R14, !P1 ;  /* 0x0000000e1f097207 */ /* 0x000fe20004800000 */
[----:B------:R-:W-:Y:S01]  /*0bb0*/  @P4 IMAD.IADD R33, R33, 0x1, -R16 ;  /* 0x0000000121214824 */ /* 0x000fe200078e0a10 */
[----:B------:R-:W-:Y:S01]  /*0bc0*/  @P4 IADD3 R12, PT, PT, R12, 0x1, RZ ;  /* 0x000000010c0c4810 */ /* 0x000fe20007ffe0ff */
[----:B------:R-:W-:-:S03]  /*0bd0*/  IMAD.HI.U32 R26, R25, R37, RZ ;  /* 0x00000025191a7227 */ /* 0x000fc600078e00ff */
[----:B------:R-:W-:Y:S01]  /*0be0*/  ISETP.GE.U32.AND P3, PT, R33, R16, PT ;  /* 0x000000102100720c */ /* 0x000fe20003f66070 */
[----:B------:R-:W-:Y:S01]  /*0bf0*/  IMAD.MOV R28, RZ, RZ, -R15 ;  /* 0x000000ffff1c7224 */ /* 0x000fe200078e0a0f */
[----:B------:R-:W-:Y:S01]  /*0c00*/  IADD3 R33, PT, PT, -R9, RZ, RZ ;  /* 0x000000ff09217210 */ /* 0x000fe20007ffe1ff */
[----:B------:R-:W-:Y:S01]  /*0c10*/  IMAD R24, R24, UR10, R29 ;  /* 0x0000000a18187c24 */ /* 0x000fe2000f8e021d */
[----:B------:R-:W-:Y:S01]  /*0c20*/  IADD3 R29, PT, PT, -R26, RZ, RZ ;  /* 0x000000ff1a1d7210 */ /* 0x000fe20007ffe1ff */
[----:B------:R-:W-:Y:S02]  /*0c30*/  IMAD R27, R16, R27, R13 ;  /* 0x0000001b101b7224 */ /* 0x000fe400078e020d */
[----:B------:R-:W-:Y:S02]  /*0c40*/  IMAD R10, R19, R28, R10 ;  /* 0x0000001c130a7224 */ /* 0x000fe400078e020a */
[----:B------:R-:W-:Y:S01]  /*0c50*/  VIADD R28, R23, 0x6 ;  /* 0x00000006171c7836 */ /* 0x000fe20000000000 */
[----:B------:R-:W-:Y:S01]  /*0c60*/  ISETP.GE.U32.AND P0, PT, R27, R16, PT ;  /* 0x000000101b00720c */ /* 0x000fe20003f06070 */
[----:B------:R-:W-:-:S02]  /*0c70*/  IMAD R30, R30, UR11, RZ ;  /* 0x0000000b1e1e7c24 */ /* 0x000fc4000f8e02ff */
[----:B------:R-:W-:Y:S01]  /*0c80*/  IMAD R33, R20, R33, R15 ;  /* 0x0000002114217224 */ /* 0x000fe200078e020f */
[----:B------:R-:W-:Y:S01]  /*0c90*/  @P3 IADD3 R12, PT, PT, R12, 0x1, RZ ;  /* 0x000000010c0c3810 */ /* 0x000fe20007ffe0ff */
[C---:B------:R-:W-:Y:S01]  /*0ca0*/  IMAD R29, R16.reuse, R29, R37 ;  /* 0x0000001d101d7224 */ /* 0x040fe200078e0225 */
[----:B------:R-:W-:Y:S01]  /*0cb0*/  ISETP.NE.U32.AND P3, PT, R16, RZ, PT ;  /* 0x000000ff1000720c */ /* 0x000fe20003f65070 */
[----:B------:R-:W-:-:S03]  /*0cc0*/  IMAD.HI.U32 R15, R4, R28, RZ ;  /* 0x0000001c040f7227 */ /* 0x000fc600078e00ff */
[----:B------:R-:W-:Y:S01]  /*0cd0*/  ISETP.GE.U32.AND P6, PT, R29, R16, PT ;  /* 0x000000101d00720c */ /* 0x000fe20003fc6070 */
[----:B------:R-:W-:Y:S02]  /*0ce0*/  IMAD R35, R35, UR10, R30 ;  /* 0x0000000a23237c24 */ /* 0x000fe4000f8e021e */
[----:B------:R-:W-:Y:S01]  /*0cf0*/  IMAD.MOV R30, RZ, RZ, -R15 ;  /* 0x000000ffff1e7224 */ /* 0x000fe200078e0a0f */
[----:B------:R-:W-:Y:S01]  /*0d00*/  @P0 IADD3 R27, PT, PT, -R16, R27, RZ ;  /* 0x0000001b101b0210 */ /* 0x000fe20007ffe1ff */
[----:B------:R-:W-:Y:S02]  /*0d10*/  @P0 VIADD R32, R32, 0x1 ;  /* 0x0000000120200836 */ /* 0x000fe40000000000 */
[----:B------:R-:W-:Y:S01]  /*0d20*/  IMAD R30, R19, R30, R28 ;  /* 0x0000001e131e7224 */ /* 0x000fe200078e021c */
[-C--:B------:R-:W-:Y:S01]  /*0d30*/  ISETP.GE.U32.AND P5, PT, R27, R16.reuse, PT ;  /* 0x000000101b00720c */ /* 0x080fe20003fa6070 */
[----:B------:R-:W-:Y:S01]  /*0d40*/  IMAD.HI.U32 R14, R25, R11, RZ ;  /* 0x0000000b190e7227 */ /* 0x000fe200078e00ff */
[----:B------:R-:W-:-:S02]  /*0d50*/  LOP3.LUT R27, RZ, R16, RZ, 0x33, !PT ;  /* 0x00000010ff1b7212 */ /* 0x000fc400078e33ff */
[----:B------:R-:W-:Y:S01]  /*0d60*/  ISETP.GE.U32.AND P0, PT, R30, R19, PT ;  /* 0x000000131e00720c */ /* 0x000fe20003f06070 */
[----:B------:R-:W-:Y:S02]  /*0d70*/  @P6 IMAD.IADD R29, R29, 0x1, -R16 ;  /* 0x000000011d1d6824 */ /* 0x000fe400078e0a10 */
[----:B------:R-:W-:Y:S02]  /*0d80*/  IMAD R10, R10, UR11, RZ ;  /* 0x0000000b0a0a7c24 */ /* 0x000fe4000f8e02ff */
[----:B------:R-:W-:Y:S01]  /*0d90*/  @P6 VIADD R26, R26, 0x1 ;  /* 0x000000011a1a6836 */ /* 0x000fe20000000000 */
[----:B------:R-:W-:Y:S01]  /*0da0*/  ISETP.GE.U32.AND P4, PT, R29, R16, PT ;  /* 0x000000101d00720c */ /* 0x000fe20003f86070 */
[----:B------:R-:W-:Y:S02]  /*0db0*/  IMAD.MOV R29, RZ, RZ, -R14 ;  /* 0x000000ffff1d7224 */ /* 0x000fe400078e0a0e */
[----:B------:R-:W-:Y:S02]  /*0dc0*/  @P5 VIADD R32, R32, 0x1 ;  /* 0x0000000120205836 */ /* 0x000fe40000000000 */
[----:B------:R-:W-:-:S02]  /*0dd0*/  IMAD R29, R16, R29, R11 ;  /* 0x0000001d101d7224 */ /* 0x000fc400078e020b */
[----:B------:R-:W-:Y:S01]  /*0de0*/  @P0 IADD3 R30, PT, PT, -R19, R30, RZ ;  /* 0x0000001e131e0210 */ /* 0x000fe20007ffe1ff */
[----:B------:R-:W-:Y:S01]  /*0df0*/  IMAD R33, R33, UR10, R10 ;  /* 0x0000000a21217c24 */ /* 0x000fe2000f8e020a */
[----:B------:R-:W-:Y:S02]  /*0e00*/  @P0 IADD3 R15, PT, PT, R15, 0x1, RZ ;  /* 0x000000010f0f0810 */ /* 0x000fe40007ffe0ff */
[----:B------:R-:W-:Y:S02]  /*0e10*/  ISETP.GE.U32.AND P5, PT, R30, R19, PT ;  /* 0x000000131e00720c */ /* 0x000fe40003fa6070 */
[----:B------:R-:W-:Y:S02]  /*0e20*/  ISETP.GE.U32.AND P0, PT, R29, R16, PT ;  /* 0x000000101d00720c */ /* 0x000fe40003f06070 */
[----:B------:R-:W-:Y:S02]  /*0e30*/  SEL R10, R27, R12, !P3 ;  /* 0x0000000c1b0a7207 */ /* 0x000fe40005800000 */
[----:B------:R-:W-:-:S02]  /*0e40*/  @P4 IADD3 R26, PT, PT, R26, 0x1, RZ ;  /* 0x000000011a1a4810 */ /* 0x000fc40007ffe0ff */
[----:B------:R-:W-:-:S05]  /*0e50*/  IADD3 R12, PT, PT, -R10, RZ, RZ ;  /* 0x000000ff0a0c7210 */ /* 0x000fca0007ffe1ff */
[----:B------:R-:W-:Y:S01]  /*0e60*/  @P5 IADD3 R15, PT, PT, R15, 0x1, RZ ;  /* 0x000000010f0f5810 */ /* 0x000fe20007ffe0ff */
[----:B------:R-:W-:Y:S01]  /*0e70*/  IMAD R7, R16, R12, R7 ;  /* 0x0000000c10077224 */ /* 0x000fe200078e0207 */
[----:B------:R-:W-:Y:S01]  /*0e80*/  @P0 IADD3 R14, PT, PT, R14, 0x1, RZ ;  /* 0x000000010e0e0810 */ /* 0x000fe20007ffe0ff */
[----:B------:R-:W-:Y:S01]  /*0e90*/  @P0 IMAD.IADD R29, R29, 0x1, -R16 ;  /* 0x000000011d1d0824 */ /* 0x000fe200078e0a10 */
[----:B------:R-:W-:Y:S01]  /*0ea0*/  SEL R30, R6, R15, !P2 ;  /* 0x0000000f061e7207 */ /* 0x000fe20005000000 */
[----:B------:R-:W-:Y:S01]  /*0eb0*/  IMAD R7, R7, UR13, R8 ;  /* 0x0000000d07077c24 */ /* 0x000fe2000f8e0208 */
[----:B------:R-:W-:Y:S02]  /*0ec0*/  SEL R15, R27, R26, !P3 ;  /* 0x0000001a1b0f7207 */ /* 0x000fe40005800000 */
[----:B------:R-:W-:Y:S01]  /*0ed0*/  ISETP.GE.U32.AND P5, PT, R29, R16, PT ;  /* 0x000000101d00720c */ /* 0x000fe20003fa6070 */
[----:B------:R-:W-:Y:S01]  /*0ee0*/  IMAD.HI.U32 R8, R5, R30, RZ ;  /* 0x0000001e05087227 */ /* 0x000fe200078e00ff */
[----:B------:R-:W-:-:S03]  /*0ef0*/  SEL R29, R27, R32, !P3 ;  /* 0x000000201b1d7207 */ /* 0x000fc60005800000 */
[----:B------:R-:W-:Y:S01]  /*0f00*/  IMAD R10, R10, UR12, R7 ;  /* 0x0000000c0a0a7c24 */ /* 0x000fe2000f8e0207 */
[----:B------:R-:W-:Y:S01]  /*0f10*/  IADD3 R32, PT, PT, -R8, RZ, RZ ;  /* 0x000000ff08207210 */ /* 0x000fe20007ffe1ff */
[----:B------:R-:W-:-:S04]  /*0f20*/  IMAD.MOV R12, RZ, RZ, -R29 ;  /* 0x000000ffff0c7224 */ /* 0x000fc800078e0a1d */
[----:B------:R-:W-:Y:S02]  /*0f30*/  IMAD R26, R16, R12, R13 ;  /* 0x0000000c101a7224 */ /* 0x000fe400078e020d */
[----:B------:R-:W-:Y:S01]  /*0f40*/  IMAD R13, R20, R32, R30 ;  /* 0x00000020140d7224 */ /* 0x000fe200078e021e */
[----:B------:R-:W-:Y:S01]  /*0f50*/  @P5 IADD3 R14, PT, PT, R14, 0x1, RZ ;  /* 0x000000010e0e5810 */ /* 0x000fe20007ffe0ff */
[----:B------:R-:W-:Y:S02]  /*0f60*/  IMAD.MOV R12, RZ, RZ, -R15 ;  /* 0x000000ffff0c7224 */ /* 0x000fe400078e0a0f */
[----:B------:R-:W-:Y:S01]  /*0f70*/  IMAD R24, R26, UR13, R24 ;  /* 0x0000000d1a187c24 */ /* 0x000fe2000f8e0218 */
[----:B------:R-:W-:Y:S01]  /*0f80*/  ISETP.GE.U32.AND P4, PT, R13, R20, PT ;  /* 0x000000140d00720c */ /* 0x000fe20003f86070 */
[----:B------:R-:W-:Y:S01]  /*0f90*/  IMAD R37, R16, R12, R37 ;  /* 0x0000000c10257224 */ /* 0x000fe200078e0225 */
[----:B------:R-:W-:Y:S01]  /*0fa0*/  SEL R14, R27, R14, !P3 ;  /* 0x0000000e1b0e7207 */ /* 0x000fe20005800000 */
[----:B------:R-:W-:-:S04]  /*0fb0*/  IMAD.HI.U32 R12, R25, R9, RZ ;  /* 0x00000009190c7227 */ /* 0x000fc800078e00ff */
[----:B------:R-:W-:Y:S01]  /*0fc0*/  VIADD R26, R23, 0x7 ;  /* 0x00000007171a7836 */ /* 0x000fe20000000000 */
[----:B------:R-:W-:Y:S01]  /*0fd0*/  IADD3 R32, PT, PT, -R12, RZ, RZ ;  /* 0x000000ff0c207210 */ /* 0x000fe20007ffe1ff */
[----:B------:R-:W-:Y:S02]  /*0fe0*/  IMAD R22, R37, UR13, R22 ;  /* 0x0000000d25167c24 */ /* 0x000fe4000f8e0216 */
[----:B------:R-:W-:Y:S02]  /*0ff0*/  IMAD.HI.U32 R37, R4, R26, RZ ;  /* 0x0000001a04257227 */ /* 0x000fe400078e00ff */
[----:B------:R-:W-:Y:S02]  /*1000*/  @P4 IADD3 R13, PT, PT, -R20, R13, RZ ;  /* 0x0000000d140d4210 */ /* 0x000fe40007ffe1ff */
[----:B------:R-:W-:Y:S02]  /*1010*/  IMAD R32, R16, R32, R9 ;  /* 0x0000002010207224 */ /* 0x000fe400078e0209 */
[----:B------:R-:W-:Y:S01]  /*1020*/  @P4 VIADD R8, R8, 0x1 ;  /* 0x0000000108084836 */ /* 0x000fe20000000000 */
[----:B------:R-:W-:Y:S01]  /*1030*/  ISETP.GE.U32.AND P6, PT, R13, R20, PT ;  /* 0x000000140d00720c */ /* 0x000fe20003fc6070 */
[----:B------:R-:W-:Y:S01]  /*1040*/  IMAD R29, R29, UR12, R24 ;  /* 0x0000000c1d1d7c24 */ /* 0x000fe2000f8e0218 */
[----:B------:R-:W-:Y:S01]  /*1050*/  ISETP.GE.U32.AND P4, PT, R32, R16, PT ;  /* 0x000000102000720c */ /* 0x000fe20003f86070 */
[----:B------:R-:W-:-:S10]  /*1060*/  IMAD R15, R15, UR12, R22 ;  /* 0x0000000c0f0f7c24 */ /* 0x000fd4000f8e0216 */
[----:B------:R-:W-:Y:S02]  /*1070*/  @P6 IADD3 R8, PT, PT, R8, 0x1, RZ ;  /* 0x0000000108086810 */ /* 0x000fe40007ffe0ff */
[----:B------:R-:W-:Y:S01]  /*1080*/  @P4 IMAD.IADD R32, R32, 0x1, -R16 ;  /* 0x0000000120204824 */ /* 0x000fe200078e0a10 */
[----:B------:R-:W-:Y:S02]  /*1090*/  @P4 IADD3 R12, PT, PT, R12, 0x1, RZ ;  /* 0x000000010c0c4810 */ /* 0x000fe40007ffe0ff */
[----:B------:R-:W-:Y:S02]  /*10a0*/  SEL R13, R31, R8, !P1 ;  /* 0x000000081f0d7207 */ /* 0x000fe40004800000 */
[----:B------:R-:W-:Y:S01]  /*10b0*/  ISETP.GE.U32.AND P6, PT, R32, R16, PT ;  /* 0x000000102000720c */ /* 0x000fe20003fc6070 */
[----:B------:R-:W-:Y:S01]  /*10c0*/  IMAD.MOV R32, RZ, RZ, -R30 ;  /* 0x000000ffff207224 */ /* 0x000fe200078e0a1e */
[----:B------:R-:W-:Y:S01]  /*10d0*/  IADD3 R8, PT, PT, -R13, RZ, RZ ;  /* 0x000000ff0d087210 */ /* 0x000fe20007ffe1ff */
[----:B------:R-:W-:-:S04]  /*10e0*/  IMAD.HI.U32 R36, R25, R13, RZ ;  /* 0x0000000d19247227 */ /* 0x000fc800078e00ff */
[----:B------:R-:W-:Y:S02]  /*10f0*/  IMAD R28, R19, R32, R28 ;  /* 0x00000020131c7224 */ /* 0x000fe400078e021c */
[----:B------:R-:W-:Y:S02]  /*1100*/  IMAD R30, R20, R8, R30 ;  /* 0x00000008141e7224 */ /* 0x000fe400078e021e */
[----:B------:R-:W-:Y:S02]  /*1110*/  IMAD R8, R28, UR11, RZ ;  /* 0x0000000b1c087c24 */ /* 0x000fe4000f8e02ff */
[----:B------:R-:W-:Y:S01]  /*1120*/  IMAD.MOV R28, RZ, RZ, -R36 ;  /* 0x000000ffff1c7224 */ /* 0x000fe200078e0a24 */
[----:B------:R-:W-:Y:S01]  /*1130*/  @P6 IADD3 R12, PT, PT, R12, 0x1, RZ ;  /* 0x000000010c0c6810 */ /* 0x000fe20007ffe0ff */
[----:B------:R-:W-:Y:S02]  /*1140*/  IMAD R8, R30, UR10, R8 ;  /* 0x0000000a1e087c24 */ /* 0x000fe4000f8e0208 */
[----:B------:R-:W-:Y:S01]  /*1150*/  IMAD.MOV R30, RZ, RZ, -R37 ;  /* 0x000000ffff1e7224 */ /* 0x000fe200078e0a25 */
[----:B------:R-:W-:Y:S01]  /*1160*/  SEL R12, R27, R12, !P3 ;  /* 0x0000000c1b0c7207 */ /* 0x000fe20005800000 */
[----:B------:R-:W-:-:S02]  /*1170*/  IMAD R28, R16, R28, R13 ;  /* 0x0000001c101c7224 */ /* 0x000fc400078e020d */
[----:B------:R-:W-:-:S03]  /*1180*/  IMAD R30, R19, R30, R26 ;  /* 0x0000001e131e7224 */ /* 0x000fc600078e021a */
[----:B------:R-:W-:Y:S02]  /*1190*/  ISETP.GE.U32.AND P0, PT, R28, R16, PT ;  /* 0x000000101c00720c */ /* 0x000fe40003f06070 */
[----:B------:R-:W-:-:S11]  /*11a0*/  ISETP.GE.U32.AND P4, PT, R30, R19, PT ;  /* 0x000000131e00720c */ /* 0x000fd60003f86070 */
[----:B------:R-:W-:Y:S01]  /*11b0*/  @P0 IMAD.IADD R28, R28, 0x1, -R16 ;  /* 0x000000011c1c0824 */ /* 0x000fe200078e0a10 */
[----:B------:R-:W-:Y:S01]  /*11c0*/  @P0 IADD3 R36, PT, PT, R36, 0x1, RZ ;  /* 0x0000000124240810 */ /* 0x000fe20007ffe0ff */
[----:B------:R-:W-:Y:S01]  /*11d0*/  @P4 VIADD R37, R37, 0x1 ;  /* 0x0000000125254836 */ /* 0x000fe20000000000 */
[----:B------:R-:W-:Y:S02]  /*11e0*/  @P4 IADD3 R30, PT, PT, -R19, R30, RZ ;  /* 0x0000001e131e4210 */ /* 0x000fe40007ffe1ff */
[----:B------:R-:W-:Y:S02]  /*11f0*/  ISETP.GE.U32.AND P5, PT, R28, R16, PT ;  /* 0x000000101c00720c */ /* 0x000fe40003fa6070 */
[----:B------:R-:W-:Y:S02]  /*1200*/  ISETP.GE.U32.AND P4, PT, R30, R19, PT ;  /* 0x000000131e00720c */ /* 0x000fe40003f86070 */
[----:B------:R-:W-:-:S05]  /*1210*/  IADD3 R28, PT, PT, -R14, RZ, RZ ;  /* 0x000000ff0e1c7210 */ /* 0x000fca0007ffe1ff */
[----:B------:R-:W-:-:S04]  /*1220*/  IMAD R28, R16, R28, R11 ;  /* 0x0000001c101c7224 */ /* 0x000fc800078e020b */
[----:B------:R-:W-:Y:S02]  /*1230*/  IMAD R35, R28, UR13, R35 ;  /* 0x0000000d1c237c24 */ /* 0x000fe4000f8e0223 */
[----:B------:R-:W-:Y:S02]  /*1240*/  @P4 VIADD R37, R37, 0x1 ;  /* 0x0000000125254836 */ /* 0x000fe40000000000 */
[----:B------:R-:W-:Y:S02]  /*1250*/  IMAD.MOV R28, RZ, RZ, -R12 ;  /* 0x000000ffff1c7224 */ /* 0x000fe400078e0a0c */
[----:B------:R-:W-:Y:S01]  /*1260*/  @P5 VIADD R36, R36, 0x1 ;  /* 0x0000000124245836 */ /* 0x000fe20000000000 */
[----:B------:R-:W-:Y:S01]  /*1270*/  SEL R11, R6, R37, !P2 ;  /* 0x00000025060b7207 */ /* 0x000fe20005000000 */
[----:B------:R-:W-:Y:S02]  /*1280*/  IMAD R28, R16, R28, R9 ;  /* 0x0000001c101c7224 */ /* 0x000fe400078e0209 */
[----:B------:R-:W-:Y:S01]  /*1290*/  IMAD R14, R14, UR12, R35 ;  /* 0x0000000c0e0e7c24 */ /* 0x000fe2000f8e0223 */
[----:B------:R-:W-:Y:S01]  /*12a0*/  IADD3 R32, PT, PT, -R11, RZ, RZ ;  /* 0x000000ff0b207210 */ /* 0x000fe20007ffe1ff */
[----:B------:R-:W-:Y:S01]  /*12b0*/  IMAD.HI.U32 R30, R5, R11, RZ ;  /* 0x0000000b051e7227 */ /* 0x000fe200078e00ff */
[----:B------:R-:W-:-:S03]  /*12c0*/  SEL R36, R27, R36, !P3 ;  /* 0x000000241b247207 */ /* 0x000fc60005800000 */
[----:B------:R-:W-:Y:S01]  /*12d0*/  IMAD R26, R19, R32, R26 ;  /* 0x00000020131a7224 */ /* 0x000fe200078e021a */
[----:B------:R-:W-:Y:S01]  /*12e0*/  IADD3 R9, PT, PT, -R30, RZ, RZ ;  /* 0x000000ff1e097210 */ /* 0x000fe20007ffe1ff */
[----:B------:R-:W-:Y:S02]  /*12f0*/  IMAD R33, R28, UR13, R33 ;  /* 0x0000000d1c217c24 */ /* 0x000fe4000f8e0221 */
[----:B------:R-:W-:Y:S02]  /*1300*/  IMAD R26, R26, UR11, RZ ;  /* 0x0000000b1a1a7c24 */ /* 0x000fe4000f8e02ff */
[----:B------:R-:W-:Y:S02]  /*1310*/  IMAD R9, R20, R9, R11 ;  /* 0x0000000914097224 */ /* 0x000fe400078e020b */
[----:B------:R-:W-:Y:S02]  /*1320*/  VIADD R28, R23, 0x8 ;  /* 0x00000008171c7836 */ /* 0x000fe40000000000 */
[----:B------:R-:W-:Y:S01]  /*1330*/  IMAD R12, R12, UR12, R33 ;  /* 0x0000000c0c0c7c24 */ /* 0x000fe2000f8e0221 */
[----:B------:R-:W-:-:S13]  /*1340*/  ISETP.GE.U32.AND P4, PT, R9, R20, PT ;  /* 0x000000140900720c */ /* 0x000fda0003f86070 */
[----:B------:R-:W-:Y:S01]  /*1350*/  @P4 IMAD.IADD R9, R9, 0x1, -R20 ;  /* 0x0000000109094824 */ /* 0x000fe200078e0a14 */
[----:B------:R-:W-:-:S04]  /*1360*/  @P4 IADD3 R30, PT, PT, R30, 0x1, RZ ;  /* 0x000000011e1e4810 */ /* 0x000fc80007ffe0ff */
[----:B------:R-:W-:-:S13]  /*1370*/  ISETP.GE.U32.AND P6, PT, R9, R20, PT ;  /* 0x000000140900720c */ /* 0x000fda0003fc6070 */
[----:B------:R-:W-:-:S05]  /*1380*/  @P6 VIADD R30, R30, 0x1 ;  /* 0x000000011e1e6836 */ /* 0x000fca0000000000 */
[----:B------:R-:W-:-:S05]  /*1390*/  SEL R9, R31, R30, !P1 ;  /* 0x0000001e1f097207 */ /* 0x000fca0004800000 */
[----:B------:R-:W-:-:S04]  /*13a0*/  IMAD.MOV R30, RZ, RZ, -R9 ;  /* 0x000000ffff1e7224 */ /* 0x000fc800078e0a09 */
[----:B------:R-:W-:Y:S02]  /*13b0*/  IMAD R11, R20, R30, R11 ;  /* 0x0000001e140b7224 */ /* 0x000fe400078e020b */
[----:B------:R-:W-:-:S04]  /*13c0*/  IMAD.HI.U32 R30, R25, R9, RZ ;  /* 0x00000009191e7227 */ /* 0x000fc800078e00ff */
[----:B------:R-:W-:Y:S01]  /*13d0*/  IMAD R26, R11, UR10, R26 ;  /* 0x0000000a0b1a7c24 */ /* 0x000fe2000f8e021a */
[----:B------:R-:W-:-:S05]  /*13e0*/  IADD3 R11, PT, PT, -R30, RZ, RZ ;  /* 0x000000ff1e0b7210 */ /* 0x000fca0007ffe1ff */
[----:B------:R-:W-:-:S05]  /*13f0*/  IMAD R11, R16, R11, R9 ;  /* 0x0000000b100b7224 */ /* 0x000fca00078e0209 */
[----:B------:R-:W-:-:S13]  /*1400*/  ISETP.GE.U32.AND P4, PT, R11, R16, PT ;  /* 0x000000100b00720c */ /* 0x000fda0003f86070 */
[----:B------:R-:W-:Y:S02]  /*1410*/  @P4 IMAD.IADD R11, R11, 0x1, -R16 ;  /* 0x000000010b0b4824 */ /* 0x000fe400078e0a10 */
[----:B------:R-:W-:-:S03]  /*1420*/  @P4 VIADD R30, R30, 0x1 ;  /* 0x000000011e1e4836 */ /* 0x000fc60000000000 */
[----:B------:R-:W-:Y:S02]  /*1430*/  ISETP.GE.U32.AND P0, PT, R11, R16, PT ;  /* 0x000000100b00720c */ /* 0x000fe40003f06070 */
[----:B------:R-:W-:-:S05]  /*1440*/  IADD3 R11, PT, PT, -R36, RZ, RZ ;  /* 0x000000ff240b7210 */ /* 0x000fca0007ffe1ff */
[----:B------:R-:W-:-:S04]  /*1450*/  IMAD R11, R16, R11, R13 ;  /* 0x0000000b100b7224 */ /* 0x000fc800078e020d */
[----:B------:R-:W-:Y:S02]  /*1460*/  IMAD R11, R11, UR13, R8 ;  /* 0x0000000d0b0b7c24 */ /* 0x000fe4000f8e0208 */
[----:B------:R-:W-:Y:S01]  /*1470*/  @P0 IADD3 R30, PT, PT, R30, 0x1, RZ ;  /* 0x000000011e1e0810 */ /* 0x000fe20007ffe0ff */
[----:B------:R-:W-:-:S03]  /*1480*/  IMAD.HI.U32 R8, R4, R28, RZ ;  /* 0x0000001c04087227 */ /* 0x000fc600078e00ff */
[----:B------:R-:W-:Y:S01]  /*1490*/  SEL R13, R27, R30, !P3 ;  /* 0x0000001e1b0d7207 */ /* 0x000fe20005800000 */
[----:B------:R-:W-:Y:S02]  /*14a0*/  IMAD.MOV R30, RZ, RZ, -R8 ;  /* 0x000000ffff1e7224 */ /* 0x000fe400078e0a08 */
[----:B------:R-:W-:Y:S01]  /*14b0*/  IMAD R36, R36, UR12, R11 ;  /* 0x0000000c24247c24 */ /* 0x000fe2000f8e020b */
[----:B------:R-:W-:Y:S01]  /*14c0*/  IADD3 R37, PT, PT, -R13, RZ, RZ ;  /* 0x000000ff0d257210 */ /* 0x000fe20007ffe1ff */
[----:B------:R-:W-:-:S04]  /*14d0*/  IMAD R30, R19, R30, R28 ;  /* 0x0000001e131e7224 */ /* 0x000fc800078e021c */
[----:B------:R-:W-:Y:S01]  /*14e0*/  IMAD R37, R16, R37, R9 ;  /* 0x0000002510257224 */ /* 0x000fe200078e0209 */
        /* <DEDUP_REMOVED lines=11> */
[----:B------:R-:W-:Y:S02]  /*15a0*/  IMAD R28, R19, R30, R28 ;  /* 0x0000001e131c7224 */ /* 0x000fe400078e021c */
[----:B------:R-:W-:Y:S01]  /*15b0*/  IMAD R13, R13, UR12, R8 ;  /* 0x0000000c0d0d7c24 */ /* 0x000fe2000f8e0208 */
        /* <DEDUP_REMOVED lines=21> */
[----:B------:R-:W-:Y:S01]  /*1710*/  IMAD R9, R26, UR13, R9 ;  /* 0x0000000d1a097c24 */ /* 0x000fe2000f8e0209 */
[----:B------:R-:W-:-:S03]  /*1720*/  IADD3 R26, PT, PT, R23, 0x9, RZ ;  /* 0x00000009171a7810 */ /* 0x000fc60007ffe0ff */
[----:B------:R-:W-:Y:S02]  /*1730*/  IMAD R28, R28, UR12, R9 ;  /* 0x0000000c1c1c7c24 */ /* 0x000fe4000f8e0209 */
        /* <DEDUP_REMOVED lines=23> */
[----:B------:R-:W-:-:S04]  /*18b0*/  IMAD R7, R26, UR11, RZ ;  /* 0x0000000b1a077c24 */ /* 0x000fc8000f8e02ff */
        /* <DEDUP_REMOVED lines=67> */
[----:B------:R-:W-:Y:S01]  /*1cf0*/  ISETP.GE.U32.AND P4, PT, R11, R20, PT ;  /* 0x000000140b00720c */ /* 0x000fe20003f86070 */
[----:B------:R-:W-:-:S04]  /*1d00*/  IMAD.MOV R11, RZ, RZ, -R33 ;  /* 0x000000ffff0b7224 */ /* 0x000fc800078e0a21 */
[----:B------:R-:W-:-:S04]  /*1d10*/  IMAD R22, R19, R11, R22 ;  /* 0x0000000b13167224 */ /* 0x000fc800078e0216 */
[----:B------:R-:W-:-:S04]  /*1d20*/  IMAD R22, R22, UR11, RZ ;  /* 0x0000000b16167c24 */ /* 0x000fc8000f8e02ff */
[----:B------:R-:W-:-:S04]  /*1d30*/  @P4 IADD3 R26, PT, PT, R26, 0x1, RZ ;  /* 0x000000011a1a4810 */ /* 0x000fc80007ffe0ff */
[----:B------:R-:W-:-:S04]  /*1d40*/  SEL R37, R31, R26, !P1 ;  /* 0x0000001a1f257207 */ /* 0x000fc80004800000 */
[----:B------:R-:W-:-:S05]  /*1d50*/  IADD3 R11, PT, PT, -R37, RZ, RZ ;  /* 0x000000ff250b7210 */ /* 0x000fca0007ffe1ff */
[----:B------:R-:W-:-:S04]  /*1d60*/  IMAD R33, R20, R11, R33 ;  /* 0x0000000b14217224 */ /* 0x000fc800078e0221 */
        /* <DEDUP_REMOVED lines=79> */
[----:B------:R-:W-:Y:S01]  /*2260*/  ISETP.GE.U32.AND P0, PT, R35, R16, PT ;  /* 0x000000102300720c */ /* 0x000fe20003f06070 */
[----:B------:R-:W-:-:S12]  /*2270*/  IMAD R7, R22, UR10, R7 ;  /* 0x0000000a16077c24 */ /* 0x000fd8000f8e0207 */
        /* <DEDUP_REMOVED lines=44> */
[----:B------:R-:W-:Y:S02]  /*2540*/  IMAD R8, R16, R8, R9 ;  /* 0x0000000810087224 */ /* 0x000fe400078e0209 */
[----:B------:R-:W-:-:S04]  /*2550*/  IMAD.HI.U32 R9, R4, R23, RZ ;  /* 0x0000001704097227 */ /* 0x000fc800078e00ff */
        /* <DEDUP_REMOVED lines=23> */
[----:B------:R-:W-:-:S04]  /*26d0*/  IMAD R8, R8, UR11, RZ ;  /* 0x0000000b08087c24 */ /* 0x000fc8000f8e02ff */
[----:B------:R-:W-:Y:S02]  /*26e0*/  IMAD R11, R11, UR10, R8 ;  /* 0x0000000a0b0b7c24 */ /* 0x000fe4000f8e0208 */
        /* <DEDUP_REMOVED lines=11> */
[----:B------:R-:W-:-:S04]  /*27a0*/  VIADD R8, R23, 0xf ;  /* 0x0000000f17087836 */ /* 0x000fc80000000000 */
        /* <DEDUP_REMOVED lines=17> */
[----:B------:R-:W-:Y:S02]  /*28c0*/  IADD3 R4, P0, PT, R2, R23, RZ ;  /* 0x0000001702047210 */ /* 0x000fe40007f1e0ff */
[----:B------:R-:W-:Y:S02]  /*28d0*/  ISETP.GE.U32.AND P2, PT, R5, R20, PT ;  /* 0x000000140500720c */ /* 0x000fe40003f46070 */
[----:B------:R-:W-:-:S05]  /*28e0*/  IADD3 R5, PT, PT, -R33, RZ, RZ ;  /* 0x000000ff21057210 */ /* 0x000fca0007ffe1ff */
[----:B------:R-:W-:Y:S01]  /*28f0*/  IMAD R8, R19, R5, R8 ;  /* 0x0000000513087224 */ /* 0x000fe200078e0208 */
[----:B------:R-:W-:-:S05]  /*2900*/  IADD3.X R5, PT, PT, RZ, R3, RZ, P0, !PT ;  /* 0x00000003ff057210 */ /* 0x000fca00007fe4ff */
[----:B------:R-:W-:-:S05]  /*2910*/  @P2 VIADD R6, R6, 0x1 ;  /* 0x0000000106062836 */ /* 0x000fca0000000000 */
[----:B------:R-:W-:-:S05]  /*2920*/  SEL R31, R31, R6, !P1 ;  /* 0x000000061f1f7207 */ /* 0x000fca0004800000 */
[----:B------:R-:W-:-:S04]  /*2930*/  IMAD.MOV R6, RZ, RZ, -R31 ;  /* 0x000000ffff067224 */ /* 0x000fc800078e0a1f */
[----:B------:R-:W-:Y:S02]  /*2940*/  IMAD R33, R20, R6, R33 ;  /* 0x0000000614217224 */ /* 0x000fe400078e0221 */
[----:B------:R-:W2:Y:S01]  /*2950*/  LDG.E.128 R4, desc[UR6][R4.64] ;  /* 0x0000000604047981 */ /* 0x000ea2000c1e1d00 */
[----:B-1-3--:R-:W-:Y:S01]  /*2960*/  IMAD R11, R17, UR14, R9 ;  /* 0x0000000e110b7c24 */ /* 0x00afe2000f8e0209 */
[----:B------:R-:W-:Y:S01]  /*2970*/  LEA R23, R21, R23, 0x4 ;  /* 0x0000001715177211 */ /* 0x000fe200078e20ff */
[----:B------:R-:W-:-:S04]  /*2980*/  IMAD.HI.U32 R25, R25, R31, RZ ;  /* 0x0000001f19197227 */ /* 0x000fc800078e00ff */
[----:B------:R-:W-:Y:S01]  /*2990*/  IMAD R9, R8, UR11, RZ ;  /* 0x0000000b08097c24 */ /* 0x000fe2000f8e02ff */
[----:B------:R-:W-:Y:S01]  /*29a0*/  IADD3 R8, P0, PT, R11, UR16, RZ ;  /* 0x000000100b087c10 */ /* 0x000fe2000ff1e0ff */
[----:B------:R-:W-:Y:S02]  /*29b0*/  IMAD R10, R17, UR14, R10 ;  /* 0x0000000e110a7c24 */ /* 0x000fe4000f8e020a */
[----:B------:R-:W-:Y:S02]  /*29c0*/  IMAD.MOV R35, RZ, RZ, -R25 ;  /* 0x000000ffff237224 */ /* 0x000fe400078e0a19 */
[----:B------:R-:W-:Y:S02]  /*29d0*/  IMAD R33, R33, UR10, R9 ;  /* 0x0000000a21217c24 */ /* 0x000fe4000f8e0209 */
[----:B------:R-:W-:Y:S01]  /*29e0*/  IMAD.X R9, RZ, RZ, UR17, P0 ;  /* 0x00000011ff097e24 */ /* 0x000fe200080e06ff */
[----:B------:R-:W-:Y:S01]  /*29f0*/  IADD3 R10, P0, PT, R10, UR16, RZ ;  /* 0x000000100a0a7c10 */ /* 0x000fe2000ff1e0ff */
[----:B------:R-:W-:-:S02]  /*2a00*/  IMAD R35, R16, R35, R31 ;  /* 0x0000002310237224 */ /* 0x000fc400078e021f */
[C---:B------:R-:W-:Y:S01]  /*2a10*/  IMAD R29, R17.reuse, UR14, R29 ;  /* 0x0000000e111d7c24 */ /* 0x040fe2000f8e021d */
[----:B------:R-:W-:Y:S01]  /*2a20*/  IADD3.X R11, PT, PT, RZ, UR17, RZ, P0, !PT ;  /* 0x00000011ff0b7c10 */ /* 0x000fe200087fe4ff */
[----:B------:R-:W-:Y:S01]  /*2a30*/  IMAD R15, R17, UR14, R15 ;  /* 0x0000000e110f7c24 */ /* 0x000fe2000f8e020f */
[----:B------:R-:W-:Y:S01]  /*2a40*/  ISETP.GE.U32.AND P0, PT, R35, R16, PT ;  /* 0x000000102300720c */ /* 0x000fe20003f06070 */
[C---:B------:R-:W-:Y:S02]  /*2a50*/  IMAD R14, R17.reuse, UR14, R14 ;  /* 0x0000000e110e7c24 */ /* 0x040fe4000f8e020e */
[C---:B------:R-:W-:Y:S02]  /*2a60*/  IMAD R12, R17.reuse, UR14, R12 ;  /* 0x0000000e110c7c24 */ /* 0x040fe4000f8e020c */
[C---:B------:R-:W-:Y:S02]  /*2a70*/  IMAD R36, R17.reuse, UR14, R36 ;  /* 0x0000000e11247c24 */ /* 0x040fe4000f8e0224 */
[----:B------:R-:W-:-:S02]  /*2a80*/  IMAD R13, R17, UR14, R13 ;  /* 0x0000000e110d7c24 */ /* 0x000fc4000f8e020d */
[C---:B------:R-:W-:Y:S02]  /*2a90*/  IMAD R28, R17.reuse, UR14, R28 ;  /* 0x0000000e111c7c24 */ /* 0x040fe4000f8e021c */
[----:B------:R-:W-:Y:S02]  /*2aa0*/  IMAD R30, R17, UR14, R30 ;  /* 0x0000000e111e7c24 */ /* 0x000fe4000f8e021e */
[----:B------:R-:W-:Y:S01]  /*2ab0*/  @P0 IADD3 R35, PT, PT, -R16, R35, RZ ;  /* 0x0000002310230210 */ /* 0x000fe20007ffe1ff */
[----:B------:R-:W-:Y:S02]  /*2ac0*/  @P0 VIADD R25, R25, 0x1 ;  /* 0x0000000119190836 */ /* 0x000fe40000000000 */
[----:B------:R-:W-:Y:S01]  /*2ad0*/  IMAD R32, R17, UR14, R32 ;  /* 0x0000000e11207c24 */ /* 0x000fe2000f8e0220 */
[----:B------:R-:W-:Y:S01]  /*2ae0*/  ISETP.GE.U32.AND P1, PT, R35, R16, PT ;  /* 0x000000102300720c */ /* 0x000fe20003f26070 */
[C---:B------:R-:W-:Y:S02]  /*2af0*/  IMAD R24, R17.reuse, UR14, R24 ;  /* 0x0000000e11187c24 */ /* 0x040fe4000f8e0218 */
[----:B------:R-:W-:-:S02]  /*2b00*/  IMAD R34, R17, UR14, R34 ;  /* 0x0000000e11227c24 */ /* 0x000fc4000f8e0222 */
[C---:B------:R-:W-:Y:S02]  /*2b10*/  IMAD R26, R17.reuse, UR14, R26 ;  /* 0x0000000e111a7c24 */ /* 0x040fe4000f8e021a */
[----:B------:R-:W-:-:S06]  /*2b20*/  IMAD R22, R17, UR14, R22 ;  /* 0x0000000e11167c24 */ /* 0x000fcc000f8e0216 */
[----:B------:R-:W-:-:S04]  /*2b30*/  @P1 IADD3 R25, PT, PT, R25, 0x1, RZ ;  /* 0x0000000119191810 */ /* 0x000fc80007ffe0ff */
[----:B------:R-:W-:Y:S02]  /*2b40*/  SEL R25, R27, R25, !P3 ;  /* 0x000000191b197207 */ /* 0x000fe40005800000 */
[C---:B--2---:R-:W-:Y:S02]  /*2b50*/  PRMT R37, R4.reuse, 0x7770, RZ ;  /* 0x0000777004257816 */ /* 0x044fe400000000ff */
[----:B------:R-:W-:Y:S02]  /*2b60*/  PRMT R27, R4, 0x7773, RZ ;  /* 0x00007773041b7816 */ /* 0x000fe400000000ff */
[----:B------:R-:W-:Y:S01]  /*2b70*/  PRMT R35, R6, 0x7771, RZ ;  /* 0x0000777106237816 */ /* 0x000fe200000000ff */
[----:B------:R0:W-:Y:S02]  /*2b80*/  STG.E.U8 desc[UR6][R8.64], R37 ;  /* 0x0000002508007986 */ /* 0x0001e4000c101106 */
[----:B0-----:R-:W-:Y:S01]  /*2b90*/  PRMT R37, R4, 0x7771, RZ ;  /* 0x0000777104257816 */ /* 0x001fe200000000ff */
[----:B------:R-:W-:-:S04]  /*2ba0*/  IMAD.MOV R8, RZ, RZ, -R25 ;  /* 0x000000ffff087224 */ /* 0x000fc800078e0a19 */
[----:B------:R0:W-:Y:S01]  /*2bb0*/  STG.E.U8 desc[UR6][R10.64], R37 ;  /* 0x000000250a007986 */ /* 0x0001e2000c101106 */
[----:B------:R-:W-:Y:S01]  /*2bc0*/  IMAD R8, R16, R8, R31 ;  /* 0x0000000810087224 */ /* 0x000fe200078e021f */
[----:B------:R-:W-:-:S03]  /*2bd0*/  PRMT R31, R5, 0x7770, RZ ;  /* 0x00007770051f7816 */ /* 0x000fc600000000ff */
[----:B------:R-:W-:-:S04]  /*2be0*/  IMAD R33, R8, UR13, R33 ;  /* 0x0000000d08217c24 */ /* 0x000fc8000f8e0221 */
[----:B------:R-:W-:Y:S01]  /*2bf0*/  IMAD R25, R25, UR12, R33 ;  /* 0x0000000c19197c24 */ /* 0x000fe2000f8e0221 */
[----:B------:R-:W-:Y:S02]  /*2c00*/  PRMT R33, R6, 0x7772, RZ ;  /* 0x0000777206217816 */ /* 0x000fe400000000ff */
[----:B0-----:R-:W-:Y:S01]  /*2c10*/  IADD3 R10, P0, PT, R29, UR16, RZ ;  /* 0x000000101d0a7c10 */ /* 0x001fe2000ff1e0ff */
[----:B------:R-:W-:Y:S01]  /*2c20*/  IMAD R25, R17, UR14, R25 ;  /* 0x0000000e11197c24 */ /* 0x000fe2000f8e0219 */
[----:B------:R-:W-:Y:S02]  /*2c30*/  PRMT R29, R4, 0x7772, RZ ;  /* 0x00007772041d7816 */ /* 0x000fe400000000ff */
[----:B------:R-:W-:Y:S02]  /*2c40*/  IADD3.X R11, PT, PT, RZ, UR17, RZ, P0, !PT ;  /* 0x00000011ff0b7c10 */ /* 0x000fe400087fe4ff */
[----:B------:R-:W-:Y:S02]  /*2c50*/  IADD3 R8, P0, PT, R15, UR16, RZ ;  /* 0x000000100f087c10 */ /* 0x000fe4000ff1e0ff */
[----:B------:R-:W-:Y:S01]  /*2c60*/  IADD3 R4, P2, PT, R13, UR16, RZ ;  /* 0x000000100d047c10 */ /* 0x000fe2000ff5e0ff */
[----:B------:R0:W-:Y:S01]  /*2c70*/  STG.E.U8 desc[UR6][R10.64], R29 ;  /* 0x0000001d0a007986 */ /* 0x0001e2000c101106 */
[----:B------:R-:W-:Y:S01]  /*2c80*/  PRMT R37, R6, 0x7770, RZ ;  /* 0x0000777006257816 */ /* 0x000fe200000000ff */
[----:B------:R-:W-:Y:S01]  /*2c90*/  IMAD.X R9, RZ, RZ, UR17, P0 ;  /* 0x00000011ff097e24 */ /* 0x000fe200080e06ff */
[----:B------:R-:W-:-:S04]  /*2ca0*/  IADD3 R14, P0, PT, R14, UR16, RZ ;  /* 0x000000100e0e7c10 */ /* 0x000fc8000ff1e0ff */
[----:B------:R-:W-:Y:S01]  /*2cb0*/  IADD3.X R15, PT, PT, RZ, UR17, RZ, P0, !PT ;  /* 0x00000011ff0f7c10 */ /* 0x000fe200087fe4ff */
[----:B------:R1:W-:Y:S01]  /*2cc0*/  STG.E.U8 desc[UR6][R8.64], R27 ;  /* 0x0000001b08007986 */ /* 0x0003e2000c101106 */
[----:B0-----:R-:W-:-:S03]  /*2cd0*/  IADD3 R10, P0, PT, R12, UR16, RZ ;  /* 0x000000100c0a7c10 */ /* 0x001fc6000ff1e0ff */
[----:B------:R0:W-:Y:S01]  /*2ce0*/  STG.E.U8 desc[UR6][R14.64], R31 ;  /* 0x0000001f0e007986 */ /* 0x0001e2000c101106 */
[----:B------:R-:W-:Y:S02]  /*2cf0*/  IADD3 R12, P1, PT, R36, UR16, RZ ;  /* 0x00000010240c7c10 */ /* 0x000fe4000ff3e0ff */
[C---:B------:R-:W-:Y:S01]  /*2d00*/  PRMT R29, R5.reuse, 0x7773, RZ ;  /* 0x00007773051d7816 */ /* 0x040fe200000000ff */
[----:B------:R-:W-:Y:S01]  /*2d10*/  IMAD.X R11, RZ, RZ, UR17, P0 ;  /* 0x00000011ff0b7e24 */ /* 0x000fe200080e06ff */
[----:B------:R-:W-:Y:S02]  /*2d20*/  IADD3.X R13, PT, PT, RZ, UR17, RZ, P1, !PT ;  /* 0x00000011ff0d7c10 */ /* 0x000fe40008ffe4ff */
[C---:B-1----:R-:W-:Y:S02]  /*2d30*/  PRMT R9, R5.reuse, 0x7771, RZ ;  /* 0x0000777105097816 */ /* 0x042fe400000000ff */
[----:B------:R-:W-:Y:S01]  /*2d40*/  PRMT R27, R5, 0x7772, RZ ;  /* 0x00007772051b7816 */ /* 0x000fe200000000ff */
[----:B------:R-:W-:Y:S01]  /*2d50*/  IMAD.X R5, RZ, RZ, UR17, P2 ;  /* 0x00000011ff057e24 */ /* 0x000fe200090e06ff */
[----:B------:R-:W-:Y:S01]  /*2d60*/  IADD3 R8, P0, PT, R28, UR16, RZ ;  /* 0x000000101c087c10 */ /* 0x000fe2000ff1e0ff */
[----:B------:R1:W-:Y:S01]  /*2d70*/  STG.E.U8 desc[UR6][R10.64], R9 ;  /* 0x000000090a007986 */ /* 0x0003e2000c101106 */
[----:B0-----:R-:W-:-:S02]  /*2d80*/  PRMT R14, R6, 0x7773, RZ ;  /* 0x00007773060e7816 */ /* 0x001fc400000000ff */
[----:B------:R-:W-:Y:S01]  /*2d90*/  IADD3 R6, P2, PT, R24, UR16, RZ ;  /* 0x0000001018067c10 */ /* 0x000fe2000ff5e0ff */
[----:B------:R0:W-:Y:S01]  /*2da0*/  STG.E.U8 desc[UR6][R12.64], R27 ;  /* 0x0000001b0c007986 */ /* 0x0001e2000c101106 */
[C---:B------:R-:W-:Y:S02]  /*2db0*/  PRMT R15, R7.reuse, 0x7773, RZ ;  /* 0x00007773070f7816 */ /* 0x040fe400000000ff */
[----:B------:R-:W-:Y:S01]  /*2dc0*/  PRMT R31, R7, 0x7770, RZ ;  /* 0x00007770071f7816 */ /* 0x000fe200000000ff */
[----:B------:R2:W-:Y:S01]  /*2dd0*/  STG.E.U8 desc[UR6][R4.64], R29 ;  /* 0x0000001d04007986 */ /* 0x0005e2000c101106 */
[----:B------:R-:W-:Y:S02]  /*2de0*/  IADD3 R24, P3, PT, R25, UR16, RZ ;  /* 0x0000001019187c10 */ /* 0x000fe4000ff7e0ff */
[----:B-1----:R-:W-:Y:S02]  /*2df0*/  IADD3.X R9, PT, PT, RZ, UR17, RZ, P0, !PT ;  /* 0x00000011ff097c10 */ /* 0x002fe400087fe4ff */
[----:B------:R-:W-:Y:S01]  /*2e00*/  IADD3 R10, P0, PT, R32, UR16, RZ ;  /* 0x00000010200a7c10 */ /* 0x000fe2000ff1e0ff */
[----:B------:R-:W-:Y:S01]  /*2e10*/  IMAD.X R25, RZ, RZ, UR17, P3 ;  /* 0x00000011ff197e24 */ /* 0x000fe200098e06ff */
[----:B0-----:R-:W-:Y:S01]  /*2e20*/  PRMT R27, R7, 0x7772, RZ ;  /* 0x00007772071b7816 */ /* 0x001fe200000000ff */
[----:B------:R0:W-:Y:S02]  /*2e30*/  STG.E.U8 desc[UR6][R8.64], R37 ;  /* 0x0000002508007986 */ /* 0x0001e4000c101106 */
[----:B------:R-:W-:Y:S01]  /*2e40*/  IMAD.X R11, RZ, RZ, UR17, P0 ;  /* 0x00000011ff0b7e24 */ /* 0x000fe200080e06ff */
[----:B--2---:R-:W-:-:S02]  /*2e50*/  IADD3 R4, P1, PT, R30, UR16, RZ ;  /* 0x000000101e047c10 */ /* 0x004fc4000ff3e0ff */
[----:B------:R-:W-:Y:S02]  /*2e60*/  PRMT R29, R7, 0x7771, RZ ;  /* 0x00007771071d7816 */ /* 0x000fe400000000ff */
[----:B------:R-:W-:Y:S01]  /*2e70*/  IADD3.X R7, PT, PT, RZ, UR17, RZ, P2, !PT ;  /* 0x00000011ff077c10 */ /* 0x000fe200097fe4ff */
[----:B------:R-:W-:Y:S01]  /*2e80*/  IMAD.X R5, RZ, RZ, UR17, P1 ;  /* 0x00000011ff057e24 */ /* 0x000fe200088e06ff */
[----:B------:R-:W-:Y:S02]  /*2e90*/  IADD3 R12, P1, PT, R34, UR16, RZ ;  /* 0x00000010220c7c10 */ /* 0x000fe4000ff3e0ff */
[----:B0-----:R-:W-:Y:S02]  /*2ea0*/  IADD3 R8, P0, PT, R26, UR16, RZ ;  /* 0x000000101a087c10 */ /* 0x001fe4000ff1e0ff */
[----:B------:R0:W-:Y:S01]  /*2eb0*/  STG.E.U8 desc[UR6][R4.64], R35 ;  /* 0x0000002304007986 */ /* 0x0001e2000c101106 */
[----:B------:R-:W-:Y:S02]  /*2ec0*/  IADD3.X R13, PT, PT, RZ, UR17, RZ, P1, !PT ;  /* 0x00000011ff0d7c10 */ /* 0x000fe40008ffe4ff */
[----:B------:R-:W-:Y:S01]  /*2ed0*/  IMAD.X R9, RZ, RZ, UR17, P0 ;  /* 0x00000011ff097e24 */ /* 0x000fe200080e06ff */
[----:B------:R1:W-:Y:S04]  /*2ee0*/  STG.E.U8 desc[UR6][R6.64], R33 ;  /* 0x0000002106007986 */ /* 0x0003e8000c101106 */
[----:B------:R2:W-:Y:S01]  /*2ef0*/  STG.E.U8 desc[UR6][R10.64], R14 ;  /* 0x0000000e0a007986 */ /* 0x0005e2000c101106 */
[----:B0-----:R-:W-:-:S03]  /*2f00*/  IADD3 R4, P2, PT, R22, UR16, RZ ;  /* 0x0000001016047c10 */ /* 0x001fc6000ff5e0ff */
[----:B------:R2:W-:Y:S01]  /*2f10*/  STG.E.U8 desc[UR6][R12.64], R31 ;  /* 0x0000001f0c007986 */ /* 0x0005e2000c101106 */
[----:B------:R-:W-:-:S03]  /*2f20*/  IADD3.X R5, PT, PT, RZ, UR17, RZ, P2, !PT ;  /* 0x00000011ff057c10 */ /* 0x000fc600097fe4ff */
[----:B------:R2:W-:Y:S01]  /*2f30*/  STG.E.U8 desc[UR6][R8.64], R29 ;  /* 0x0000001d08007986 */ /* 0x0005e2000c101106 */
[----:B-1----:R-:W-:-:S03]  /*2f40*/  IADD3 R7, PT, PT, R23, 0x10, RZ ;  /* 0x0000001017077810 */ /* 0x002fc60007ffe0ff */
[----:B------:R2:W-:Y:S01]  /*2f50*/  STG.E.U8 desc[UR6][R4.64], R27 ;  /* 0x0000001b04007986 */ /* 0x0005e2000c101106 */
[----:B------:R-:W-:-:S03]  /*2f60*/  ISETP.GT.U32.AND P0, PT, R7, R0, PT ;  /* 0x000000000700720c */ /* 0x000fc60003f04070 */
[----:B------:R2:W-:Y:S10]  /*2f70*/  STG.E.U8 desc[UR6][R24.64], R15 ;  /* 0x0000000f18007986 */ /* 0x0005f4000c101106 */
[----:B------:R-:W-:Y:S05]  /*2f80*/  @!P0 BRA `(.L_x_367) ;  /* 0xffffffd000b08947 */ /* 0x000fea000383ffff */
.L_x_366:
[----:B0-23--:R-:W-:Y:S05]  /*2f90*/  BSYNC.RECONVERGENT B0 ;  /* 0x0000000000007941 */ /* 0x00dfea0003800200 */
.L_x_365:
        /* <DEDUP_REMOVED lines=8> */
[----:B------:R-:W3:Y:S01]  /*3020*/  LDCU.64 UR12, c[0x0][0x10d8] ;  /* 0x00021b00ff0c77ac */ /* 0x000ee20008000a00 */
[----:B------:R-:W0:Y:S10]  /*3030*/  LDCU.64 UR14, c[0x0][0x380] ;  /* 0x00007000ff0e77ac */ /* 0x000e340008000a00 */
[----:B------:R-:W-:Y:S05]  /*3040*/  @!P0 BRA `(.L_x_369) ;  /* 0x0000000400748947 */ /* 0x000fea0003800000 */
[----:B------:R-:W5:Y:S01]  /*3050*/  LDC R4, c[0x0][0x10e8] ;  /* 0x00043a00ff047b82 */ /* 0x000f620000000800 */
[----:B------:R-:W4:Y:S01]  /*3060*/  LDCU.64 UR4, c[0x0][0x10d0] ;  /* 0x00021a00ff0477ac */ /* 0x000f220008000a00 */
[----:B------:R-:W-:Y:S01]  /*3070*/  IADD3 R20, PT, PT, -R20, RZ, RZ ;  /* 0x000000ff14147210 */ /* 0x000fe20007ffe1ff */
        /* <DEDUP_REMOVED lines=11> */
[----:B------:R-:W-:Y:S02]  /*3130*/  IADD3 R19, PT, PT, RZ, -R9, RZ ;  /* 0x80000009ff137210 */ /* 0x000fe40007ffe0ff */
[----:B------:R-:W-:-:S03]  /*3140*/  ISETP.NE.U32.AND P2, PT, R9, RZ, PT ;  /* 0x000000ff0900720c */ /* 0x000fc60003f45070 */
[----:B------:R-:W1:Y:S08]  /*3150*/  I2F.U32.RP R15, R9 ;  /* 0x00000009000f7306 */ /* 0x000e700000209000 */
[----:B----4-:R-:W4:Y:S08]  /*3160*/  MUFU.RCP R7, R7 ;  /* 0x0000000700077308 */ /* 0x010f300000001000 */
[----:B-1----:R-:W1:Y:S08]  /*3170*/  MUFU.RCP R15, R15 ;  /* 0x0000000f000f7308 */ /* 0x002e700000001000 */
[----:B------:R-:W5:Y:S01]  /*3180*/  MUFU.RCP R14, R14 ;  /* 0x0000000e000e7308 */ /* 0x000f620000001000 */
[----:B----4-:R-:W-:-:S02]  /*3190*/  IADD3 R10, PT, PT, R7, 0xffffffe, RZ ;  /* 0x0ffffffe070a7810 */ /* 0x010fc40007ffe0ff */
[----:B------:R-:W-:-:S05]  /*31a0*/  IADD3 R7, PT, PT, RZ, -R6, RZ ;  /* 0x80000006ff077210 */ /* 0x000fca0007ffe0ff */
[----:B------:R4:W2:Y:S01]  /*31b0*/  F2I.FTZ.U32.TRUNC.NTZ R11, R10 ;  /* 0x0000000a000b7305 */ /* 0x0008a2000021f000 */
[----:B-1----:R-:W-:Y:S01]  /*31c0*/  IADD3 R12, PT, PT, R15, 0xffffffe, RZ ;  /* 0x0ffffffe0f0c7810 */ /* 0x002fe20007ffe0ff */
[----:B------:R-:W-:-:S06]  /*31d0*/  IMAD.MOV R15, RZ, RZ, -R8 ;  /* 0x000000ffff0f7224 */ /* 0x000fcc00078e0a08 */
[----:B------:R1:W3:Y:S01]  /*31e0*/  F2I.FTZ.U32.TRUNC.NTZ R13, R12 ;  /* 0x0000000c000d7305 */ /* 0x0002e2000021f000 */
[----:B-----5:R-:W-:Y:S02]  /*31f0*/  VIADD R4, R14, 0xffffffe ;  /* 0x0ffffffe0e047836 */ /* 0x020fe40000000000 */
[----:B----4-:R-:W-:Y:S01]  /*3200*/  HFMA2 R10, -RZ, RZ, 0, 0 ;  /* 0x00000000ff0a7431 */ /* 0x010fe200000001ff */
[----:B------:R-:W-:Y:S01]  /*3210*/  LOP3.LUT R14, RZ, R9, RZ, 0x33, !PT ;  /* 0x00000009ff0e7212 */ /* 0x000fe200078e33ff */
[----:B--2---:R-:W-:-:S03]  /*3220*/  IMAD R7, R7, R11, RZ ;  /* 0x0000000b07077224 */ /* 0x004fc600078e02ff */
[----:B------:R2:W4:Y:S01]  /*3230*/  F2I.FTZ.U32.TRUNC.NTZ R5, R4 ;  /* 0x0000000400057305 */ /* 0x000522000021f000 */
[----:B-1----:R-:W-:Y:S01]  /*3240*/  MOV R12, RZ ;  /* 0x000000ff000c7202 */ /* 0x002fe20000000f00 */
[----:B------:R-:W-:-:S04]  /*3250*/  IMAD.HI.U32 R10, R11, R7, R10 ;  /* 0x000000070b0a7227 */ /* 0x000fc800078e000a */
[----:B---3--:R-:W-:Y:S02]  /*3260*/  IMAD R19, R19, R13, RZ ;  /* 0x0000000d13137224 */ /* 0x008fe400078e02ff */
[----:B--2---:R-:W-:Y:S02]  /*3270*/  IMAD.MOV.U32 R4, RZ, RZ, RZ ;  /* 0x000000ffff047224 */ /* 0x004fe400078e00ff */
[----:B------:R-:W-:Y:S01]  /*3280*/  IMAD.HI.U32 R12, R13, R19, R12 ;  /* 0x000000130d0c7227 */ /* 0x000fe200078e000c */
[----:B------:R-:W-:Y:S02]  /*3290*/  IADD3 R13, P3, PT, R2, R23, RZ ;  /* 0x00000017020d7210 */ /* 0x000fe40007f7e0ff */
[----:B------:R-:W-:Y:S01]  /*32a0*/  LOP3.LUT R19, RZ, R8, RZ, 0x33, !PT ;  /* 0x00000008ff137212 */ /* 0x000fe200078e33ff */
[----:B----4-:R-:W-:Y:S01]  /*32b0*/  IMAD R15, R15, R5, RZ ;  /* 0x000000050f0f7224 */ /* 0x010fe200078e02ff */
[----:B------:R-:W-:Y:S01]  /*32c0*/  IADD3.X R16, PT, PT, RZ, R3, RZ, P3, !PT ;  /* 0x00000003ff107210 */ /* 0x000fe20001ffe4ff */
[----:B------:R-:W-:-:S02]  /*32d0*/  IMAD.MOV.U32 R7, RZ, RZ, R23 ;  /* 0x000000ffff077224 */ /* 0x000fc400078e0017 */
[----:B------:R-:W-:Y:S01]  /*32e0*/  IMAD.HI.U32 R11, R5, R15, R4 ;  /* 0x0000000f050b7227 */ /* 0x000fe200078e0004 */
[----:B------:R-:W-:-:S07]  /*32f0*/  LOP3.LUT R15, RZ, R6, RZ, 0x33, !PT ;  /* 0x00000006ff0f7212 */ /* 0x000fce00078e33ff */
.L_x_370:
        /* <DEDUP_REMOVED lines=24> */
[----:B------:R-:W-:-:S04]  /*3480*/  IMAD.MOV R4, RZ, RZ, -R5 ;  /* 0x000000ffff047224 */ /* 0x000fc800078e0a05 */
[----:B------:R-:W-:-:S05]  /*3490*/  IMAD R4, R9, R4, R22 ;  /* 0x0000000409047224 */ /* 0x000fca00078e0216 */
[----:B------:R-:W-:-:S13]  /*34a0*/  ISETP.GE.U32.AND P3, PT, R4, R9, PT ;  /* 0x000000090400720c */ /* 0x000fda0003f66070 */
[----:B------:R-:W-:Y:S02]  /*34b0*/  @P3 IADD3 R4, PT, PT, -R9, R4, RZ ;  /* 0x0000000409043210 */ /* 0x000fe40007ffe1ff */
[----:B------:R-:W-:Y:S02]  /*34c0*/  @P3 IADD3 R5, PT, PT, R5, 0x1, RZ ;  /* 0x0000000105053810 */ /* 0x000fe40007ffe0ff */
[----:B------:R-:W-:Y:S01]  /*34d0*/  ISETP.GE.U32.AND P4, PT, R4, R9, PT ;  /* 0x000000090400720c */ /* 0x000fe20003f86070 */
[--C-:B------:R-:W-:Y:S02]  /*34e0*/  IMAD.MOV R4, RZ, RZ, -R25.reuse ;  /* 0x000000ffff047224 */ /* 0x100fe400078e0a19 */
[----:B------:R-:W-:Y:S02]  /*34f0*/  IMAD R25, R8, R24, R25 ;  /* 0x0000001808197224 */ /* 0x000fe400078e0219 */
[----:B------:R-:W-:Y:S01]  /*3500*/  IMAD R4, R6, R4, R7 ;  /* 0x0000000406047224 */ /* 0x000fe200078e0207 */
[----:B------:R-:W-:-:S03]  /*3510*/  IADD3 R7, PT, PT, R7, 0x1, RZ ;  /* 0x0000000107077810 */ /* 0x000fc60007ffe0ff */
[----:B------:R-:W-:-:S04]  /*3520*/  IMAD R4, R4, UR11, RZ ;  /* 0x0000000b04047c24 */ /* 0x000fc8000f8e02ff */
[----:B------:R-:W-:Y:S01]  /*3530*/  @P4 IADD3 R5, PT, PT, R5, 0x1, RZ ;  /* 0x0000000105054810 */ /* 0x000fe20007ffe0ff */
[----:B------:R-:W-:Y:S01]  /*3540*/  IMAD R4, R25, UR10, R4 ;  /* 0x0000000a19047c24 */ /* 0x000fe2000f8e0204 */
[----:B------:R-:W-:Y:S02]  /*3550*/  IADD3 R13, P4, PT, R13, 0x1, RZ ;  /* 0x000000010d0d7810 */ /* 0x000fe40007f9e0ff */
[----:B------:R-:W-:-:S03]  /*3560*/  SEL R5, R14, R5, !P2 ;  /* 0x000000050e057207 */ /* 0x000fc60005000000 */
[----:B------:R-:W-:Y:S02]  /*3570*/  IMAD.X R16, RZ, RZ, R16, P4 ;  /* 0x000000ffff107224 */ /* 0x000fe400020e0610 */
[----:B------:R-:W-:-:S04]  /*3580*/  IMAD.MOV R24, RZ, RZ, -R5 ;  /* 0x000000ffff187224 */ /* 0x000fc800078e0a05 */
[----:B------:R-:W-:-:S04]  /*3590*/  IMAD R25, R9, R24, R22 ;  /* 0x0000001809197224 */ /* 0x000fc800078e0216 */
[----:B------:R-:W-:-:S04]  /*35a0*/  IMAD R4, R25, UR13, R4 ;  /* 0x0000000d19047c24 */ /* 0x000fc8000f8e0204 */
[----:B------:R-:W-:-:S04]  /*35b0*/  IMAD R4, R5, UR12, R4 ;  /* 0x0000000c05047c24 */ /* 0x000fc8000f8e0204 */
[----:B0-----:R-:W-:-:S05]  /*35c0*/  IMAD R4, R17, UR9, R4 ;  /* 0x0000000911047c24 */ /* 0x001fca000f8e0204 */
[----:B------:R-:W-:-:S04]  /*35d0*/  IADD3 R4, P3, PT, R4, UR14, RZ ;  /* 0x0000000e04047c10 */ /* 0x000fc8000ff7e0ff */
[----:B------:R-:W-:Y:S02]  /*35e0*/  IADD3.X R5, PT, PT, RZ, UR15, RZ, P3, !PT ;  /* 0x0000000fff057c10 */ /* 0x000fe40009ffe4ff */
[----:B------:R-:W-:-:S03]  /*35f0*/  ISETP.NE.AND P3, PT, R20, RZ, PT ;  /* 0x000000ff1400720c */ /* 0x000fc60003f65270 */
[----:B--2---:R0:W-:Y:S10]  /*3600*/  STG.E.U8 desc[UR6][R4.64], R21 ;  /* 0x0000001504007986 */ /* 0x0041f4000c101106 */
[----:B------:R-:W-:Y:S05]  /*3610*/  @P3 BRA `(.L_x_370) ;  /* 0xfffffffc00383947 */ /* 0x000fea000383ffff */
.L_x_369:
[----:B0-23--:R-:W-:Y:S05]  /*3620*/  BSYNC.RECONVERGENT B0 ;  /* 0x0000000000007941 */ /* 0x00dfea0003800200 */
.L_x_368:
[----:B------:R-:W-:-:S04]  /*3630*/  IADD3 R4, PT, PT, -R0, R23, RZ ;  /* 0x0000001700047210 */ /* 0x000fc80007ffe1ff */
[----:B------:R-:W-:-:S13]  /*3640*/  ISETP.GT.U32.AND P0, PT, R4, -0x4, PT ;  /* 0xfffffffc0400780c */ /* 0x000fda0003f04070 */
[----:B------:R-:W-:Y:S05]  /*3650*/  @P0 EXIT ;  /* 0x000000000000094d */ /* 0x000fea0003800000 */
[----:B------:R-:W0:Y:S01]  /*3660*/  LDC R4, c[0x0][0x10e8] ;  /* 0x00043a00ff047b82 */ /* 0x000e220000000800 */
[C---:B------:R-:W-:Y:S01]  /*3670*/  IMAD.IADD R19, R7.reuse, 0x1, -R0 ;  /* 0x0000000107137824 */ /* 0x040fe200078e0a00 */
[----:B------:R-:W-:Y:S01]  /*3680*/  IADD3 R16, PT, PT, R7, 0x1, RZ ;  /* 0x0000000107107810 */ /* 0x000fe20007ffe0ff */
[----:B------:R-:W2:Y:S01]  /*3690*/  LDCU UR8, c[0x0][0x10ec] ;  /* 0x00021d80ff0877ac */ /* 0x000ea20008000800 */
[----:B------:R-:W3:Y:S04]  /*36a0*/  LDCU.64 UR4, c[0x0][0x10d8] ;  /* 0x00021b00ff0477ac */ /* 0x000ee80008000a00 */
        /* <DEDUP_REMOVED lines=11> */
[----:B------:R-:W5:Y:S08]  /*3760*/  I2F.U32.RP R14, R10 ;  /* 0x0000000a000e7306 */ /* 0x000f700000209000 */
[----:B0-----:R-:W0:Y:S08]  /*3770*/  MUFU.RCP R11, R11 ;  /* 0x0000000b000b7308 */ /* 0x001e300000001000 */
[----:B-----5:R-:W5:Y:S01]  /*3780*/  MUFU.RCP R14, R14 ;  /* 0x0000000e000e7308 */ /* 0x020f620000001000 */
[----:B----4-:R-:W-:-:S02]  /*3790*/  ISETP.NE.U32.AND P2, PT, R18, RZ, PT ;  /* 0x000000ff1200720c */ /* 0x010fc40003f45070 */
[----:B------:R-:W-:-:S05]  /*37a0*/  LOP3.LUT R0, RZ, R18, RZ, 0x33, !PT ;  /* 0x00000012ff007212 */ /* 0x000fca00078e33ff */
[----:B------:R-:W4:Y:S01]  /*37b0*/  I2F.U32.RP R15, R18 ;  /* 0x00000012000f7306 */ /* 0x000f220000209000 */
[----:B0-----:R-:W-:Y:S02]  /*37c0*/  VIADD R4, R11, 0xffffffe ;  /* 0x0ffffffe0b047836 */ /* 0x001fe40000000000 */
[----:B------:R-:W-:-:S05]  /*37d0*/  IMAD.MOV R11, RZ, RZ, -R6 ;  /* 0x000000ffff0b7224 */ /* 0x000fca00078e0a06 */
[----:B------:R0:W1:Y:S01]  /*37e0*/  F2I.FTZ.U32.TRUNC.NTZ R5, R4 ;  /* 0x0000000400057305 */ /* 0x000062000021f000 */
[----:B-----5:R-:W-:-:S07]  /*37f0*/  IADD3 R12, PT, PT, R14, 0xffffffe, RZ ;  /* 0x0ffffffe0e0c7810 */ /* 0x020fce0007ffe0ff */
[----:B----4-:R-:W4:Y:S01]  /*3800*/  MUFU.RCP R15, R15 ;  /* 0x0000000f000f7308 */ /* 0x010f220000001000 */
[----:B0-----:R-:W-:Y:S02]  /*3810*/  HFMA2 R4, -RZ, RZ, 0, 0 ;  /* 0x00000000ff047431 */ /* 0x001fe400000001ff */
[----:B-1----:R-:W-:-:S05]  /*3820*/  IMAD R11, R11, R5, RZ ;  /* 0x000000050b0b7224 */ /* 0x002fca00078e02ff */
[----:B------:R0:W1:Y:S01]  /*3830*/  F2I.FTZ.U32.TRUNC.NTZ R13, R12 ;  /* 0x0000000c000d7305 */ /* 0x000062000021f000 */
[----:B------:R-:W-:Y:S01]  /*3840*/  IMAD.HI.U32 R11, R5, R11, R4 ;  /* 0x0000000b050b7227 */ /* 0x000fe200078e0004 */
[----:B----4-:R-:W-:-:S03]  /*3850*/  IADD3 R8, PT, PT, R15, 0xffffffe, RZ ;  /* 0x0ffffffe0f087810 */ /* 0x010fc60007ffe0ff */
[----:B0-----:R-:W-:Y:S01]  /*3860*/  IMAD.MOV.U32 R12, RZ, RZ, RZ ;  /* 0x000000ffff0c7224 */ /* 0x001fe200078e00ff */
[----:B------:R-:W-:Y:S02]  /*3870*/  IADD3 R15, PT, PT, RZ, -R10, RZ ;  /* 0x8000000aff0f7210 */ /* 0x000fe40007ffe0ff */
[----:B------:R0:W4:Y:S03]  /*3880*/  F2I.FTZ.U32.TRUNC.NTZ R9, R8 ;  /* 0x0000000800097305 */ /* 0x000126000021f000 */
[----:B-1----:R-:W-:-:S04]  /*3890*/  IMAD R15, R15, R13, RZ ;  /* 0x0000000d0f0f7224 */ /* 0x002fc800078e02ff */
[----:B------:R-:W-:Y:S01]  /*38a0*/  IMAD.HI.U32 R12, R13, R15, R12 ;  /* 0x0000000f0d0c7227 */ /* 0x000fe200078e000c */
[----:B------:R-:W-:Y:S02]  /*38b0*/  LOP3.LUT R15, RZ, R6, RZ, 0x33, !PT ;  /* 0x00000006ff0f7212 */ /* 0x000fe400078e33ff */
[----:B0-----:R-:W-:Y:S01]  /*38c0*/  MOV R8, RZ ;  /* 0x000000ff00087202 */ /* 0x001fe20000000f00 */
[----:B----4-:R-:W-:-:S05]  /*38d0*/  IMAD R14, R18, R9, RZ ;  /* 0x00000009120e7224 */ /* 0x010fca00078e02ff */
[----:B------:R-:W-:Y:S02]  /*38e0*/  IADD3 R13, PT, PT, -R14, RZ, RZ ;  /* 0x000000ff0e0d7210 */ /* 0x000fe40007ffe1ff */
[----:B------:R-:W-:-:S03]  /*38f0*/  LOP3.LUT R14, RZ, R10, RZ, 0x33, !PT ;  /* 0x0000000aff0e7212 */ /* 0x000fc600078e33ff */
[----:B--23--:R-:W-:-:S07]  /*3900*/  IMAD.HI.U32 R13, R9, R13, R8 ;  /* 0x0000000d090d7227 */ /* 0x00cfce00078e0008 */
.L_x_371:
[----:B0-----:R-:W-:-:S04]  /*3910*/  IADD3 R5, PT, PT, R16, -0x1, RZ ;  /* 0xffffffff10057810 */ /* 0x001fc80007ffe0ff */
[----:B------:R-:W-:-:S05]  /*3920*/  IADD3 R8, P3, PT, R2, R5, RZ ;  /* 0x0000000502087210 */ /* 0x000fca0007f7e0ff */
[----:B------:R-:W-:-:S05]  /*3930*/  IMAD.X R9, RZ, RZ, R3, P3 ;  /* 0x000000ffff097224 */ /* 0x000fca00018e0603 */
[----:B------:R-:W2:Y:S01]  /*3940*/  LDG.E.U8 R20, desc[UR6][R8.64] ;  /* 0x0000000608147981 */ /* 0x000ea2000c1e1100 */
        /* <DEDUP_REMOVED lines=13> */
[----:B------:R-:W-:-:S05]  /*3a20*/  IMAD R23, R10, R23, R21 ;  /* 0x000000170a177224 */ /* 0x000fca00078e0215 */
[----:B------:R-:W-:-:S13]  /*3a30*/  ISETP.GE.U32.AND P3, PT, R23, R10, PT ;  /* 0x0000000a1700720c */ /* 0x000fda0003f66070 */
[----:B------:R-:W-:Y:S01]  /*3a40*/  @P3 IMAD.IADD R23, R23, 0x1, -R10 ;  /* 0x0000000117173824 */ /* 0x000fe200078e0a0a */
[----:B------:R-:W-:-:S04]  /*3a50*/  @P3 IADD3 R5, PT, PT, R5, 0x1, RZ ;  /* 0x0000000105053810 */ /* 0x000fc80007ffe0ff */
[----:B------:R-:W-:-:S13]  /*3a60*/  ISETP.GE.U32.AND P4, PT, R23, R10, PT ;  /* 0x0000000a1700720c */ /* 0x000fda0003f86070 */
[----:B------:R-:W-:-:S04]  /*3a70*/  @P4 IADD3 R5, PT, PT, R5, 0x1, RZ ;  /* 0x0000000105054810 */ /* 0x000fc80007ffe0ff */
[----:B------:R-:W-:Y:S02]  /*3a80*/  SEL R23, R14, R5, !P1 ;  /* 0x000000050e177207 */ /* 0x000fe40004800000 */
[----:B------:R-:W0:Y:S02]  /*3a90*/  LDC.64 R4, c[0x0][0x10e0] ;  /* 0x00043800ff047b82 */ /* 0x000e240000000a00 */
[----:B------:R-:W-:Y:S01]  /*3aa0*/  IADD3 R24, PT, PT, -R23, RZ, RZ ;  /* 0x000000ff17187210 */ /* 0x000fe20007ffe1ff */
[----:B------:R-:W-:-:S04]  /*3ab0*/  IMAD.HI.U32 R25, R13, R23, RZ ;  /* 0x000000170d197227 */ /* 0x000fc800078e00ff */
[----:B------:R-:W-:Y:S02]  /*3ac0*/  IMAD.MOV R27, RZ, RZ, -R25 ;  /* 0x000000ffff1b7224 */ /* 0x000fe400078e0a19 */
[----:B------:R-:W-:Y:S02]  /*3ad0*/  IMAD R24, R10, R24, R21 ;  /* 0x000000180a187224 */ /* 0x000fe400078e0215 */
[----:B------:R-:W-:-:S05]  /*3ae0*/  IMAD R27, R18, R27, R23 ;  /* 0x0000001b121b7224 */ /* 0x000fca00078e0217 */
[----:B------:R-:W-:Y:S01]  /*3af0*/  ISETP.GE.U32.AND P3, PT, R27, R18, PT ;  /* 0x000000121b00720c */ /* 0x000fe20003f66070 */
[----:B0-----:R-:W-:-:S04]  /*3b00*/  IMAD R21, R22, R5, RZ ;  /* 0x0000000516157224 */ /* 0x001fc800078e02ff */
[----:B------:R-:W-:-:S08]  /*3b10*/  IMAD R21, R24, R4, R21 ;  /* 0x0000000418157224 */ /* 0x000fd000078e0215 */
[----:B------:R-:W-:Y:S02]  /*3b20*/  @P3 IADD3 R27, PT, PT, -R18, R27, RZ ;  /* 0x0000001b121b3210 */ /* 0x000fe40007ffe1ff */
[----:B------:R-:W-:Y:S02]  /*3b30*/  @P3 IADD3 R25, PT, PT, R25, 0x1, RZ ;  /* 0x0000000119193810 */ /* 0x000fe40007ffe0ff */
[----:B------:R-:W-:-:S13]  /*3b40*/  ISETP.GE.U32.AND P4, PT, R27, R18, PT ;  /* 0x000000121b00720c */ /* 0x000fda0003f86070 */
[----:B------:R-:W-:-:S04]  /*3b50*/  @P4 IADD3 R25, PT, PT, R25, 0x1, RZ ;  /* 0x0000000119194810 */ /* 0x000fc80007ffe0ff */
        /* <DEDUP_REMOVED lines=107> */
[----:B------:R-:W-:-:S05]  /*4210*/  SEL R21, R15, R24, !P0 ;  /* 0x000000180f157207 */ /* 0x000fca0004000000 */
[----:B-1----:R-:W-:-:S05]  /*4220*/  IMAD.HI.U32 R9, R12, R21, RZ ;  /* 0x000000150c097227 */ /* 0x002fca00078e00ff */
        /* <DEDUP_REMOVED lines=16> */
[----:B------:R-:W-:Y:S01]  /*4330*/  IADD3 R9, PT, PT, -R21, RZ, RZ ;  /* 0x000000ff15097210 */ /* 0x000fe20007ffe1ff */
[----:B------:R-:W-:-:S04]  /*4340*/  IMAD R21, R10, R22, R21 ;  /* 0x000000160a157224 */ /* 0x000fc800078e0215 */
[----:B------:R-:W-:Y:S01]  /*4350*/  IMAD R9, R6, R9, R7 ;  /* 0x0000000906097224 */ /* 0x000fe200078e0207 */
[----:B------:R-:W-:-:S03]  /*4360*/  IADD3 R7, PT, PT, R7, 0x4, RZ ;  /* 0x0000000407077810 */ /* 0x000fc60007ffe0ff */
[----:B------:R-:W-:Y:S02]  /*4370*/  VIADD R20, R9, 0x3 ;  /* 0x0000000309147836 */ /* 0x000fe40000000000 */
        /* <DEDUP_REMOVED lines=15> */
.L_x_372:
        /* <DEDUP_REMOVED lines=9> */
.L_x_971:


//--------------------- .text._ZN2at6native40_GLOBAL__N__2351210d_8_Shape_cu_49f7391c30CatArrayBatchedCopy_vectorizedINS1_10OpaqueTypeILj1EEEjLi4ELi64ELi64ELi16ELi16EEEvPcNS1_25CatArrInputTensorMetadataIT_T0_XT2_EXT3_EEENS1_16TensorSizeStrideIS8_Lj4EEEiS8_ --------------------------
	.section	.text._ZN2at6native40_GLOBAL__N__2351210d_8_Shape_cu_49f7391c30CatArrayBatchedCopy_vectorizedINS1_10OpaqueTypeILj1EEEjLi4ELi64ELi64ELi16ELi16EEEvPcNS1_25CatArrInputTensorMetadataIT_T0_XT2_EXT3_EEENS1_16TensorSizeStrideIS8_Lj4EEEiS8_,"ax",@progbits
	.align	128
.text._ZN2at6native40_GLOBAL__N__2351210d_8_Shape_cu_49f7391c30CatArrayBatchedCopy_vectorizedINS1_10OpaqueTypeILj1EEEjLi4ELi64ELi64ELi16ELi16EEEvPcNS1_25CatArrInputTensorMetadataIT_T0_XT2_EXT3_EEENS1_16TensorSizeStrideIS8_Lj4EEEiS8_:
        .type           _ZN2at6native40_GLOBAL__N__2351210d_8_Shape_cu_49f7391c30CatArrayBatchedCopy_vectorizedINS1_10OpaqueTypeILj1EEEjLi4ELi64ELi64ELi16ELi16EEEvPcNS1_25CatArrInputTensorMetadataIT_T0_XT2_EXT3_EEENS1_16TensorSizeStrideIS8_Lj4EEEiS8_,@function
        .size           _ZN2at6native40_GLOBAL__N__2351210d_8_Shape_cu_49f7391c30CatArrayBatchedCopy_vectorizedINS1_10OpaqueTypeILj1EEEjLi4ELi64ELi64ELi16ELi16EEEvPcNS1_25CatArrInputTensorMetadataIT_T0_XT2_EXT3_EEENS1_16TensorSizeStrideIS8_Lj4EEEiS8_,(.L_x_972 - _ZN2at6native40_GLOBAL__N__2351210d_8_Shape_cu_49f7391c30CatArrayBatchedCopy_vectorizedINS1_10OpaqueTypeILj1EEEjLi4ELi64ELi64ELi16ELi16EEEvPcNS1_25CatArrInputTensorMetadataIT_T0_XT2_EXT3_EEENS1_16TensorSizeStrideIS8_Lj4EEEiS8_)
        .other          _ZN2at6native40_GLOBAL__N__2351210d_8_Shape_cu_49f7391c30CatArrayBatchedCopy_vectorizedINS1_10OpaqueTypeILj1EEEjLi4ELi64ELi64ELi16ELi16EEEvPcNS1_25CatArrInputTensorMetadataIT_T0_XT2_EXT3_EEENS1_16TensorSizeStrideIS8_Lj4EEEiS8_,@"STO_CUDA_ENTRY STV_DEFAULT"
_ZN2at6native40_GLOBAL__N__2351210d_8_Shape_cu_49f7391c30CatArrayBatchedCopy_vectorizedINS1_10OpaqueTypeILj1EEEjLi4ELi64ELi64ELi16ELi16EEEvPcNS1_25CatArrInputTensorMetadataIT_T0_XT2_EXT3_EEENS1_16TensorSizeStrideIS8_Lj4EEEiS8_:
[----:B------:R-:W-:Y:S01]  /*0000*/  LDC R1, c[0x0][0x37c] ;  /* 0x0000df00ff017b82 */ /* 0x000fe20000000800 */
[----:B------:R-:W0:Y:S07]  /*0010*/  S2R R2, SR_CTAID.Y ;  /* 0x0000000000027919 */ /* 0x000e2e0000002600 */
[----:B------:R-:W1:Y:S01]  /*0020*/  S2UR UR4, SR_CTAID.X ;  /* 0x00000000000479c3 */ /* 0x000e620000002500 */
[----:B------:R-:W1:Y:S07]  /*0030*/  S2R R18, SR_TID.X ;  /* 0x0000000000127919 */ /* 0x000e6e0000002100 */
[----:B------:R-:W1:Y:S01]  /*0040*/  LDC R19, c[0x0][0x360] ;  /* 0x0000d800ff137b82 */ /* 0x000e620000000800 */
[----:B0-----:R-:W-:-:S07]  /*0050*/  IMAD.SHL.U32 R6, R2, 0x4, RZ ;  /* 0x0000000402067824 */ /* 0x001fce00078e00ff */
[----:B------:R-:W0:Y:S01]  /*0060*/  LDC R0, c[0x0][R6+0x788] ;  /* 0x0001e20006007b82 */ /* 0x000e220000000800 */
[----:B-1----:R-:W-:Y:S01]  /*0070*/  IMAD R18, R19, UR4, R18 ;  /* 0x0000000413127c24 */ /* 0x002fe2000f8e0212 */
[----:B0-----:R-:W-:-:S04]  /*0080*/  SHF.R.U32.HI R0, RZ, 0x4, R0 ;  /* 0x00000004ff007819 */ /* 0x001fc80000011600 */
[----:B------:R-:W-:-:S13]  /*0090*/  ISETP.GE.U32.AND P0, PT, R18, R0, PT ;  /* 0x000000001200720c */ /* 0x000fda0003f06070 */
[----:B------:R-:W-:Y:S05]  /*00a0*/  @P0 EXIT ;  /* 0x000000000000094d */ /* 0x000fea0003800000 */
[----:B------:R-:W0:Y:S01]  /*00b0*/  LDC.64 R8, c[0x0][0x10e8] ;  /* 0x00043a00ff087b82 */ /* 0x000e220000000a00 */
[----:B------:R-:W-:Y:S01]  /*00c0*/  IMAD.MOV.U32 R15, RZ, RZ, 0x8 ;  /* 0x00000008ff0f7424 */ /* 0x000fe200078e00ff */
        /* <DEDUP_REMOVED lines=23> */
[----:B------:R-:W-:-:S07]  /*0240*/  LOP3.LUT R21, RZ, R12, RZ, 0x33, !PT ;  /* 0x0000000cff157212 */ /* 0x000fce00078e33ff */
[----:B---3--:R-:W3:Y:S01]  /*0250*/  MUFU.RCP R7, R7 ;  /* 0x0000000700077308 */ /* 0x008ee20000001000 */
[----:B-1----:R-:W-:-:S07]  /*0260*/  ISETP.NE.U32.AND P2, PT, R10, RZ, PT ;  /* 0x000000ff0a00720c */ /* 0x002fce0003f45070 */
[----:B------:R-:W1:Y:S01]  /*0270*/  I2F.U32.RP R13, R10 ;  /* 0x0000000a000d7306 */ /* 0x000e620000209000 */
[----:B------:R-:W-:-:S07]  /*0280*/  LOP3.LUT R20, RZ, R10, RZ, 0x33, !PT ;  /* 0x0000000aff147212 */ /* 0x000fce00078e33ff */
[----:B0-----:R-:W0:Y:S01]  /*0290*/  MUFU.RCP R8, R8 ;  /* 0x0000000800087308 */ /* 0x001e220000001000 */
[----:B---3--:R-:W-:Y:S02]  /*02a0*/  VIADD R3, R7, 0xffffffe ;  /* 0x0ffffffe07037836 */ /* 0x008fe40000000000 */
[----:B------:R-:W-:-:S05]  /*02b0*/  IMAD R7, R2, 0x4, R15 ;  /* 0x0000000402077824 */ /* 0x000fca00078e020f */
[----:B-1----:R-:W1:Y:S01]  /*02c0*/  MUFU.RCP R13, R13 ;  /* 0x0000000d000d7308 */ /* 0x002e620000001000 */
[----:B------:R-:W-:Y:S01]  /*02d0*/  LEA R7, R2, R7, 0x2 ;  /* 0x0000000702077211 */ /* 0x000fe200078e10ff */
[----:B------:R-:W-:-:S05]  /*02e0*/  IMAD.MOV R2, RZ, RZ, -R12 ;  /* 0x000000ffff027224 */ /* 0x000fca00078e0a0c */
[----:B------:R-:W-:Y:S01]  /*02f0*/  MOV R9, R2 ;  /* 0x0000000200097202 */ /* 0x000fe20000000f00 */
[----:B------:R-:W3:Y:S01]  /*0300*/  F2I.FTZ.U32.TRUNC.NTZ R3, R3 ;  /* 0x0000000300037305 */ /* 0x000ee2000021f000 */
[----:B------:R-:W-:Y:S01]  /*0310*/  IMAD.MOV.U32 R2, RZ, RZ, RZ ;  /* 0x000000ffff027224 */ /* 0x000fe200078e00ff */
[----:B0-----:R-:W-:Y:S02]  /*0320*/  IADD3 R16, PT, PT, R8, 0xffffffe, RZ ;  /* 0x0ffffffe08107810 */ /* 0x001fe40007ffe0ff */
[----:B------:R-:W-:-:S04]  /*0330*/  LOP3.LUT R8, R6, 0xfffffff0, RZ, 0xc0, !PT ;  /* 0xfffffff006087812 */ /* 0x000fc800078ec0ff */
[----:B------:R0:W4:Y:S01]  /*0340*/  F2I.FTZ.U32.TRUNC.NTZ R17, R16 ;  /* 0x0000001000117305 */ /* 0x000122000021f000 */
[----:B-1----:R-:W-:Y:S01]  /*0350*/  IADD3 R4, PT, PT, R13, 0xffffffe, RZ ;  /* 0x0ffffffe0d047810 */ /* 0x002fe20007ffe0ff */
[----:B------:R-:W-:-:S04]  /*0360*/  IMAD.MOV R13, RZ, RZ, -R11 ;  /* 0x000000ffff0d7224 */ /* 0x000fc800078e0a0b */
[----:B---3--:R-:W-:Y:S02]  /*0370*/  IMAD R13, R13, R3, RZ ;  /* 0x000000030d0d7224 */ /* 0x008fe400078e02ff */
[----:B------:R-:W1:Y:S01]  /*0380*/  F2I.FTZ.U32.TRUNC.NTZ R5, R4 ;  /* 0x0000000400057305 */ /* 0x000e62000021f000 */
[----:B0-----:R-:W-:Y:S02]  /*0390*/  IMAD.MOV.U32 R16, RZ, RZ, RZ ;  /* 0x000000ffff107224 */ /* 0x001fe400078e00ff */
[----:B------:R-:W-:Y:S02]  /*03a0*/  IMAD.HI.U32 R13, R3, R13, R2 ;  /* 0x0000000d030d7227 */ /* 0x000fe400078e0002 */
[----:B------:R0:W3:Y:S02]  /*03b0*/  LDC.64 R2, c[0x0][R7+0x380] ;  /* 0x0000e00007027b82 */ /* 0x0000e40000000a00 */
[----:B----4-:R-:W-:-:S04]  /*03c0*/  IMAD R9, R9, R17, RZ ;  /* 0x0000001109097224 */ /* 0x010fc800078e02ff */
[----:B------:R-:W-:-:S04]  /*03d0*/  IMAD.HI.U32 R16, R17, R9, R16 ;  /* 0x0000000911107227 */ /* 0x000fc800078e0010 */
[----:B-1----:R-:W-:Y:S02]  /*03e0*/  IMAD R4, R10, R5, RZ ;  /* 0x000000050a047224 */ /* 0x002fe400078e02ff */
[----:B------:R-:W-:-:S03]  /*03f0*/  IMAD.MOV.U32 R9, RZ, RZ, RZ ;  /* 0x000000ffff097224 */ /* 0x000fc600078e00ff */
[----:B------:R-:W-:Y:S01]  /*0400*/  IADD3 R15, PT, PT, -R4, RZ, RZ ;  /* 0x000000ff040f7210 */ /* 0x000fe20007ffe1ff */
[----:B------:R-:W-:-:S05]  /*0410*/  HFMA2 R4, -RZ, RZ, 0, 0 ;  /* 0x00000000ff047431 */ /* 0x000fca00000001ff */
[----:B0-2---:R-:W-:-:S07]  /*0420*/  IMAD.HI.U32 R17, R5, R15, R4 ;  /* 0x0000000f05117227 */ /* 0x005fce00078e0004 */
.L_x_373:
        /* <DEDUP_REMOVED lines=14> */
[----:B------:R-:W-:Y:S01]  /*0510*/  IMAD R24, R11, R24, R18 ;  /* 0x000000180b187224 */ /* 0x000fe200078e0212 */
[----:B------:R-:W-:Y:S01]  /*0520*/  IADD3 R18, PT, PT, R19, R18, RZ ;  /* 0x0000001213127210 */ /* 0x000fe20007ffe0ff */
[----:B------:R-:W-:Y:S02]  /*0530*/  IMAD R15, R12, R15, R23 ;  /* 0x0000000f0c0f7224 */ /* 0x000fe400078e0217 */
[----:B------:R-:W-:-:S03]  /*0540*/  IMAD R24, R24, UR9, RZ ;  /* 0x0000000918187c24 */ /* 0x000fc6000f8e02ff */
        /* <DEDUP_REMOVED lines=22> */
[----:B------:R-:W-:-:S03]  /*06b0*/  IMAD.WIDE.U32 R14, R15, 0x10, R8 ;  /* 0x000000100f0e7825 */ /* 0x000fc600078e0008 */
[----:B------:R-:W-:-:S04]  /*06c0*/  IADD3 R14, P3, PT, R14, UR12, RZ ;  /* 0x0000000c0e0e7c10 */ /* 0x000fc8000ff7e0ff */
[----:B------:R-:W-:Y:S02]  /*06d0*/  IADD3.X R15, PT, PT, R15, UR13, RZ, P3, !PT ;  /* 0x0000000d0f0f7c10 */ /* 0x000fe40009ffe4ff */
[----:B------:R-:W-:-:S03]  /*06e0*/  ISETP.GE.U32.AND P3, PT, R18, R0, PT ;  /* 0x000000001200720c */ /* 0x000fc60003f66070 */
[----:B--2---:R0:W-:Y:S10]  /*06f0*/  STG.E.128 desc[UR6][R14.64], R4 ;  /* 0x000000040e007986 */ /* 0x0041f4000c101d06 */
[----:B------:R-:W-:Y:S05]  /*0700*/  @!P3 BRA `(.L_x_373) ;  /* 0xfffffffc0048b947 */ /* 0x000fea000383ffff */
[----:B------:R-:W-:Y:S05]  /*0710*/  EXIT ;  /* 0x000000000000794d */ /* 0x000fea0003800000 */
.L_x_374:
        /* <DEDUP_REMOVED lines=14> */
.L_x_972:


//--------------------- .text._ZN2at6native40_GLOBAL__N__2351210d_8_Shape_cu_49f7391c19CatArrayBatchedCopyINS1_10OpaqueTypeILj1EEEjLi3ELi64ELi64EEEvPT_NS1_25CatArrInputTensorMetadataIS5_T0_XT2_EXT3_EEENS1_16TensorSizeStrideIS8_Lj4EEEiS8_ --------------------------
	.section	.text._ZN2at6native40_GLOBAL__N__2351210d_8_Shape_cu_49f7391c19CatArrayBatchedCopyINS1_10OpaqueTypeILj1EEEjLi3ELi64ELi64EEEvPT_NS1_25CatArrInputTensorMetadataIS5_T0_XT2_EXT3_EEENS1_16TensorSizeStrideIS8_Lj4EEEiS8_,"ax",@progbits
	.align	128
.text._ZN2at6native40_GLOBAL__N__2351210d_8_Shape_cu_49f7391c19CatArrayBatchedCopyINS1_10OpaqueTypeILj1EEEjLi3ELi64ELi64EEEvPT_NS1_25CatArrInputTensorMetadataIS5_T0_XT2_EXT3_EEENS1_16TensorSizeStrideIS8_Lj4EEEiS8_:
        .type           _ZN2at6native40_GLOBAL__N__2351210d_8_Shape_cu_49f7391c19CatArrayBatchedCopyINS1_10OpaqueTypeILj1EEEjLi3ELi64ELi64EEEvPT_NS1_25CatArrInputTensorMetadataIS5_T0_XT2_EXT3_EEENS1_16TensorSizeStrideIS8_Lj4EEEiS8_,@function
        .size           _ZN2at6native40_GLOBAL__N__2351210d_8_Shape_cu_49f7391c19CatArrayBatchedCopyINS1_10OpaqueTypeILj1EEEjLi3ELi64ELi64EEEvPT_NS1_25CatArrInputTensorMetadataIS5_T0_XT2_EXT3_EEENS1_16TensorSizeStrideIS8_Lj4EEEiS8_,(.L_x_973 - _ZN2at6native40_GLOBAL__N__2351210d_8_Shape_cu_49f7391c19CatArrayBatchedCopyINS1_10OpaqueTypeILj1EEEjLi3ELi64ELi64EEEvPT_NS1_25CatArrInputTensorMetadataIS5_T0_XT2_EXT3_EEENS1_16TensorSizeStrideIS8_Lj4EEEiS8_)
        .other          _ZN2at6native40_GLOBAL__N__2351210d_8_Shape_cu_49f7391c19CatArrayBatchedCopyINS1_10OpaqueTypeILj1EEEjLi3ELi64ELi64EEEvPT_NS1_25CatArrInputTensorMetadataIS5_T0_XT2_EXT3_EEENS1_16TensorSizeStrideIS8_Lj4EEEiS8_,@"STO_CUDA_ENTRY STV_DEFAULT"
_ZN2at6native40_GLOBAL__N__2351210d_8_Shape_cu_49f7391c19CatArrayBatchedCopyINS1_10OpaqueTypeILj1EEEjLi3ELi64ELi64EEEvPT_NS1_25CatArrInputTensorMetadataIS5_T0_XT2_EXT3_EEENS1_16TensorSizeStrideIS8_Lj4EEEiS8_:
        /* <DEDUP_REMOVED lines=12> */
[----:B------:R-:W-:Y:S01]  /*00c0*/  BSSY.RECONVERGENT B0, `(.L_x_375) ;  /* 0x000008a000007945 */ /* 0x000fe20003800200 */
[----:B------:R-:W0:Y:S02]  /*00d0*/  LDCU UR8, c[0x0][0x10d0] ;  /* 0x00021a00ff0877ac */ /* 0x000e240008000800 */
[----:B------:R-:W-:Y:S01]  /*00e0*/  UIMAD UR10, UR5, -0x1f, UR11 ;  /* 0xffffffe1050a78a4 */ /* 0x000fe2000f8e020b */
[----:B------:R-:W1:Y:S03]  /*00f0*/  LDCU UR9, c[0x0][0x10cc] ;  /* 0x00021980ff0977ac */ /* 0x000e660008000800 */
[----:B------:R-:W-:Y:S01]  /*0100*/  UIMAD UR4, UR5, 0x7, UR10 ;  /* 0x00000007050478a4 */ /* 0x000fe2000f8e020a */
[----:B------:R-:W2:Y:S03]  /*0110*/  LDCU UR17, c[0x0][0x370] ;  /* 0x00006e00ff1177ac */ /* 0x000ea60008000800 */
[----:B------:R-:W-:Y:S01]  /*0120*/  UIMAD UR7, UR5, -0x4, UR4 ;  /* 0xfffffffc050778a4 */ /* 0x000fe2000f8e0204 */
[----:B------:R-:W3:Y:S03]  /*0130*/  LDCU UR5, c[0x0][0x10e8] ;  /* 0x00021d00ff0577ac */ /* 0x000ee60008000800 */
[----:B------:R-:W4:Y:S01]  /*0140*/  LDCU.U8 UR10, c[0x0][UR10+0x880] ;  /* 0x000110000a0a77ac */ /* 0x000f220008000000 */
[----:B------:R-:W5:Y:S07]  /*0150*/  LDCU UR6, c[0x0][UR11+0x8c8] ;  /* 0x000119000b0677ac */ /* 0x000f6e0008000800 */
[----:B------:R-:W0:Y:S01]  /*0160*/  LDCU UR16, c[0x0][UR7+0x680] ;  /* 0x0000d000071077ac */ /* 0x000e220008000800 */
[----:B------:R-:W1:Y:S01]  /*0170*/  LDCU.64 UR18, c[0x0][0x358] ;  /* 0x00006b00ff1277ac */ /* 0x000e620008000a00 */
[----:B---3--:R-:W-:-:S02]  /*0180*/  UISETP.NE.AND UP0, UPT, UR5, 0x2, UPT ;  /* 0x000000020500788c */ /* 0x008fc4000bf05270 */
[----:B------:R-:W-:Y:S01]  /*0190*/  UISETP.NE.AND UP1, UPT, UR5, 0x1, UPT ;  /* 0x000000010500788c */ /* 0x000fe2000bf25270 */
[----:B----4-:R-:W-:Y:S01]  /*01a0*/  ISETP.NE.AND P0, PT, RZ, UR10, PT ;  /* 0x0000000aff007c0c */ /* 0x010fe2000bf05270 */
[----:B------:R-:W3:Y:S01]  /*01b0*/  LDCU UR20, c[0x0][0x10e0] ;  /* 0x00021c00ff1477ac */ /* 0x000ee20008000800 */
[----:B------:R-:W4:Y:S01]  /*01c0*/  LDCU.64 UR22, c[0x0][0x10d8] ;  /* 0x00021b00ff1677ac */ /* 0x000f220008000a00 */
[----:B0-----:R-:W-:Y:S02]  /*01d0*/  USEL UR8, UR16, UR8, !UP0 ;  /* 0x0000000810087287 */ /* 0x001fe4000c000000 */
[----:B-1----:R-:W-:Y:S02]  /*01e0*/  USEL UR9, UR16, UR9, !UP1 ;  /* 0x0000000910097287 */ /* 0x002fe4000c800000 */
[----:B-----5:R-:W-:Y:S02]  /*01f0*/  USEL UR6, UR16, UR6, !UP0 ;  /* 0x0000000610067287 */ /* 0x020fe4000c000000 */
[----:B------:R-:W-:Y:S01]  /*0200*/  IADD3 R9, PT, PT, RZ, -UR8, RZ ;  /* 0x80000008ff097c10 */ /* 0x000fe2000fffe0ff */
[----:B------:R-:W0:Y:S01]  /*0210*/  LDCU.64 UR24, c[0x0][0x380] ;  /* 0x00007000ff1877ac */ /* 0x000e220008000a00 */
[----:B------:R-:W-:Y:S01]  /*0220*/  IMAD R11, RZ, RZ, -UR9 ;  /* 0x80000009ff0b7e24 */ /* 0x000fe2000f8e02ff */
[----:B------:R-:W1:Y:S01]  /*0230*/  I2F.U32.RP R0, UR8 ;  /* 0x0000000800007d06 */ /* 0x000e620008209000 */
[----:B------:R-:W-:Y:S01]  /*0240*/  ISETP.NE.U32.AND P1, PT, RZ, UR8, PT ;  /* 0x00000008ff007c0c */ /* 0x000fe2000bf25070 */
[----:B------:R-:W0:Y:S01]  /*0250*/  LDCU UR13, c[0x0][UR11+0x8d0] ;  /* 0x00011a000b0d77ac */ /* 0x000e220008000800 */
[----:B------:R-:W-:Y:S01]  /*0260*/  ISETP.NE.U32.AND P2, PT, RZ, UR9, PT ;  /* 0x00000009ff007c0c */ /* 0x000fe2000bf45070 */
[----:B------:R-:W0:Y:S04]  /*0270*/  LDCU UR14, c[0x0][UR11+0x8d4] ;  /* 0x00011a800b0e77ac */ /* 0x000e280008000800 */
[----:B------:R-:W5:Y:S01]  /*0280*/  I2F.U32.RP R4, UR9 ;  /* 0x0000000900047d06 */ /* 0x000f620008209000 */
[----:B------:R-:W0:Y:S01]  /*0290*/  LDCU UR15, c[0x0][UR11+0x8d8] ;  /* 0x00011b000b0f77ac */ /* 0x000e220008000800 */
[----:B------:R-:W0:Y:S06]  /*02a0*/  LDCU.64 UR4, c[0x0][UR4+0x380] ;  /* 0x00007000040477ac */ /* 0x000e2c0008000a00 */
[----:B-1----:R-:W1:Y:S01]  /*02b0*/  MUFU.RCP R0, R0 ;  /* 0x0000000000007308 */ /* 0x002e620000001000 */
[----:B------:R-:W0:Y:S01]  /*02c0*/  LDCU UR7, c[0x0][UR7+0x580] ;  /* 0x0000b000070777ac */ /* 0x000e220008000800 */
[----:B------:R-:W0:Y:S06]  /*02d0*/  @UP1 LDCU UR16, c[0x0][UR11+0x8c4] ;  /* 0x000118800b1017ac */ /* 0x000e2c0008000800 */
[----:B-----5:R-:W5:Y:S01]  /*02e0*/  MUFU.RCP R4, R4 ;  /* 0x0000000400047308 */ /* 0x020f620000001000 */
[----:B-1----:R-:W-:-:S02]  /*02f0*/  IADD3 R2, PT, PT, R0, 0xffffffe, RZ ;  /* 0x0ffffffe00027810 */ /* 0x002fc40007ffe0ff */
[----:B------:R-:W1:Y:S05]  /*0300*/  LDC R0, c[0x0][0x10ec] ;  /* 0x00043b00ff007b82 */ /* 0x000e6a0000000800 */
[----:B------:R2:W3:Y:S01]  /*0310*/  F2I.FTZ.U32.TRUNC.NTZ R3, R2 ;  /* 0x0000000200037305 */ /* 0x0004e2000021f000 */
[----:B-----5:R-:W-:-:S07]  /*0320*/  VIADD R4, R4, 0xffffffe ;  /* 0x0ffffffe04047836 */ /* 0x020fce0000000000 */
[----:B------:R5:W4:Y:S01]  /*0330*/  F2I.FTZ.U32.TRUNC.NTZ R5, R4 ;  /* 0x0000000400057305 */ /* 0x000b22000021f000 */
[----:B--2---:R-:W-:Y:S02]  /*0340*/  HFMA2 R2, -RZ, RZ, 0, 0 ;  /* 0x00000000ff027431 */ /* 0x004fe400000001ff */
[----:B---3--:R-:W-:Y:S02]  /*0350*/  IMAD R9, R9, R3, RZ ;  /* 0x0000000309097224 */ /* 0x008fe400078e02ff */
[----:B-----5:R-:W-:Y:S02]  /*0360*/  IMAD.MOV.U32 R4, RZ, RZ, RZ ;  /* 0x000000ffff047224 */ /* 0x020fe400078e00ff */
[----:B------:R-:W-:-:S04]  /*0370*/  IMAD.HI.U32 R2, R3, R9, R2 ;  /* 0x0000000903027227 */ /* 0x000fc800078e0002 */
[----:B----4-:R-:W-:-:S04]  /*0380*/  IMAD R3, R11, R5, RZ ;  /* 0x000000050b037224 */ /* 0x010fc800078e02ff */
[----:B------:R-:W-:Y:S01]  /*0390*/  IMAD.HI.U32 R3, R5, R3, R4 ;  /* 0x0000000305037227 */ /* 0x000fe200078e0004 */
[----:B------:R-:W-:Y:S02]  /*03a0*/  MOV R5, R6 ;  /* 0x0000000600057202 */ /* 0x000fe40000000f00 */
[----:B------:R-:W-:Y:S01]  /*03b0*/  LOP3.LUT R6, RZ, UR8, RZ, 0x33, !PT ;  /* 0x00000008ff067c12 */ /* 0x000fe2000f8e33ff */
[----:B------:R-:W-:Y:S01]  /*03c0*/  IMAD R4, R7, UR17, RZ ;  /* 0x0000001107047c24 */ /* 0x000fe2000f8e02ff */
[----:B0-----:R-:W-:-:S07]  /*03d0*/  LOP3.LUT R7, RZ, UR9, RZ, 0x33, !PT ;  /* 0x00000009ff077c12 */ /* 0x001fce000f8e33ff */
.L_x_377:
[----:B0-----:R-:W-:Y:S01]  /*03e0*/  @P0 IADD3 R8, P3, PT, R5, UR4, RZ ;  /* 0x0000000405080c10 */ /* 0x001fe2000ff7e0ff */
[----:B--2---:R-:W-:Y:S01]  /*03f0*/  IMAD.HI.U32 R11, R2, R5, RZ ;  /* 0x00000005020b7227 */ /* 0x004fe200078e00ff */
[----:B------:R-:W0:Y:S03]  /*0400*/  @P0 LDC R16, c[0x0][0x10ec] ;  /* 0x00043b00ff100b82 */ /* 0x000e260000000800 */
[----:B------:R-:W-:-:S05]  /*0410*/  @P0 IMAD.X R9, RZ, RZ, UR5, P3 ;  /* 0x00000005ff090e24 */ /* 0x000fca00098e06ff */
        /* <DEDUP_REMOVED lines=10> */
[----:B------:R-:W-:-:S04]  /*04c0*/  IMAD.HI.U32 R12, R3, R10, RZ ;  /* 0x0000000a030c7227 */ /* 0x000fc800078e00ff */
[----:B------:R-:W-:Y:S01]  /*04d0*/  IMAD R11, R14, UR8, R5 ;  /* 0x000000080e0b7c24 */ /* 0x000fe2000f8e0205 */
[----:B--2---:R-:W-:-:S03]  /*04e0*/  IADD3 R9, PT, PT, -R12, RZ, RZ ;  /* 0x000000ff0c097210 */ /* 0x004fc60007ffe1ff */
[----:B------:R-:W-:Y:S02]  /*04f0*/  IMAD R11, R11, UR20, RZ ;  /* 0x000000140b0b7c24 */ /* 0x000fe4000f8e02ff */
[----:B------:R-:W-:-:S05]  /*0500*/  IMAD R8, R9, UR9, R10 ;  /* 0x0000000909087c24 */ /* 0x000fca000f8e020a */
[----:B------:R-:W-:-:S13]  /*0510*/  ISETP.GE.U32.AND P3, PT, R8, UR9, PT ;  /* 0x0000000908007c0c */ /* 0x000fda000bf66070 */
[----:B------:R-:W-:Y:S01]  /*0520*/  @P3 VIADD R8, R8, -UR9 ;  /* 0x8000000908083c36 */ /* 0x000fe20008000000 */
[----:B------:R-:W-:-:S04]  /*0530*/  @P3 IADD3 R12, PT, PT, R12, 0x1, RZ ;  /* 0x000000010c0c3810 */ /* 0x000fc80007ffe0ff */
[----:B------:R-:W-:Y:S02]  /*0540*/  ISETP.GE.U32.AND P4, PT, R8, UR9, PT ;  /* 0x0000000908007c0c */ /* 0x000fe4000bf86070 */
[----:B------:R-:W2:Y:S11]  /*0550*/  @P0 LDC.64 R8, c[0x0][0x380] ;  /* 0x0000e000ff080b82 */ /* 0x000eb60000000a00 */
[----:B------:R-:W-:-:S05]  /*0560*/  @P4 VIADD R12, R12, 0x1 ;  /* 0x000000010c0c4836 */ /* 0x000fca0000000000 */
[----:B------:R-:W-:-:S05]  /*0570*/  SEL R12, R7, R12, !P2 ;  /* 0x0000000c070c7207 */ /* 0x000fca0005000000 */
[----:B------:R-:W-:-:S04]  /*0580*/  IMAD.MOV R13, RZ, RZ, -R12 ;  /* 0x000000ffff0d7224 */ /* 0x000fc800078e0a0c */
[----:B------:R-:W-:-:S04]  /*0590*/  IMAD R10, R13, UR9, R10 ;  /* 0x000000090d0a7c24 */ /* 0x000fc8000f8e020a */
[----:B------:R-:W-:-:S04]  /*05a0*/  IMAD R11, R10, UR23, R11 ;  /* 0x000000170a0b7c24 */ /* 0x000fc8000f8e020b */
[----:B------:R-:W-:-:S04]  /*05b0*/  IMAD R11, R12, UR22, R11 ;  /* 0x000000160c0b7c24 */ /* 0x000fc8000f8e020b */
[----:B0-----:R-:W-:-:S05]  /*05c0*/  @P0 IMAD R13, R16, UR7, R11 ;  /* 0x00000007100d0c24 */ /* 0x001fca000f8e020b */
[----:B--2---:R-:W-:-:S04]  /*05d0*/  @P0 IADD3 R8, P3, PT, R13, R8, RZ ;  /* 0x000000080d080210 */ /* 0x004fc80007f7e0ff */
[----:B------:R-:W-:-:S05]  /*05e0*/  @P0 IADD3.X R9, PT, PT, RZ, R9, RZ, P3, !PT ;  /* 0x00000009ff090210 */ /* 0x000fca0001ffe4ff */
[----:B---3--:R0:W-:Y:S01]  /*05f0*/  @P0 STG.E.U8 desc[UR18][R8.64], R15 ;  /* 0x0000000f08000986 */ /* 0x0081e2000c101112 */
[----:B------:R-:W-:Y:S05]  /*0600*/  @P0 BRA `(.L_x_376) ;  /* 0x0000000000c80947 */ /* 0x000fea0003800000 */
[----:B------:R-:W2:Y:S01]  /*0610*/  I2F.U32.RP R10, UR6 ;  /* 0x00000006000a7d06 */ /* 0x000ea20008209000 */
[----:B0-----:R-:W-:Y:S02]  /*0620*/  IADD3 R15, PT, PT, RZ, -UR6, RZ ;  /* 0x80000006ff0f7c10 */ /* 0x001fe4000fffe0ff */
[----:B------:R-:W-:-:S05]  /*0630*/  ISETP.NE.U32.AND P5, PT, RZ, UR6, PT ;  /* 0x00000006ff007c0c */ /* 0x000fca000bfa5070 */
[----:B------:R-:W0:Y:S08]  /*0640*/  I2F.U32.RP R13, UR16 ;  /* 0x00000010000d7d06 */ /* 0x000e300008209000 */
[----:B--2---:R-:W2:Y:S08]  /*0650*/  MUFU.RCP R10, R10 ;  /* 0x0000000a000a7308 */ /* 0x004eb00000001000 */
[----:B0-----:R-:W-:Y:S01]  /*0660*/  MUFU.RCP R13, R13 ;  /* 0x0000000d000d7308 */ /* 0x001fe20000001000 */
[----:B--2---:R-:W-:-:S07]  /*0670*/  VIADD R8, R10, 0xffffffe ;  /* 0x0ffffffe0a087836 */ /* 0x004fce0000000000 */
[----:B------:R0:W2:Y:S02]  /*0680*/  F2I.FTZ.U32.TRUNC.NTZ R9, R8 ;  /* 0x0000000800097305 */ /* 0x0000a4000021f000 */
[----:B0-----:R-:W-:Y:S02]  /*0690*/  IMAD.MOV.U32 R8, RZ, RZ, RZ ;  /* 0x000000ffff087224 */ /* 0x001fe400078e00ff */
[----:B--2---:R-:W-:-:S04]  /*06a0*/  IMAD R15, R15, R9, RZ ;  /* 0x000000090f0f7224 */ /* 0x004fc800078e02ff */
[----:B------:R-:W-:Y:S01]  /*06b0*/  IMAD.HI.U32 R12, R9, R15, R8 ;  /* 0x0000000f090c7227 */ /* 0x000fe200078e0008 */
[----:B------:R-:W-:-:S03]  /*06c0*/  IADD3 R15, PT, PT, RZ, -UR16, RZ ;  /* 0x80000010ff0f7c10 */ /* 0x000fc6000fffe0ff */
[----:B------:R-:W-:Y:S02]  /*06d0*/  VIADD R8, R13, 0xffffffe ;  /* 0x0ffffffe0d087836 */ /* 0x000fe40000000000 */
[----:B------:R-:W-:Y:S02]  /*06e0*/  IMAD.HI.U32 R12, R12, R5, RZ ;  /* 0x000000050c0c7227 */ /* 0x000fe400078e00ff */
[----:B------:R0:W2:Y:S03]  /*06f0*/  F2I.FTZ.U32.TRUNC.NTZ R9, R8 ;  /* 0x0000000800097305 */ /* 0x0000a6000021f000 */
[----:B------:R-:W-:-:S05]  /*0700*/  IADD3 R14, PT, PT, -R12, RZ, RZ ;  /* 0x000000ff0c0e7210 */ /* 0x000fca0007ffe1ff */
[----:B------:R-:W-:Y:S02]  /*0710*/  IMAD R10, R14, UR6, R5 ;  /* 0x000000060e0a7c24 */ /* 0x000fe4000f8e0205 */
[----:B0-----:R-:W-:-:S03]  /*0720*/  HFMA2 R8, -RZ, RZ, 0, 0 ;  /* 0x00000000ff087431 */ /* 0x001fc600000001ff */
[----:B------:R-:W-:Y:S01]  /*0730*/  ISETP.GE.U32.AND P3, PT, R10, UR6, PT ;  /* 0x000000060a007c0c */ /* 0x000fe2000bf66070 */
[----:B--2---:R-:W-:-:S04]  /*0740*/  IMAD R13, R15, R9, RZ ;  /* 0x000000090f0d7224 */ /* 0x004fc800078e02ff */
[----:B------:R-:W-:-:S08]  /*0750*/  IMAD.HI.U32 R9, R9, R13, R8 ;  /* 0x0000000d09097227 */ /* 0x000fd000078e0008 */
[----:B------:R-:W-:Y:S01]  /*0760*/  @P3 IADD3 R10, PT, PT, R10, -UR6, RZ ;  /* 0x800000060a0a3c10 */ /* 0x000fe2000fffe0ff */
[----:B------:R-:W-:-:S03]  /*0770*/  @P3 VIADD R12, R12, 0x1 ;  /* 0x000000010c0c3836 */ /* 0x000fc60000000000 */
[----:B------:R-:W-:-:S13]  /*0780*/  ISETP.GE.U32.AND P4, PT, R10, UR6, PT ;  /* 0x000000060a007c0c */ /* 0x000fda000bf86070 */
[----:B------:R-:W-:Y:S02]  /*0790*/  @P4 IADD3 R12, PT, PT, R12, 0x1, RZ ;  /* 0x000000010c0c4810 */ /* 0x000fe40007ffe0ff */
[----:B------:R-:W-:Y:S02]  /*07a0*/  @!P5 LOP3.LUT R12, RZ, UR6, RZ, 0x33, !PT ;  /* 0x00000006ff0cdc12 */ /* 0x000fe4000f8e33ff */
[----:B------:R-:W-:-:S03]  /*07b0*/  ISETP.NE.U32.AND P5, PT, RZ, UR16, PT ;  /* 0x00000010ff007c0c */ /* 0x000fc6000bfa5070 */
[----:B------:R-:W-:-:S04]  /*07c0*/  IMAD.HI.U32 R9, R9, R12, RZ ;  /* 0x0000000c09097227 */ /* 0x000fc800078e00ff */
[----:B------:R-:W-:-:S04]  /*07d0*/  IMAD.MOV R13, RZ, RZ, -R9 ;  /* 0x000000ffff0d7224 */ /* 0x000fc800078e0a09 */
[----:B------:R-:W-:-:S05]  /*07e0*/  IMAD R8, R13, UR16, R12 ;  /* 0x000000100d087c24 */ /* 0x000fca000f8e020c */
[----:B------:R-:W-:-:S13]  /*07f0*/  ISETP.GE.U32.AND P3, PT, R8, UR16, PT ;  /* 0x0000001008007c0c */ /* 0x000fda000bf66070 */
[----:B------:R-:W-:Y:S02]  /*0800*/  @P3 IADD3 R8, PT, PT, R8, -UR16, RZ ;  /* 0x8000001008083c10 */ /* 0x000fe4000fffe0ff */
[----:B------:R-:W-:Y:S02]  /*0810*/  @P3 IADD3 R9, PT, PT, R9, 0x1, RZ ;  /* 0x0000000109093810 */ /* 0x000fe40007ffe0ff */
[----:B------:R-:W-:Y:S02]  /*0820*/  ISETP.GE.U32.AND P4, PT, R8, UR16, PT ;  /* 0x0000001008007c0c */ /* 0x000fe4000bf86070 */
[----:B------:R-:W-:-:S05]  /*0830*/  IADD3 R8, PT, PT, -R12, RZ, RZ ;  /* 0x000000ff0c087210 */ /* 0x000fca0007ffe1ff */
[----:B------:R-:W-:-:S04]  /*0840*/  IMAD R8, R8, UR6, R5 ;  /* 0x0000000608087c24 */ /* 0x000fc8000f8e0205 */
[----:B------:R-:W-:Y:S02]  /*0850*/  IMAD R8, R8, UR15, RZ ;  /* 0x0000000f08087c24 */ /* 0x000fe4000f8e02ff */
[----:B------:R-:W-:Y:S01]  /*0860*/  @P4 VIADD R9, R9, 0x1 ;  /* 0x0000000109094836 */ /* 0x000fe20000000000 */
[----:B------:R-:W-:-:S04]  /*0870*/  @!P5 LOP3.LUT R9, RZ, UR16, RZ, 0x33, !PT ;  /* 0x00000010ff09dc12 */ /* 0x000fc8000f8e33ff */
[----:B------:R-:W-:-:S05]  /*0880*/  IADD3 R13, PT, PT, -R9, RZ, RZ ;  /* 0x000000ff090d7210 */ /* 0x000fca0007ffe1ff */
[----:B------:R-:W-:-:S04]  /*0890*/  IMAD R13, R13, UR16, R12 ;  /* 0x000000100d0d7c24 */ /* 0x000fc8000f8e020c */
[----:B------:R-:W-:-:S04]  /*08a0*/  IMAD R8, R13, UR14, R8 ;  /* 0x0000000e0d087c24 */ /* 0x000fc8000f8e0208 */
[----:B------:R-:W-:-:S05]  /*08b0*/  IMAD R8, R9, UR13, R8 ;  /* 0x0000000d09087c24 */ /* 0x000fca000f8e0208 */
[----:B------:R-:W-:-:S05]  /*08c0*/  IADD3 R8, P3, PT, R8, UR4, RZ ;  /* 0x0000000408087c10 */ /* 0x000fca000ff7e0ff */
[----:B------:R-:W-:-:S06]  /*08d0*/  IMAD.X R9, RZ, RZ, UR5, P3 ;  /* 0x00000005ff097e24 */ /* 0x000fcc00098e06ff */
[----:B------:R-:W2:Y:S01]  /*08e0*/  LDG.E.U8 R9, desc[UR18][R8.64] ;  /* 0x0000001208097981 */ /* 0x000ea2000c1e1100 */
[----:B-1----:R-:W-:-:S05]  /*08f0*/  IMAD R11, R0, UR7, R11 ;  /* 0x00000007000b7c24 */ /* 0x002fca000f8e020b */
[----:B------:R-:W-:-:S04]  /*0900*/  IADD3 R10, P3, PT, R11, UR24, RZ ;  /* 0x000000180b0a7c10 */ /* 0x000fc8000ff7e0ff */
[----:B------:R-:W-:-:S05]  /*0910*/  IADD3.X R11, PT, PT, RZ, UR25, RZ, P3, !PT ;  /* 0x00000019ff0b7c10 */ /* 0x000fca0009ffe4ff */
[----:B--2---:R2:W-:Y:S04]  /*0920*/  STG.E.U8 desc[UR18][R10.64], R9 ;  /* 0x000000090a007986 */ /* 0x0045e8000c101112 */
.L_x_376:
[----:B------:R-:W-:-:S04]  /*0930*/  IADD3 R5, PT, PT, R4, R5, RZ ;  /* 0x0000000504057210 */ /* 0x000fc80007ffe0ff */
[----:B------:R-:W-:-:S13]  /*0940*/  ISETP.GE.U32.AND P3, PT, R5, UR12, PT ;  /* 0x0000000c05007c0c */ /* 0x000fda000bf66070 */
[----:B------:R-:W-:Y:S05]  /*0950*/  @!P3 BRA `(.L_x_377) ;  /* 0xfffffff800a0b947 */ /* 0x000fea000383ffff */
[----:B------:R-:W-:Y:S05]  /*0960*/  BSYNC.RECONVERGENT B0 ;  /* 0x0000000000007941 */ /* 0x000fea0003800200 */
.L_x_375:
[----:B------:R-:W-:Y:S05]  /*0970*/  EXIT ;  /* 0x000000000000794d */ /* 0x000fea0003800000 */
.L_x_378:
        /* <DEDUP_REMOVED lines=16> */
.L_x_973:


//--------------------- .text._ZN2at6native40_GLOBAL__N__2351210d_8_Shape_cu_49f7391c26CatArrayBatchedCopy_contigINS1_10OpaqueTypeILj1EEEjLi3ELi64ELi64EEEvPT_NS1_25CatArrInputTensorMetadataIS5_T0_XT2_EXT3_EEENS1_16TensorSizeStrideIS8_Lj4EEEiS8_ --------------------------
	.section	.text._ZN2at6native40_GLOBAL__N__2351210d_8_Shape_cu_49f7391c26CatArrayBatchedCopy_contigINS1_10OpaqueTypeILj1EEEjLi3ELi64ELi64EEEvPT_NS1_25CatArrInputTensorMetadataIS5_T0_XT2_EXT3_EEENS1_16TensorSizeStrideIS8_Lj4EEEiS8_,"ax",@progbits
	.align	128
.text._ZN2at6native40_GLOBAL__N__2351210d_8_Shape_cu_49f7391c26CatArrayBatchedCopy_contigINS1_10OpaqueTypeILj1EEEjLi3ELi64ELi64EEEvPT_NS1_25CatArrInputTensorMetadataIS5_T0_XT2_EXT3_EEENS1_16TensorSizeStrideIS8_Lj4EEEiS8_:
        .type           _ZN2at6native40_GLOBAL__N__2351210d_8_Shape_cu_49f7391c26CatArrayBatchedCopy_contigINS1_10OpaqueTypeILj1EEEjLi3ELi64ELi64EEEvPT_NS1_25CatArrInputTensorMetadataIS5_T0_XT2_EXT3_EEENS1_16TensorSizeStrideIS8_Lj4EEEiS8_,@function
        .size           _ZN2at6native40_GLOBAL__N__2351210d_8_Shape_cu_49f7391c26CatArrayBatchedCopy_contigINS1_10OpaqueTypeILj1EEEjLi3ELi64ELi64EEEvPT_NS1_25CatArrInputTensorMetadataIS5_T0_XT2_EXT3_EEENS1_16TensorSizeStrideIS8_Lj4EEEiS8_,(.L_x_974 - _ZN2at6native40_GLOBAL__N__2351210d_8_Shape_cu_49f7391c26CatArrayBatchedCopy_contigINS1_10OpaqueTypeILj1EEEjLi3ELi64ELi64EEEvPT_NS1_25CatArrInputTensorMetadataIS5_T0_XT2_EXT3_EEENS1_16TensorSizeStrideIS8_Lj4EEEiS8_)
        .other          _ZN2at6native40_GLOBAL__N__2351210d_8_Shape_cu_49f7391c26CatArrayBatchedCopy_contigINS1_10OpaqueTypeILj1EEEjLi3ELi64ELi64EEEvPT_NS1_25CatArrInputTensorMetadataIS5_T0_XT2_EXT3_EEENS1_16TensorSizeStrideIS8_Lj4EEEiS8_,@"STO_CUDA_ENTRY STV_DEFAULT"
_ZN2at6native40_GLOBAL__N__2351210d_8_Shape_cu_49f7391c26CatArrayBatchedCopy_contigINS1_10OpaqueTypeILj1EEEjLi3ELi64ELi64EEEvPT_NS1_25CatArrInputTensorMetadataIS5_T0_XT2_EXT3_EEENS1_16TensorSizeStrideIS8_Lj4EEEiS8_:
        /* <DEDUP_REMOVED lines=13> */
[----:B------:R-:W1:Y:S01]  /*00d0*/  LDCU UR7, c[0x0][0x10d0] ;  /* 0x00021a00ff0777ac */ /* 0x000e620008000800 */
[----:B------:R-:W2:Y:S01]  /*00e0*/  LDCU UR11, c[0x0][0x370] ;  /* 0x00006e00ff0b77ac */ /* 0x000ea20008000800 */
[----:B------:R-:W-:Y:S01]  /*00f0*/  UMOV UR8, 0x8 ;  /* 0x0000000800087882 */ /* 0x000fe20000000000 */
[----:B------:R-:W3:Y:S01]  /*0100*/  LDCU.64 UR12, c[0x0][0x358] ;  /* 0x00006b00ff0c77ac */ /* 0x000ee20008000a00 */
[----:B0-----:R-:W-:Y:S02]  /*0110*/  UISETP.NE.AND UP1, UPT, UR6, 0x1, UPT ;  /* 0x000000010600788c */ /* 0x001fe4000bf25270 */
[----:B------:R-:W-:Y:S01]  /*0120*/  UISETP.NE.AND UP0, UPT, UR6, 0x2, UPT ;  /* 0x000000020600788c */ /* 0x000fe2000bf05270 */
[----:B------:R-:W0:Y:S03]  /*0130*/  LDCU UR6, c[0x0][UR4+0x588] ;  /* 0x0000b100040677ac */ /* 0x000e260008000800 */
[----:B-1----:R-:W-:-:S02]  /*0140*/  USEL UR7, UR10, UR7, !UP0 ;  /* 0x000000070a077287 */ /* 0x002fc4000c000000 */
[----:B------:R-:W-:-:S03]  /*0150*/  UIMAD UR4, UR5, 0x4, UR8 ;  /* 0x00000004050478a4 */ /* 0x000fc6000f8e0208 */
[----:B------:R-:W1:Y:S01]  /*0160*/  @UP1 LDCU UR10, c[0x0][0x10cc] ;  /* 0x00021980ff0a17ac */ /* 0x000e620008000800 */
[----:B------:R-:W-:Y:S01]  /*0170*/  ISETP.NE.U32.AND P0, PT, RZ, UR7, PT ;  /* 0x00000007ff007c0c */ /* 0x000fe2000bf05070 */
[----:B------:R-:W-:Y:S02]  /*0180*/  ULEA UR4, UR5, UR4, 0x2 ;  /* 0x0000000405047291 */ /* 0x000fe4000f8e10ff */
[----:B------:R-:W4:Y:S01]  /*0190*/  I2F.U32.RP R0, UR7 ;  /* 0x0000000700007d06 */ /* 0x000f220008209000 */
[----:B------:R-:W-:Y:S01]  /*01a0*/  LOP3.LUT R11, RZ, UR7, RZ, 0x33, !PT ;  /* 0x00000007ff0b7c12 */ /* 0x000fe2000f8e33ff */
[----:B------:R-:W0:Y:S01]  /*01b0*/  LDCU UR8, c[0x0][0x10e0] ;  /* 0x00021c00ff0877ac */ /* 0x000e220008000800 */
[----:B------:R-:W0:Y:S01]  /*01c0*/  LDCU.64 UR14, c[0x0][0x10d8] ;  /* 0x00021b00ff0e77ac */ /* 0x000e220008000a00 */
[----:B------:R-:W0:Y:S04]  /*01d0*/  LDCU.64 UR16, c[0x0][0x380] ;  /* 0x00007000ff1077ac */ /* 0x000e280008000a00 */
[----:B-1----:R-:W1:Y:S01]  /*01e0*/  I2F.U32.RP R7, UR10 ;  /* 0x0000000a00077d06 */ /* 0x002e620008209000 */
[----:B------:R-:W-:Y:S01]  /*01f0*/  ISETP.NE.U32.AND P1, PT, RZ, UR10, PT ;  /* 0x0000000aff007c0c */ /* 0x000fe2000bf25070 */
[----:B------:R-:W0:Y:S01]  /*0200*/  LDCU.64 UR4, c[0x0][UR4+0x380] ;  /* 0x00007000040477ac */ /* 0x000e220008000a00 */
[----:B------:R-:W-:-:S05]  /*0210*/  LOP3.LUT R10, RZ, UR10, RZ, 0x33, !PT ;  /* 0x0000000aff0a7c12 */ /* 0x000fca000f8e33ff */
[----:B----4-:R-:W4:Y:S08]  /*0220*/  MUFU.RCP R0, R0 ;  /* 0x0000000000007308 */ /* 0x010f300000001000 */
[----:B-1----:R-:W1:Y:S01]  /*0230*/  MUFU.RCP R7, R7 ;  /* 0x0000000700077308 */ /* 0x002e620000001000 */
[----:B----4-:R-:W-:Y:S02]  /*0240*/  VIADD R2, R0, 0xffffffe ;  /* 0x0ffffffe00027836 */ /* 0x010fe40000000000 */
[----:B------:R-:W4:Y:S05]  /*0250*/  LDC R0, c[0x0][0x10ec] ;  /* 0x00043b00ff007b82 */ /* 0x000f2a0000000800 */
[----:B------:R5:W2:Y:S01]  /*0260*/  F2I.FTZ.U32.TRUNC.NTZ R3, R2 ;  /* 0x0000000200037305 */ /* 0x000aa2000021f000 */
[----:B-1----:R-:W-:-:S02]  /*0270*/  IADD3 R4, PT, PT, R7, 0xffffffe, RZ ;  /* 0x0ffffffe07047810 */ /* 0x002fc40007ffe0ff */
[----:B------:R-:W-:-:S05]  /*0280*/  IADD3 R7, PT, PT, RZ, -UR7, RZ ;  /* 0x80000007ff077c10 */ /* 0x000fca000fffe0ff */
[----:B------:R-:W1:Y:S01]  /*0290*/  F2I.FTZ.U32.TRUNC.NTZ R5, R4 ;  /* 0x0000000400057305 */ /* 0x000e62000021f000 */
[----:B-----5:R-:W-:Y:S02]  /*02a0*/  IMAD.MOV.U32 R2, RZ, RZ, RZ ;  /* 0x000000ffff027224 */ /* 0x020fe400078e00ff */
[----:B--2---:R-:W-:-:S04]  /*02b0*/  IMAD R7, R7, R3, RZ ;  /* 0x0000000307077224 */ /* 0x004fc800078e02ff */
[----:B------:R-:W-:-:S04]  /*02c0*/  IMAD.HI.U32 R2, R3, R7, R2 ;  /* 0x0000000703027227 */ /* 0x000fc800078e0002 */
[----:B-1----:R-:W-:Y:S02]  /*02d0*/  IMAD R4, R5, UR10, RZ ;  /* 0x0000000a05047c24 */ /* 0x002fe4000f8e02ff */
[----:B------:R-:W-:-:S03]  /*02e0*/  IMAD R7, R8, UR11, RZ ;  /* 0x0000000b08077c24 */ /* 0x000fc6000f8e02ff */
[----:B------:R-:W-:Y:S01]  /*02f0*/  IADD3 R9, PT, PT, -R4, RZ, RZ ;  /* 0x000000ff04097210 */ /* 0x000fe20007ffe1ff */
[----:B------:R-:W-:-:S04]  /*0300*/  IMAD.MOV.U32 R4, RZ, RZ, RZ ;  /* 0x000000ffff047224 */ /* 0x000fc800078e00ff */
[----:B0--3--:R-:W-:-:S07]  /*0310*/  IMAD.HI.U32 R3, R5, R9, R4 ;  /* 0x0000000905037227 */ /* 0x009fce00078e0004 */
.L_x_380:
        /* <DEDUP_REMOVED lines=14> */
[----:B------:R-:W-:Y:S01]  /*0400*/  IMAD R4, R5, UR10, R8 ;  /* 0x0000000a05047c24 */ /* 0x000fe2000f8e0208 */
[----:B------:R-:W-:-:S04]  /*0410*/  IADD3 R5, PT, PT, -R8, RZ, RZ ;  /* 0x000000ff08057210 */ /* 0x000fc80007ffe1ff */
[----:B------:R-:W-:-:S13]  /*0420*/  ISETP.GE.U32.AND P2, PT, R4, UR10, PT ;  /* 0x0000000a04007c0c */ /* 0x000fda000bf46070 */
[----:B------:R-:W-:Y:S01]  /*0430*/  @P2 IADD3 R4, PT, PT, R4, -UR10, RZ ;  /* 0x8000000a04042c10 */ /* 0x000fe2000fffe0ff */
[----:B------:R-:W-:-:S03]  /*0440*/  @P2 VIADD R9, R9, 0x1 ;  /* 0x0000000109092836 */ /* 0x000fc60000000000 */
[----:B------:R-:W-:Y:S01]  /*0450*/  ISETP.GE.U32.AND P3, PT, R4, UR10, PT ;  /* 0x0000000a04007c0c */ /* 0x000fe2000bf66070 */
[----:B------:R-:W-:Y:S01]  /*0460*/  IMAD R4, R5, UR7, R6 ;  /* 0x0000000705047c24 */ /* 0x000fe2000f8e0206 */
[----:B------:R-:W-:-:S03]  /*0470*/  IADD3 R6, PT, PT, R7, R6, RZ ;  /* 0x0000000607067210 */ /* 0x000fc60007ffe0ff */
[----:B------:R-:W-:-:S08]  /*0480*/  IMAD R4, R4, UR8, RZ ;  /* 0x0000000804047c24 */ /* 0x000fd0000f8e02ff */
[----:B------:R-:W-:-:S04]  /*0490*/  @P3 IADD3 R9, PT, PT, R9, 0x1, RZ ;  /* 0x0000000109093810 */ /* 0x000fc80007ffe0ff */
[----:B------:R-:W-:-:S05]  /*04a0*/  SEL R9, R10, R9, !P1 ;  /* 0x000000090a097207 */ /* 0x000fca0004800000 */
[----:B------:R-:W-:-:S04]  /*04b0*/  IMAD.MOV R5, RZ, RZ, -R9 ;  /* 0x000000ffff057224 */ /* 0x000fc800078e0a09 */
[----:B------:R-:W-:-:S04]  /*04c0*/  IMAD R5, R5, UR10, R8 ;  /* 0x0000000a05057c24 */ /* 0x000fc8000f8e0208 */
[----:B------:R-:W-:-:S04]  /*04d0*/  IMAD R5, R5, UR15, R4 ;  /* 0x0000000f05057c24 */ /* 0x000fc8000f8e0204 */
[----:B----4-:R-:W-:-:S04]  /*04e0*/  IMAD R4, R0, UR6, R5 ;  /* 0x0000000600047c24 */ /* 0x010fc8000f8e0205 */
[----:B------:R-:W-:-:S05]  /*04f0*/  IMAD R4, R9, UR14, R4 ;  /* 0x0000000e09047c24 */ /* 0x000fca000f8e0204 */
[----:B------:R-:W-:-:S04]  /*0500*/  IADD3 R4, P2, PT, R4, UR16, RZ ;  /* 0x0000001004047c10 */ /* 0x000fc8000ff5e0ff */
[----:B------:R-:W-:Y:S02]  /*0510*/  IADD3.X R5, PT, PT, RZ, UR17, RZ, P2, !PT ;  /* 0x00000011ff057c10 */ /* 0x000fe400097fe4ff */
[----:B------:R-:W-:-:S03]  /*0520*/  ISETP.GE.U32.AND P2, PT, R6, UR9, PT ;  /* 0x0000000906007c0c */ /* 0x000fc6000bf46070 */
[----:B--2---:R0:W-:Y:S10]  /*0530*/  STG.E.U8 desc[UR12][R4.64], R13 ;  /* 0x0000000d04007986 */ /* 0x0041f4000c10110c */
[----:B------:R-:W-:Y:S05]  /*0540*/  @!P2 BRA `(.L_x_380) ;  /* 0xfffffffc0074a947 */ /* 0x000fea000383ffff */
[----:B------:R-:W-:Y:S05]  /*0550*/  BSYNC.RECONVERGENT B0 ;  /* 0x0000000000007941 */ /* 0x000fea0003800200 */
.L_x_379:
[----:B------:R-:W-:Y:S05]  /*0560*/  EXIT ;  /* 0x000000000000794d */ /* 0x000fea0003800000 */
.L_x_381:
        /* <DEDUP_REMOVED lines=9> */
.L_x_974:


//--------------------- .text._ZN2at6native40_GLOBAL__N__2351210d_8_Shape_cu_49f7391c35CatArrayBatchedCopy_alignedK_contigINS1_10OpaqueTypeILj1EEEjLi3ELi64ELi64ELi8EEEvPT_NS1_25CatArrInputTensorMetadataIS5_T0_XT2_EXT3_EEENS1_16TensorSizeStrideIS8_Lj4EEEiS8_ --------------------------
	.section	.text._ZN2at6native40_GLOBAL__N__2351210d_8_Shape_cu_49f7391c35CatArrayBatchedCopy_alignedK_contigINS1_10OpaqueTypeILj1EEEjLi3ELi64ELi64ELi8EEEvPT_NS1_25CatArrInputTensorMetadataIS5_T0_XT2_EXT3_EEENS1_16TensorSizeStrideIS8_Lj4EEEiS8_,"ax",@progbits
	.align	128
.text._ZN2at6native40_GLOBAL__N__2351210d_8_Shape_cu_49f7391c35CatArrayBatchedCopy_alignedK_contigINS1_10OpaqueTypeILj1EEEjLi3ELi64ELi64ELi8EEEvPT_NS1_25CatArrInputTensorMetadataIS5_T0_XT2_EXT3_EEENS1_16TensorSizeStrideIS8_Lj4EEEiS8_:
        .type           _ZN2at6native40_GLOBAL__N__2351210d_8_Shape_cu_49f7391c35CatArrayBatchedCopy_alignedK_contigINS1_10OpaqueTypeILj1EEEjLi3ELi64ELi64ELi8EEEvPT_NS1_25CatArrInputTensorMetadataIS5_T0_XT2_EXT3_EEENS1_16TensorSizeStrideIS8_Lj4EEEiS8_,@function
        .size           _ZN2at6native40_GLOBAL__N__2351210d_8_Shape_cu_49f7391c35CatArrayBatchedCopy_alignedK_contigINS1_10OpaqueTypeILj1EEEjLi3ELi64ELi64ELi8EEEvPT_NS1_25CatArrInputTensorMetadataIS5_T0_XT2_EXT3_EEENS1_16TensorSizeStrideIS8_Lj4EEEiS8_,(.L_x_975 - _ZN2at6native40_GLOBAL__N__2351210d_8_Shape_cu_49f7391c35CatArrayBatchedCopy_alignedK_contigINS1_10OpaqueTypeILj1EEEjLi3ELi64ELi64ELi8EEEvPT_NS1_25CatArrInputTensorMetadataIS5_T0_XT2_EXT3_EEENS1_16TensorSizeStrideIS8_Lj4EEEiS8_)
        .other          _ZN2at6native40_GLOBAL__N__2351210d_8_Shape_cu_49f7391c35CatArrayBatchedCopy_alignedK_contigINS1_10OpaqueTypeILj1EEEjLi3ELi64ELi64ELi8EEEvPT_NS1_25CatArrInputTensorMetadataIS5_T0_XT2_EXT3_EEENS1_16TensorSizeStrideIS8_Lj4EEEiS8_,@"STO_CUDA_ENTRY STV_DEFAULT"
_ZN2at6native40_GLOBAL__N__2351210d_8_Shape_cu_49f7391c35CatArrayBatchedCopy_alignedK_contigINS1_10OpaqueTypeILj1EEEjLi3ELi64ELi64ELi8EEEvPT_NS1_25CatArrInputTensorMetadataIS5_T0_XT2_EXT3_EEENS1_16TensorSizeStrideIS8_Lj4EEEiS8_:
        /* <DEDUP_REMOVED lines=22> */
[----:B------:R-:W0:Y:S01]  /*0160*/  LDCU.64 UR10, c[0x0][0x10d8] ;  /* 0x00021b00ff0a77ac */ /* 0x000e220008000a00 */
[----:B------:R-:W0:Y:S04]  /*0170*/  LDCU.64 UR14, c[0x0][0x380] ;  /* 0x00007000ff0e77ac */ /* 0x000e280008000a00 */
[----:B------:R-:W0:Y:S01]  /*0180*/  LDC.64 R2, c[0x0][R2+0x380] ;  /* 0x0000e00002027b82 */ /* 0x000e220000000a00 */
        /* <DEDUP_REMOVED lines=10> */
.L_x_384:
[----:B------:R-:W0:Y:S01]  /*0230*/  I2F.U32.RP R6, R12 ;  /* 0x0000000c00067306 */ /* 0x000e220000209000 */
[----:B------:R-:W-:Y:S01]  /*0240*/  IADD3 R7, PT, PT, RZ, -R12, RZ ;  /* 0x8000000cff077210 */ /* 0x000fe20007ffe0ff */
[----:B------:R-:W-:Y:S01]  /*0250*/  IMAD.MOV.U32 R4, RZ, RZ, RZ ;  /* 0x000000ffff047224 */ /* 0x000fe200078e00ff */
[C---:B------:R-:W-:Y:S01]  /*0260*/  IADD3 R15, PT, PT, R13.reuse, 0x1, RZ ;  /* 0x000000010d0f7810 */ /* 0x040fe20007ffe0ff */
[C---:B------:R-:W-:Y:S01]  /*0270*/  VIADD R19, R13.reuse, 0x3 ;  /* 0x000000030d137836 */ /* 0x040fe20000000000 */
[----:B------:R-:W-:Y:S01]  /*0280*/  IADD3 R17, PT, PT, RZ, -R8, RZ ;  /* 0x80000008ff117210 */ /* 0x000fe20007ffe0ff */
[----:B------:R-:W-:Y:S01]  /*0290*/  VIADD R23, R13, 0x2 ;  /* 0x000000020d177836 */ /* 0x000fe20000000000 */
[----:B------:R-:W-:Y:S01]  /*02a0*/  ISETP.NE.U32.AND P0, PT, R12, RZ, PT ;  /* 0x000000ff0c00720c */ /* 0x000fe20003f05070 */
[----:B------:R-:W2:Y:S08]  /*02b0*/  I2F.U32.RP R16, R8 ;  /* 0x0000000800107306 */ /* 0x000eb00000209000 */
[----:B0-----:R-:W0:Y:S08]  /*02c0*/  MUFU.RCP R6, R6 ;  /* 0x0000000600067308 */ /* 0x001e300000001000 */
[----:B--2---:R-:W-:Y:S01]  /*02d0*/  MUFU.RCP R16, R16 ;  /* 0x0000001000107308 */ /* 0x004fe20000001000 */
[----:B0-----:R-:W-:-:S07]  /*02e0*/  VIADD R5, R6, 0xffffffe ;  /* 0x0ffffffe06057836 */ /* 0x001fce0000000000 */
[----:B------:R-:W0:Y:S02]  /*02f0*/  F2I.FTZ.U32.TRUNC.NTZ R5, R5 ;  /* 0x0000000500057305 */ /* 0x000e24000021f000 */
[----:B0-----:R-:W-:-:S04]  /*0300*/  IMAD R7, R7, R5, RZ ;  /* 0x0000000507077224 */ /* 0x001fc800078e02ff */
[----:B------:R-:W-:-:S06]  /*0310*/  IMAD.HI.U32 R4, R5, R7, R4 ;  /* 0x0000000705047227 */ /* 0x000fcc00078e0004 */
[----:B------:R-:W-:-:S04]  /*0320*/  IMAD.HI.U32 R18, R4, R15, RZ ;  /* 0x0000000f04127227 */ /* 0x000fc800078e00ff */
[----:B------:R-:W-:Y:S02]  /*0330*/  IMAD.MOV R6, RZ, RZ, -R18 ;  /* 0x000000ffff067224 */ /* 0x000fe400078e0a12 */
[----:B------:R-:W-:-:S04]  /*0340*/  IMAD.HI.U32 R22, R4, R19, RZ ;  /* 0x0000001304167227 */ /* 0x000fc800078e00ff */
[----:B------:R-:W-:Y:S01]  /*0350*/  IMAD R5, R12, R6, R15 ;  /* 0x000000060c057224 */ /* 0x000fe200078e020f */
[----:B------:R-:W-:Y:S01]  /*0360*/  IADD3 R6, PT, PT, R16, 0xffffffe, RZ ;  /* 0x0ffffffe10067810 */ /* 0x000fe20007ffe0ff */
[----:B------:R-:W-:Y:S01]  /*0370*/  IMAD.HI.U32 R14, R4, R23, RZ ;  /* 0x00000017040e7227 */ /* 0x000fe200078e00ff */
[----:B------:R-:W-:Y:S02]  /*0380*/  IADD3 R25, PT, PT, -R22, RZ, RZ ;  /* 0x000000ff16197210 */ /* 0x000fe40007ffe1ff */
[----:B------:R-:W-:Y:S01]  /*0390*/  ISETP.GE.U32.AND P1, PT, R5, R12, PT ;  /* 0x0000000c0500720c */ /* 0x000fe20003f26070 */
[----:B------:R0:W2:Y:S01]  /*03a0*/  F2I.FTZ.U32.TRUNC.NTZ R7, R6 ;  /* 0x0000000600077305 */ /* 0x0000a2000021f000 */
[----:B------:R-:W-:Y:S02]  /*03b0*/  IMAD.MOV R21, RZ, RZ, -R14 ;  /* 0x000000ffff157224 */ /* 0x000fe400078e0a0e */
[C---:B------:R-:W-:Y:S02]  /*03c0*/  IMAD R25, R12.reuse, R25, R19 ;  /* 0x000000190c197224 */ /* 0x040fe400078e0213 */
[----:B------:R-:W-:-:S02]  /*03d0*/  IMAD R21, R12, R21, R23 ;  /* 0x000000150c157224 */ /* 0x000fc400078e0217 */
[----:B------:R-:W-:Y:S01]  /*03e0*/  IMAD.HI.U32 R26, R4, R13, RZ ;  /* 0x0000000d041a7227 */ /* 0x000fe200078e00ff */
[----:B------:R-:W-:-:S03]  /*03f0*/  ISETP.GE.U32.AND P3, PT, R25, R12, PT ;  /* 0x0000000c1900720c */ /* 0x000fc60003f66070 */
[----:B0-----:R-:W-:Y:S01]  /*0400*/  IMAD.MOV.U32 R6, RZ, RZ, RZ ;  /* 0x000000ffff067224 */ /* 0x001fe200078e00ff */
[----:B------:R-:W-:Y:S01]  /*0410*/  @P1 IADD3 R5, PT, PT, -R12, R5, RZ ;  /* 0x000000050c051210 */ /* 0x000fe20007ffe1ff */
[----:B------:R-:W-:Y:S01]  /*0420*/  @P1 VIADD R18, R18, 0x1 ;  /* 0x0000000112121836 */ /* 0x000fe20000000000 */
[-C--:B------:R-:W-:Y:S01]  /*0430*/  ISETP.GE.U32.AND P1, PT, R21, R12.reuse, PT ;  /* 0x0000000c1500720c */ /* 0x080fe20003f26070 */
[----:B--2---:R-:W-:Y:S01]  /*0440*/  IMAD R17, R17, R7, RZ ;  /* 0x0000000711117224 */ /* 0x004fe200078e02ff */
[-C--:B------:R-:W-:Y:S02]  /*0450*/  ISETP.GE.U32.AND P2, PT, R5, R12.reuse, PT ;  /* 0x0000000c0500720c */ /* 0x080fe40003f46070 */
[----:B------:R-:W-:Y:S01]  /*0460*/  LOP3.LUT R5, RZ, R12, RZ, 0x33, !PT ;  /* 0x0000000cff057212 */ /* 0x000fe200078e33ff */
[----:B------:R-:W-:Y:S02]  /*0470*/  IMAD.HI.U32 R17, R7, R17, R6 ;  /* 0x0000001107117227 */ /* 0x000fe400078e0006 */
[----:B------:R-:W-:-:S02]  /*0480*/  @P3 IADD3 R25, PT, PT, -R12, R25, RZ ;  /* 0x000000190c193210 */ /* 0x000fc40007ffe1ff */
[----:B------:R-:W-:Y:S02]  /*0490*/  @P3 IADD3 R22, PT, PT, R22, 0x1, RZ ;  /* 0x0000000116163810 */ /* 0x000fe40007ffe0ff */
[-C--:B------:R-:W-:Y:S01]  /*04a0*/  ISETP.GE.U32.AND P5, PT, R25, R12.reuse, PT ;  /* 0x0000000c1900720c */ /* 0x080fe20003fa6070 */
[----:B------:R-:W-:Y:S01]  /*04b0*/  VIADD R25, R13, 0x4 ;  /* 0x000000040d197836 */ /* 0x000fe20000000000 */
[----:B------:R-:W-:Y:S02]  /*04c0*/  @P1 IADD3 R21, PT, PT, -R12, R21, RZ ;  /* 0x000000150c151210 */ /* 0x000fe40007ffe1ff */
[----:B------:R-:W-:Y:S01]  /*04d0*/  @P2 IADD3 R18, PT, PT, R18, 0x1, RZ ;  /* 0x0000000112122810 */ /* 0x000fe20007ffe0ff */
[----:B------:R-:W-:Y:S01]  /*04e0*/  IMAD.HI.U32 R16, R4, R25, RZ ;  /* 0x0000001904107227 */ /* 0x000fe200078e00ff */
[----:B------:R-:W-:Y:S02]  /*04f0*/  ISETP.GE.U32.AND P2, PT, R21, R12, PT ;  /* 0x0000000c1500720c */ /* 0x000fe40003f46070 */
[----:B------:R-:W-:-:S02]  /*0500*/  SEL R18, R5, R18, !P0 ;  /* 0x0000001205127207 */ /* 0x000fc40004000000 */
[----:B------:R-:W-:Y:S02]  /*0510*/  @P1 IADD3 R14, PT, PT, R14, 0x1, RZ ;  /* 0x000000010e0e1810 */ /* 0x000fe40007ffe0ff */
[----:B------:R-:W-:Y:S01]  /*0520*/  IADD3 R6, PT, PT, -R16, RZ, RZ ;  /* 0x000000ff10067210 */ /* 0x000fe20007ffe1ff */
[----:B------:R-:W-:-:S04]  /*0530*/  IMAD.HI.U32 R27, R17, R18, RZ ;  /* 0x00000012111b7227 */ /* 0x000fc800078e00ff */
        /* <DEDUP_REMOVED lines=21> */
[----:B------:R-:W-:Y:S01]  /*0690*/  @P6 IADD3 R16, PT, PT, R16, 0x1, RZ ;  /* 0x0000000110106810 */ /* 0x000fe20007ffe0ff */
[----:B------:R-:W-:-:S03]  /*06a0*/  IMAD.MOV R22, RZ, RZ, -R18 ;  /* 0x000000ffff167224 */ /* 0x000fc600078e0a12 */
[----:B------:R-:W-:Y:S01]  /*06b0*/  ISETP.GE.U32.AND P1, PT, R7, R8, PT ;  /* 0x000000080700720c */ /* 0x000fe20003f26070 */
[----:B------:R-:W-:Y:S01]  /*06c0*/  @P5 VIADD R27, R27, 0x1 ;  /* 0x000000011b1b5836 */ /* 0x000fe20000000000 */
[----:B------:R-:W-:Y:S01]  /*06d0*/  ISETP.NE.U32.AND P5, PT, R8, RZ, PT ;  /* 0x000000ff0800720c */ /* 0x000fe20003fa5070 */
[----:B------:R-:W-:Y:S02]  /*06e0*/  IMAD R15, R12, R22, R15 ;  /* 0x000000160c0f7224 */ /* 0x000fe400078e020f */
[--C-:B------:R-:W-:Y:S02]  /*06f0*/  @P2 IMAD.IADD R6, R6, 0x1, -R8.reuse ;  /* 0x0000000106062824 */ /* 0x100fe400078e0a08 */
[----:B------:R-:W-:Y:S01]  /*0700*/  @P3 IADD3 R16, PT, PT, R16, 0x1, RZ ;  /* 0x0000000110103810 */ /* 0x000fe20007ffe0ff */
[----:B---3--:R-:W-:Y:S02]  /*0710*/  IMAD R15, R15, UR9, RZ ;  /* 0x000000090f0f7c24 */ /* 0x008fe4000f8e02ff */
[-C--:B------:R-:W-:Y:S01]  /*0720*/  ISETP.GE.U32.AND P6, PT, R6, R8.reuse, PT ;  /* 0x000000080600720c */ /* 0x080fe20003fc6070 */
[----:B------:R-:W-:Y:S01]  /*0730*/  @P2 VIADD R29, R29, 0x1 ;  /* 0x000000011d1d2836 */ /* 0x000fe20000000000 */
[----:B------:R-:W-:Y:S01]  /*0740*/  LOP3.LUT R6, RZ, R8, RZ, 0x33, !PT ;  /* 0x00000008ff067212 */ /* 0x000fe200078e33ff */
[----:B------:R-:W-:-:S02]  /*0750*/  @P1 IMAD.IADD R7, R7, 0x1, -R8 ;  /* 0x0000000107071824 */ /* 0x000fc400078e0a08 */
[----:B------:R-:W-:-:S03]  /*0760*/  @P1 VIADD R20, R20, 0x1 ;  /* 0x0000000114141836 */ /* 0x000fc60000000000 */
[----:B------:R-:W-:Y:S02]  /*0770*/  ISETP.GE.U32.AND P4, PT, R7, R8, PT ;  /* 0x000000080700720c */ /* 0x000fe40003f86070 */
[----:B------:R-:W-:Y:S02]  /*0780*/  SEL R7, R5, R16, !P0 ;  /* 0x0000001005077207 */ /* 0x000fe40004000000 */
[----:B------:R-:W-:Y:S02]  /*0790*/  SEL R16, R6, R27, !P5 ;  /* 0x0000001b06107207 */ /* 0x000fe40006800000 */
[----:B------:R-:W-:Y:S01]  /*07a0*/  @P6 IADD3 R29, PT, PT, R29, 0x1, RZ ;  /* 0x000000011d1d6810 */ /* 0x000fe20007ffe0ff */
[----:B------:R-:W-:Y:S01]  /*07b0*/  IMAD.HI.U32 R27, R17, R7, RZ ;  /* 0x00000007111b7227 */ /* 0x000fe200078e00ff */
[----:B------:R-:W-:Y:S02]  /*07c0*/  IADD3 R22, PT, PT, -R16, RZ, RZ ;  /* 0x000000ff10167210 */ /* 0x000fe40007ffe1ff */
[----:B------:R-:W-:-:S02]  /*07d0*/  SEL R24, R6, R29, !P5 ;  /* 0x0000001d06187207 */ /* 0x000fc40006800000 */
[----:B------:R-:W-:Y:S01]  /*07e0*/  IADD3 R29, PT, PT, R13, 0x5, RZ ;  /* 0x000000050d1d7810 */ /* 0x000fe20007ffe0ff */
[----:B------:R-:W-:Y:S01]  /*07f0*/  IMAD R18, R8, R22, R18 ;  /* 0x0000001608127224 */ /* 0x000fe200078e0212 */
[----:B------:R-:W-:Y:S01]  /*0800*/  @P4 IADD3 R20, PT, PT, R20, 0x1, RZ ;  /* 0x0000000114144810 */ /* 0x000fe20007ffe0ff */
[----:B------:R-:W-:Y:S02]  /*0810*/  IMAD.MOV R22, RZ, RZ, -R27 ;  /* 0x000000ffff167224 */ /* 0x000fe400078e0a1b */
[----:B------:R-:W-:Y:S01]  /*0820*/  IMAD R15, R18, UR11, R15 ;  /* 0x0000000b120f7c24 */ /* 0x000fe2000f8e020f */
[----:B------:R-:W-:Y:S01]  /*0830*/  SEL R20, R6, R20, !P5 ;  /* 0x0000001406147207 */ /* 0x000fe20006800000 */
[----:B------:R-:W-:Y:S02]  /*0840*/  IMAD.MOV R18, RZ, RZ, -R14 ;  /* 0x000000ffff127224 */ /* 0x000fe400078e0a0e */
[----:B------:R-:W-:Y:S02]  /*0850*/  IMAD R22, R8, R22, R7 ;  /* 0x0000001608167224 */ /* 0x000fe400078e0207 */
[----:B------:R-:W-:Y:S01]  /*0860*/  IMAD R23, R12, R18, R23 ;  /* 0x000000120c177224 */ /* 0x000fe200078e0217 */
[----:B------:R-:W-:Y:S01]  /*0870*/  IADD3 R18, PT, PT, -R20, RZ, RZ ;  /* 0x000000ff14127210 */ /* 0x000fe20007ffe1ff */
[----:B------:R-:W-:Y:S01]  /*0880*/  IMAD R16, R16, UR10, R15 ;  /* 0x0000000a10107c24 */ /* 0x000fe2000f8e020f */
[----:B------:R-:W-:Y:S01]  /*0890*/  ISETP.GE.U32.AND P3, PT, R22, R8, PT ;  /* 0x000000081600720c */ /* 0x000fe20003f66070 */
[----:B------:R-:W-:-:S02]  /*08a0*/  IMAD R23, R23, UR9, RZ ;  /* 0x0000000917177c24 */ /* 0x000fc4000f8e02ff */
[----:B------:R-:W-:Y:S02]  /*08b0*/  IMAD R14, R8, R18, R14 ;  /* 0x00000012080e7224 */ /* 0x000fe400078e020e */
[----:B------:R-:W-:Y:S02]  /*08c0*/  IMAD.MOV R18, RZ, RZ, -R24 ;  /* 0x000000ffff127224 */ /* 0x000fe400078e0a18 */
[----:B------:R-:W-:Y:S02]  /*08d0*/  IMAD R23, R14, UR11, R23 ;  /* 0x0000000b0e177c24 */ /* 0x000fe4000f8e0217 */
[--C-:B------:R-:W-:Y:S02]  /*08e0*/  IMAD.MOV R14, RZ, RZ, -R21.reuse ;  /* 0x000000ffff0e7224 */ /* 0x100fe400078e0a15 */
[----:B------:R-:W-:Y:S02]  /*08f0*/  IMAD R18, R8, R18, R21 ;  /* 0x0000001208127224 */ /* 0x000fe400078e0215 */
[----:B------:R-:W-:Y:S01]  /*0900*/  IMAD R19, R12, R14, R19 ;  /* 0x0000000e0c137224 */ /* 0x000fe200078e0213 */
[----:B------:R-:W-:Y:S01]  /*0910*/  @P3 IADD3 R22, PT, PT, -R8, R22, RZ ;  /* 0x0000001608163210 */ /* 0x000fe20007ffe1ff */
[----:B------:R-:W-:-:S03]  /*0920*/  IMAD.HI.U32 R14, R4, R29, RZ ;  /* 0x0000001d040e7227 */ /* 0x000fc600078e00ff */
[----:B------:R-:W-:Y:S01]  /*0930*/  ISETP.GE.U32.AND P1, PT, R22, R8, PT ;  /* 0x000000081600720c */ /* 0x000fe20003f26070 */
[----:B------:R-:W-:Y:S01]  /*0940*/  IMAD R19, R19, UR9, RZ ;  /* 0x0000000913137c24 */ /* 0x000fe2000f8e02ff */
[----:B------:R-:W-:Y:S01]  /*0950*/  IADD3 R21, PT, PT, -R14, RZ, RZ ;  /* 0x000000ff0e157210 */ /* 0x000fe20007ffe1ff */
[----:B------:R-:W-:Y:S02]  /*0960*/  @P3 VIADD R27, R27, 0x1 ;  /* 0x000000011b1b3836 */ /* 0x000fe40000000000 */
[----:B------:R-:W-:Y:S02]  /*0970*/  IMAD R20, R20, UR10, R23 ;  /* 0x0000000a14147c24 */ /* 0x000fe4000f8e0217 */
[----:B------:R-:W-:-:S05]  /*0980*/  IMAD R21, R12, R21, R29 ;  /* 0x000000150c157224 */ /* 0x000fca00078e021d */
[----:B------:R-:W-:Y:S01]  /*0990*/  ISETP.GE.U32.AND P2, PT, R21, R12, PT ;  /* 0x0000000c1500720c */ /* 0x000fe20003f46070 */
[----:B------:R-:W-:-:S12]  /*09a0*/  @P1 VIADD R27, R27, 0x1 ;  /* 0x000000011b1b1836 */ /* 0x000fd80000000000 */
[----:B------:R-:W-:Y:S01]  /*09b0*/  @P2 IMAD.IADD R21, R21, 0x1, -R12 ;  /* 0x0000000115152824 */ /* 0x000fe200078e0a0c */
[----:B------:R-:W-:-:S04]  /*09c0*/  @P2 IADD3 R14, PT, PT, R14, 0x1, RZ ;  /* 0x000000010e0e2810 */ /* 0x000fc80007ffe0ff */
[----:B------:R-:W-:Y:S01]  /*09d0*/  ISETP.GE.U32.AND P4, PT, R21, R12, PT ;  /* 0x0000000c1500720c */ /* 0x000fe20003f86070 */
[----:B------:R-:W-:Y:S01]  /*09e0*/  IMAD R21, R18, UR11, R19 ;  /* 0x0000000b12157c24 */ /* 0x000fe2000f8e0213 */
[----:B------:R-:W-:Y:S02]  /*09f0*/  IADD3 R18, PT, PT, -R7, RZ, RZ ;  /* 0x000000ff07127210 */ /* 0x000fe40007ffe1ff */
[----:B------:R-:W-:Y:S01]  /*0a00*/  SEL R19, R6, R27, !P5 ;  /* 0x0000001b06137207 */ /* 0x000fe20006800000 */
[----:B------:R-:W-:Y:S02]  /*0a10*/  IMAD R24, R24, UR10, R21 ;  /* 0x0000000a18187c24 */ /* 0x000fe4000f8e0215 */
[----:B------:R-:W-:Y:S02]  /*0a20*/  IMAD R18, R12, R18, R25 ;  /* 0x000000120c127224 */ /* 0x000fe400078e0219 */
[----:B------:R-:W-:Y:S02]  /*0a30*/  IMAD.MOV R22, RZ, RZ, -R19 ;  /* 0x000000ffff167224 */ /* 0x000fe400078e0a13 */
[----:B------:R-:W-:-:S02]  /*0a40*/  IMAD R18, R18, UR9, RZ ;  /* 0x0000000912127c24 */ /* 0x000fc4000f8e02ff */
[----:B------:R-:W-:Y:S01]  /*0a50*/  @P4 IADD3 R14, PT, PT, R14, 0x1, RZ ;  /* 0x000000010e0e4810 */ /* 0x000fe20007ffe0ff */
[----:B------:R-:W-:Y:S02]  /*0a60*/  IMAD R7, R8, R22, R7 ;  /* 0x0000001608077224 */ /* 0x000fe400078e0207 */
[----:B------:R-:W-:Y:S01]  /*0a70*/  VIADD R21, R13, 0x7 ;  /* 0x000000070d157836 */ /* 0x000fe20000000000 */
[----:B------:R-:W-:Y:S01]  /*0a80*/  SEL R14, R5, R14, !P0 ;  /* 0x0000000e050e7207 */ /* 0x000fe20004000000 */
[----:B------:R-:W-:-:S03]  /*0a90*/  IMAD R22, R7, UR11, R18 ;  /* 0x0000000b07167c24 */ /* 0x000fc6000f8e0212 */
[----:B------:R-:W-:Y:S01]  /*0aa0*/  IADD3 R18, PT, PT, -R14, RZ, RZ ;  /* 0x000000ff0e127210 */ /* 0x000fe20007ffe1ff */
        /* <DEDUP_REMOVED lines=10> */
[----:B------:R-:W-:-:S03]  /*0b50*/  IADD3 R25, PT, PT, R13, 0x6, RZ ;  /* 0x000000060d197810 */ /* 0x000fc60007ffe0ff */
[----:B------:R-:W-:Y:S02]  /*0b60*/  IMAD.MOV R27, RZ, RZ, -R7 ;  /* 0x000000ffff1b7224 */ /* 0x000fe400078e0a07 */
[----:B------:R-:W-:-:S04]  /*0b70*/  IMAD.HI.U32 R18, R4, R25, RZ ;  /* 0x0000001904127227 */ /* 0x000fc800078e00ff */
        /* <DEDUP_REMOVED lines=45> */
[----:B------:R-:W-:-:S04]  /*0e50*/  IMAD.MOV R26, RZ, RZ, -R23 ;  /* 0x000000ffff1a7224 */ /* 0x000fc800078e0a17 */
[----:B------:R-:W-:Y:S02]  /*0e60*/  IMAD R26, R8, R26, R25 ;  /* 0x0000001a081a7224 */ /* 0x000fe400078e0219 */
[----:B------:R-:W-:-:S04]  /*0e70*/  IMAD R25, R12, R27, R13 ;  /* 0x0000001b0c197224 */ /* 0x000fc800078e020d */
[----:B------:R-:W-:-:S04]  /*0e80*/  IMAD R25, R25, UR9, RZ ;  /* 0x0000000919197c24 */ /* 0x000fc8000f8e02ff */
        /* <DEDUP_REMOVED lines=9> */
[----:B------:R-:W-:-:S04]  /*0f20*/  IADD3 R4, P0, PT, R2, R13, RZ ;  /* 0x0000000d02047210 */ /* 0x000fc80007f1e0ff */
[----:B------:R-:W-:-:S06]  /*0f30*/  IADD3.X R5, PT, PT, RZ, R3, RZ, P0, !PT ;  /* 0x00000003ff057210 */ /* 0x000fcc00007fe4ff */
[----:B------:R-:W2:Y:S01]  /*0f40*/  LDG.E.64 R4, desc[UR6][R4.64] ;  /* 0x0000000604047981 */ /* 0x000ea2000c1e1b00 */
[----:B------:R-:W-:-:S04]  /*0f50*/  IMAD.HI.U32 R17, R17, R25, RZ ;  /* 0x0000001911117227 */ /* 0x000fc800078e00ff */
[----:B------:R-:W-:Y:S02]  /*0f60*/  IMAD R26, R23, UR10, R26 ;  /* 0x0000000a171a7c24 */ /* 0x000fe4000f8e021a */
[----:B------:R-:W-:Y:S02]  /*0f70*/  IMAD.MOV R23, RZ, RZ, -R17 ;  /* 0x000000ffff177224 */ /* 0x000fe400078e0a11 */
[----:B------:R-:W-:Y:S02]  /*0f80*/  IMAD R28, R15, UR10, R18 ;  /* 0x0000000a0f1c7c24 */ /* 0x000fe4000f8e0212 */
[----:B------:R-:W-:Y:S02]  /*0f90*/  IMAD R23, R8, R23, R25 ;  /* 0x0000001708177224 */ /* 0x000fe400078e0219 */
[C---:B-1----:R-:W-:Y:S02]  /*0fa0*/  IMAD R18, R9.reuse, UR12, R20 ;  /* 0x0000000c09127c24 */ /* 0x042fe4000f8e0214 */
[----:B------:R-:W-:Y:S01]  /*0fb0*/  IMAD R24, R9, UR12, R24 ;  /* 0x0000000c09187c24 */ /* 0x000fe2000f8e0218 */
[----:B------:R-:W-:Y:S01]  /*0fc0*/  ISETP.GE.U32.AND P0, PT, R23, R8, PT ;  /* 0x000000081700720c */ /* 0x000fe20003f06070 */
[----:B------:R-:W-:-:S02]  /*0fd0*/  IMAD R28, R9, UR12, R28 ;  /* 0x0000000c091c7c24 */ /* 0x000fc4000f8e021c */
[----:B------:R-:W-:-:S10]  /*0fe0*/  IMAD R13, R11, 0x8, R13 ;  /* 0x000000080b0d7824 */ /* 0x000fd400078e020d */
[----:B------:R-:W-:Y:S01]  /*0ff0*/  @P0 IADD3 R23, PT, PT, -R8, R23, RZ ;  /* 0x0000001708170210 */ /* 0x000fe20007ffe1ff */
[----:B------:R-:W-:-:S03]  /*1000*/  @P0 VIADD R17, R17, 0x1 ;  /* 0x0000000111110836 */ /* 0x000fc60000000000 */
[----:B------:R-:W-:Y:S01]  /*1010*/  ISETP.GE.U32.AND P1, PT, R23, R8, PT ;  /* 0x000000081700720c */ /* 0x000fe20003f26070 */
[----:B------:R-:W-:-:S04]  /*1020*/  IMAD.MOV R23, RZ, RZ, -R25 ;  /* 0x000000ffff177224 */ /* 0x000fc800078e0a19 */
[----:B------:R-:W-:-:S08]  /*1030*/  IMAD R21, R12, R23, R21 ;  /* 0x000000170c157224 */ /* 0x000fd000078e0215 */
[----:B------:R-:W-:-:S04]  /*1040*/  @P1 IADD3 R17, PT, PT, R17, 0x1, RZ ;  /* 0x0000000111111810 */ /* 0x000fc80007ffe0ff */
[----:B------:R-:W-:Y:S01]  /*1050*/  SEL R17, R6, R17, !P5 ;  /* 0x0000001106117207 */ /* 0x000fe20006800000 */
[----:B------:R-:W-:Y:S02]  /*1060*/  IMAD R6, R9, UR12, R26 ;  /* 0x0000000c09067c24 */ /* 0x000fe4000f8e021a */
[----:B------:R-:W-:Y:S01]  /*1070*/  IMAD R26, R19, UR10, R22 ;  /* 0x0000000a131a7c24 */ /* 0x000fe2000f8e0216 */
[----:B------:R-:W-:Y:S01]  /*1080*/  IADD3 R27, PT, PT, -R17, RZ, RZ ;  /* 0x000000ff111b7210 */ /* 0x000fe20007ffe1ff */
[----:B------:R-:W-:Y:S01]  /*1090*/  IMAD R22, R7, UR10, R14 ;  /* 0x0000000a07167c24 */ /* 0x000fe2000f8e020e */
[----:B------:R-:W-:Y:S01]  /*10a0*/  IADD3 R6, P0, PT, R6, UR14, RZ ;  /* 0x0000000e06067c10 */ /* 0x000fe2000ff1e0ff */
[----:B------:R-:W-:Y:S02]  /*10b0*/  IMAD R14, R21, UR9, RZ ;  /* 0x00000009150e7c24 */ /* 0x000fe4000f8e02ff */
[----:B------:R-:W-:Y:S02]  /*10c0*/  IMAD R25, R8, R27, R25 ;  /* 0x0000001b08197224 */ /* 0x000fe400078e0219 */
[----:B------:R-:W-:-:S02]  /*10d0*/  IMAD R19, R9, UR12, R16 ;  /* 0x0000000c09137c24 */ /* 0x000fc4000f8e0210 */
[----:B------:R-:W-:Y:S02]  /*10e0*/  IMAD.X R7, RZ, RZ, UR15, P0 ;  /* 0x0000000fff077e24 */ /* 0x000fe400080e06ff */
[----:B------:R-:W-:Y:S01]  /*10f0*/  IMAD R16, R25, UR11, R14 ;  /* 0x0000000b19107c24 */ /* 0x000fe2000f8e020e */
[----:B------:R-:W-:Y:S01]  /*1100*/  IADD3 R14, P0, PT, R19, UR14, RZ ;  /* 0x0000000e130e7c10 */ /* 0x000fe2000ff1e0ff */
[----:B------:R-:W-:Y:S02]  /*1110*/  IMAD R26, R9, UR12, R26 ;  /* 0x0000000c091a7c24 */ /* 0x000fe4000f8e021a */
[----:B------:R-:W-:Y:S01]  /*1120*/  IMAD R20, R17, UR10, R16 ;  /* 0x0000000a11147c24 */ /* 0x000fe2000f8e0210 */
[----:B------:R-:W-:Y:S01]  /*1130*/  IADD3.X R15, PT, PT, RZ, UR15, RZ, P0, !PT ;  /* 0x0000000fff0f7c10 */ /* 0x000fe200087fe4ff */
[----:B------:R-:W-:Y:S01]  /*1140*/  IMAD R22, R9, UR12, R22 ;  /* 0x0000000c09167c24 */ /* 0x000fe2000f8e0216 */
[----:B------:R-:W-:Y:S02]  /*1150*/  IADD3 R16, P0, PT, R18, UR14, RZ ;  /* 0x0000000e12107c10 */ /* 0x000fe4000ff1e0ff */
[----:B------:R-:W-:-:S03]  /*1160*/  IADD3 R18, P1, PT, R24, UR14, RZ ;  /* 0x0000000e18127c10 */ /* 0x000fc6000ff3e0ff */
[----:B------:R-:W-:Y:S01]  /*1170*/  IMAD.X R17, RZ, RZ, UR15, P0 ;  /* 0x0000000fff117e24 */ /* 0x000fe200080e06ff */
[----:B------:R-:W-:Y:S02]  /*1180*/  IADD3.X R19, PT, PT, RZ, UR15, RZ, P1, !PT ;  /* 0x0000000fff137c10 */ /* 0x000fe40008ffe4ff */
[C---:B--2---:R-:W-:Y:S02]  /*1190*/  PRMT R23, R4.reuse, 0x7770, RZ ;  /* 0x0000777004177816 */ /* 0x044fe400000000ff */
[C---:B------:R-:W-:Y:S02]  /*11a0*/  PRMT R21, R4.reuse, 0x7771, RZ ;  /* 0x0000777104157816 */ /* 0x040fe400000000ff */
[C---:B------:R-:W-:Y:S01]  /*11b0*/  PRMT R24, R4.reuse, 0x7772, RZ ;  /* 0x0000777204187816 */ /* 0x040fe200000000ff */
[----:B------:R0:W-:Y:S01]  /*11c0*/  STG.E.U8 desc[UR6][R6.64], R23 ;  /* 0x0000001706007986 */ /* 0x0001e2000c101106 */
[----:B------:R-:W-:Y:S02]  /*11d0*/  PRMT R29, R4, 0x7773, RZ ;  /* 0x00007773041d7816 */ /* 0x000fe400000000ff */
[C---:B------:R-:W-:Y:S01]  /*11e0*/  PRMT R27, R5.reuse, 0x7770, RZ ;  /* 0x00007770051b7816 */ /* 0x040fe200000000ff */
[----:B------:R1:W-:Y:S01]  /*11f0*/  STG.E.U8 desc[UR6][R14.64], R21 ;  /* 0x000000150e007986 */ /* 0x0003e2000c101106 */
[----:B------:R-:W-:-:S03]  /*1200*/  PRMT R25, R5, 0x7773, RZ ;  /* 0x0000777305197816 */ /* 0x000fc600000000ff */
[----:B------:R2:W-:Y:S01]  /*1210*/  STG.E.U8 desc[UR6][R16.64], R24 ;  /* 0x0000001810007986 */ /* 0x0005e2000c101106 */
[----:B0-----:R-:W-:-:S03]  /*1220*/  IADD3 R6, P0, PT, R26, UR14, RZ ;  /* 0x0000000e1a067c10 */ /* 0x001fc6000ff1e0ff */
[----:B------:R-:W-:Y:S01]  /*1230*/  STG.E.U8 desc[UR6][R18.64], R29 ;  /* 0x0000001d12007986 */ /* 0x000fe2000c101106 */
[----:B-1----:R-:W-:Y:S01]  /*1240*/  IMAD R14, R9, UR12, R20 ;  /* 0x0000000c090e7c24 */ /* 0x002fe2000f8e0214 */
[----:B------:R-:W-:Y:S01]  /*1250*/  IADD3 R20, P1, PT, R28, UR14, RZ ;  /* 0x0000000e1c147c10 */ /* 0x000fe2000ff3e0ff */
[----:B------:R-:W-:Y:S01]  /*1260*/  IMAD.X R7, RZ, RZ, UR15, P0 ;  /* 0x0000000fff077e24 */ /* 0x000fe200080e06ff */
[----:B------:R-:W-:Y:S02]  /*1270*/  IADD3 R22, P0, PT, R22, UR14, RZ ;  /* 0x0000000e16167c10 */ /* 0x000fe4000ff1e0ff */
[----:B------:R-:W-:Y:S01]  /*1280*/  IADD3 R14, P2, PT, R14, UR14, RZ ;  /* 0x0000000e0e0e7c10 */ /* 0x000fe2000ff5e0ff */
[----:B------:R-:W-:Y:S01]  /*1290*/  IMAD.X R21, RZ, RZ, UR15, P1 ;  /* 0x0000000fff157e24 */ /* 0x000fe200088e06ff */
[----:B------:R-:W-:Y:S01]  /*12a0*/  IADD3.X R23, PT, PT, RZ, UR15, RZ, P0, !PT ;  /* 0x0000000fff177c10 */ /* 0x000fe200087fe4ff */
[----:B------:R0:W-:Y:S01]  /*12b0*/  STG.E.U8 desc[UR6][R6.64], R27 ;  /* 0x0000001b06007986 */ /* 0x0001e2000c101106 */
[----:B--2---:R-:W-:-:S02]  /*12c0*/  PRMT R17, R5, 0x7771, RZ ;  /* 0x0000777105117816 */ /* 0x004fc400000000ff */
[----:B------:R-:W-:Y:S02]  /*12d0*/  PRMT R5, R5, 0x7772, RZ ;  /* 0x0000777205057816 */ /* 0x000fe400000000ff */
[----:B------:R-:W-:Y:S01]  /*12e0*/  IADD3.X R15, PT, PT, RZ, UR15, RZ, P2, !PT ;  /* 0x0000000fff0f7c10 */ /* 0x000fe200097fe4ff */
[----:B------:R1:W-:Y:S04]  /*12f0*/  STG.E.U8 desc[UR6][R22.64], R17 ;  /* 0x0000001116007986 */ /* 0x0003e8000c101106 */
[----:B------:R1:W-:Y:S01]  /*1300*/  STG.E.U8 desc[UR6][R20.64], R5 ;  /* 0x0000000514007986 */ /* 0x0003e2000c101106 */
[----:B0-----:R-:W-:-:S03]  /*1310*/  IADD3 R7, PT, PT, R13, 0x8, RZ ;  /* 0x000000080d077810 */ /* 0x001fc60007ffe0ff */
[----:B------:R1:W-:Y:S01]  /*1320*/  STG.E.U8 desc[UR6][R14.64], R25 ;  /* 0x000000190e007986 */ /* 0x0003e2000c101106 */
[----:B------:R-:W-:-:S13]  /*1330*/  ISETP.GT.U32.AND P0, PT, R7, R0, PT ;  /* 0x000000000700720c */ /* 0x000fda0003f04070 */
[----:B-1----:R-:W-:Y:S05]  /*1340*/  @!P0 BRA `(.L_x_384) ;  /* 0xffffffec00b88947 */ /* 0x002fea000383ffff */
.L_x_383:
[----:B0-23--:R-:W-:Y:S05]  /*1350*/  BSYNC.RECONVERGENT B0 ;  /* 0x0000000000007941 */ /* 0x00dfea0003800200 */
.L_x_382:
        /* <DEDUP_REMOVED lines=8> */
[----:B------:R-:W3:Y:S01]  /*13e0*/  LDCU.64 UR10, c[0x0][0x10d8] ;  /* 0x00021b00ff0a77ac */ /* 0x000ee20008000a00 */
[----:B------:R-:W0:Y:S10]  /*13f0*/  LDCU.64 UR12, c[0x0][0x380] ;  /* 0x00007000ff0c77ac */ /* 0x000e340008000a00 */
[----:B------:R-:W-:Y:S05]  /*1400*/  @!P0 BRA `(.L_x_386) ;  /* 0x0000000400148947 */ /* 0x000fea0003800000 */
[----:B------:R-:W5:Y:S01]  /*1410*/  LDC R5, c[0x0][0x10e8] ;  /* 0x00043a00ff057b82 */ /* 0x000f620000000800 */
[----:B------:R-:W4:Y:S01]  /*1420*/  LDCU UR4, c[0x0][0x10d0] ;  /* 0x00021a00ff0477ac */ /* 0x000f220008000800 */
[----:B------:R-:W-:Y:S01]  /*1430*/  IADD3 R11, P2, PT, R2, R13, RZ ;  /* 0x0000000d020b7210 */ /* 0x000fe20007f5e0ff */
[----:B------:R-:W-:Y:S01]  /*1440*/  IMAD.MOV R18, RZ, RZ, -R18 ;  /* 0x000000ffff127224 */ /* 0x000fe200078e0a12 */
[----:B------:R-:W1:Y:S03]  /*1450*/  LDCU UR5, c[0x0][0x10cc] ;  /* 0x00021980ff0577ac */ /* 0x000e660008000800 */
[----:B------:R-:W-:Y:S01]  /*1460*/  IMAD.X R16, RZ, RZ, R3, P2 ;  /* 0x000000ffff107224 */ /* 0x000fe200010e0603 */
[----:B-----5:R-:W-:-:S04]  /*1470*/  ISETP.NE.AND P0, PT, R5, 0x2, PT ;  /* 0x000000020500780c */ /* 0x020fc80003f05270 */
[C---:B----4-:R-:W-:Y:S02]  /*1480*/  SEL R4, R10.reuse, UR4, !P0 ;  /* 0x000000040a047c07 */ /* 0x050fe4000c000000 */
[----:B------:R-:W-:Y:S02]  /*1490*/  ISETP.NE.AND P0, PT, R5, 0x1, PT ;  /* 0x000000010500780c */ /* 0x000fe40003f05270 */
[----:B------:R-:W4:Y:S01]  /*14a0*/  I2F.U32.RP R5, R4 ;  /* 0x0000000400057306 */ /* 0x000f220000209000 */
[----:B------:R-:W-:Y:S01]  /*14b0*/  IMAD.MOV R17, RZ, RZ, -R4 ;  /* 0x000000ffff117224 */ /* 0x000fe200078e0a04 */
[----:B-1----:R-:W-:Y:S02]  /*14c0*/  SEL R8, R10, UR5, !P0 ;  /* 0x000000050a087c07 */ /* 0x002fe4000c000000 */
[----:B------:R-:W-:Y:S02]  /*14d0*/  ISETP.NE.U32.AND P1, PT, R4, RZ, PT ;  /* 0x000000ff0400720c */ /* 0x000fe40003f25070 */
[----:B------:R-:W-:-:S02]  /*14e0*/  IADD3 R19, PT, PT, RZ, -R8, RZ ;  /* 0x80000008ff137210 */ /* 0x000fc40007ffe0ff */
[----:B------:R-:W1:Y:S01]  /*14f0*/  I2F.U32.RP R12, R8 ;  /* 0x00000008000c7306 */ /* 0x000e620000209000 */
[----:B------:R-:W-:-:S07]  /*1500*/  ISETP.NE.U32.AND P0, PT, R8, RZ, PT ;  /* 0x000000ff0800720c */ /* 0x000fce0003f05070 */
[----:B----4-:R-:W4:Y:S08]  /*1510*/  MUFU.RCP R5, R5 ;  /* 0x0000000500057308 */ /* 0x010f300000001000 */
[----:B-1----:R-:W1:Y:S01]  /*1520*/  MUFU.RCP R12, R12 ;  /* 0x0000000c000c7308 */ /* 0x002e620000001000 */
[----:B----4-:R-:W-:-:S07]  /*1530*/  VIADD R6, R5, 0xffffffe ;  /* 0x0ffffffe05067836 */ /* 0x010fce0000000000 */
[----:B------:R4:W5:Y:S01]  /*1540*/  F2I.FTZ.U32.TRUNC.NTZ R7, R6 ;  /* 0x0000000600077305 */ /* 0x000962000021f000 */
[----:B-1----:R-:W-:-:S07]  /*1550*/  IADD3 R14, PT, PT, R12, 0xffffffe, RZ ;  /* 0x0ffffffe0c0e7810 */ /* 0x002fce0007ffe0ff */
[----:B------:R1:W2:Y:S01]  /*1560*/  F2I.FTZ.U32.TRUNC.NTZ R15, R14 ;  /* 0x0000000e000f7305 */ /* 0x0002a2000021f000 */
[----:B----4-:R-:W-:Y:S02]  /*1570*/  IMAD.MOV.U32 R6, RZ, RZ, RZ ;  /* 0x000000ffff067224 */ /* 0x010fe400078e00ff */
[----:B-----5:R-:W-:Y:S02]  /*1580*/  IMAD R17, R17, R7, RZ ;  /* 0x0000000711117224 */ /* 0x020fe400078e02ff */
[----:B-1----:R-:W-:Y:S02]  /*1590*/  HFMA2 R14, -RZ, RZ, 0, 0 ;  /* 0x00000000ff0e7431 */ /* 0x002fe400000001ff */
[----:B------:R-:W-:Y:S01]  /*15a0*/  IMAD.HI.U32 R12, R7, R17, R6 ;  /* 0x00000011070c7227 */ /* 0x000fe200078e0006 */
[----:B------:R-:W-:-:S03]  /*15b0*/  LOP3.LUT R17, RZ, R4, RZ, 0x33, !PT ;  /* 0x00000004ff117212 */ /* 0x000fc600078e33ff */
[----:B--2---:R-:W-:-:S04]  /*15c0*/  IMAD R5, R19, R15, RZ ;  /* 0x0000000f13057224 */ /* 0x004fc800078e02ff */
[----:B------:R-:W-:Y:S01]  /*15d0*/  IMAD.HI.U32 R14, R15, R5, R14 ;  /* 0x000000050f0e7227 */ /* 0x000fe200078e000e */
[----:B------:R-:W-:Y:S02]  /*15e0*/  MOV R5, R13 ;  /* 0x0000000d00057202 */ /* 0x000fe40000000f00 */
[----:B------:R-:W-:-:S07]  /*15f0*/  LOP3.LUT R15, RZ, R8, RZ, 0x33, !PT ;  /* 0x00000008ff0f7212 */ /* 0x000fce00078e33ff */
.L_x_387:
[----:B0-----:R-:W-:Y:S01]  /*1600*/  MOV R6, R11 ;  /* 0x0000000b00067202 */ /* 0x001fe20000000f00 */
[----:B------:R-:W-:-:S05]  /*1610*/  IMAD.MOV.U32 R7, RZ, RZ, R16 ;  /* 0x000000ffff077224 */ /* 0x000fca00078e0010 */
[----:B------:R1:W2:Y:S01]  /*1620*/  LDG.E.U8 R19, desc[UR6][R6.64] ;  /* 0x0000000606137981 */ /* 0x0002a2000c1e1100 */
        /* <DEDUP_REMOVED lines=10> */
[----:B-1----:R-:W-:Y:S01]  /*16d0*/  IADD3 R6, PT, PT, -R21, RZ, RZ ;  /* 0x000000ff15067210 */ /* 0x002fe20007ffe1ff */
[----:B------:R-:W-:-:S04]  /*16e0*/  IMAD.HI.U32 R20, R14, R21, RZ ;  /* 0x000000150e147227 */ /* 0x000fc800078e00ff */
[----:B------:R-:W-:Y:S01]  /*16f0*/  IMAD R6, R4, R6, R5 ;  /* 0x0000000604067224 */ /* 0x000fe200078e0205 */
[----:B------:R-:W-:Y:S01]  /*1700*/  IADD3 R7, PT, PT, -R20, RZ, RZ ;  /* 0x000000ff14077210 */ /* 0x000fe20007ffe1ff */
[----:B------:R-:W-:Y:S02]  /*1710*/  VIADD R5, R5, 0x1 ;  /* 0x0000000105057836 */ /* 0x000fe40000000000 */
[----:B0-----:R-:W-:Y:S02]  /*1720*/  IMAD R6, R6, UR8, RZ ;  /* 0x0000000806067c24 */ /* 0x001fe4000f8e02ff */
[----:B------:R-:W-:-:S05]  /*1730*/  IMAD R7, R8, R7, R21 ;  /* 0x0000000708077224 */ /* 0x000fca00078e0215 */
[----:B------:R-:W-:-:S13]  /*1740*/  ISETP.GE.U32.AND P2, PT, R7, R8, PT ;  /* 0x000000080700720c */ /* 0x000fda0003f46070 */
[----:B------:R-:W-:Y:S01]  /*1750*/  @P2 IMAD.IADD R7, R7, 0x1, -R8 ;  /* 0x0000000107072824 */ /* 0x000fe200078e0a08 */
[----:B------:R-:W-:-:S04]  /*1760*/  @P2 IADD3 R20, PT, PT, R20, 0x1, RZ ;  /* 0x0000000114142810 */ /* 0x000fc80007ffe0ff */
[----:B------:R-:W-:-:S13]  /*1770*/  ISETP.GE.U32.AND P3, PT, R7, R8, PT ;  /* 0x000000080700720c */ /* 0x000fda0003f66070 */
[----:B------:R-:W-:Y:S01]  /*1780*/  @P3 VIADD R20, R20, 0x1 ;  /* 0x0000000114143836 */ /* 0x000fe20000000000 */
[----:B------:R-:W-:-:S04]  /*1790*/  IADD3 R11, P3, PT, R11, 0x1, RZ ;  /* 0x000000010b0b7810 */ /* 0x000fc80007f7e0ff */
[----:B------:R-:W-:Y:S02]  /*17a0*/  SEL R20, R15, R20, !P0 ;  /* 0x000000140f147207 */ /* 0x000fe40004000000 */
[----:B------:R-:W-:-:S03]  /*17b0*/  IADD3.X R16, PT, PT, RZ, R16, RZ, P3, !PT ;  /* 0x00000010ff107210 */ /* 0x000fc60001ffe4ff */
[----:B------:R-:W-:-:S04]  /*17c0*/  IMAD.MOV R7, RZ, RZ, -R20 ;  /* 0x000000ffff077224 */ /* 0x000fc800078e0a14 */
[----:B------:R-:W-:-:S04]  /*17d0*/  IMAD R21, R8, R7, R21 ;  /* 0x0000000708157224 */ /* 0x000fc800078e0215 */
[----:B---3--:R-:W-:-:S04]  /*17e0*/  IMAD R21, R21, UR11, R6 ;  /* 0x0000000b15157c24 */ /* 0x008fc8000f8e0206 */
[----:B------:R-:W-:-:S04]  /*17f0*/  IMAD R20, R20, UR10, R21 ;  /* 0x0000000a14147c24 */ /* 0x000fc8000f8e0215 */
[----:B------:R-:W-:-:S05]  /*1800*/  IMAD R20, R9, UR9, R20 ;  /* 0x0000000909147c24 */ /* 0x000fca000f8e0214 */
[----:B------:R-:W-:-:S04]  /*1810*/  IADD3 R6, P2, PT, R20, UR12, RZ ;  /* 0x0000000c14067c10 */ /* 0x000fc8000ff5e0ff */
[----:B------:R-:W-:Y:S02]  /*1820*/  IADD3.X R7, PT, PT, RZ, UR13, RZ, P2, !PT ;  /* 0x0000000dff077c10 */ /* 0x000fe400097fe4ff */
[----:B------:R-:W-:-:S03]  /*1830*/  ISETP.NE.AND P2, PT, R18, RZ, PT ;  /* 0x000000ff1200720c */ /* 0x000fc60003f45270 */
[----:B--2---:R0:W-:Y:S10]  /*1840*/  STG.E.U8 desc[UR6][R6.64], R19 ;  /* 0x0000001306007986 */ /* 0x0041f4000c101106 */
[----:B------:R-:W-:Y:S05]  /*1850*/  @P2 BRA `(.L_x_387) ;  /* 0xfffffffc00682947 */ /* 0x000fea000383ffff */
.L_x_386:
[----:B0-23--:R-:W-:Y:S05]  /*1860*/  BSYNC.RECONVERGENT B0 ;  /* 0x0000000000007941 */ /* 0x00dfea0003800200 */
.L_x_385:
[----:B------:R-:W-:-:S04]  /*1870*/  IADD3 R4, PT, PT, -R0, R13, RZ ;  /* 0x0000000d00047210 */ /* 0x000fc80007ffe1ff */
[----:B------:R-:W-:-:S13]  /*1880*/  ISETP.GT.U32.AND P0, PT, R4, -0x4, PT ;  /* 0xfffffffc0400780c */ /* 0x000fda0003f04070 */
[----:B------:R-:W-:Y:S05]  /*1890*/  @P0 EXIT ;  /* 0x000000000000094d */ /* 0x000fea0003800000 */
[----:B------:R-:W0:Y:S01]  /*18a0*/  LDC R4, c[0x0][0x10e8] ;  /* 0x00043a00ff047b82 */ /* 0x000e220000000800 */
[----:B------:R-:W-:Y:S01]  /*18b0*/  IMAD.IADD R17, R5, 0x1, -R0 ;  /* 0x0000000105117824 */ /* 0x000fe200078e0a00 */
[----:B------:R-:W2:Y:S01]  /*18c0*/  LDCU UR8, c[0x0][0x10ec] ;  /* 0x00021d80ff0877ac */ /* 0x000ea20008000800 */
[----:B------:R-:W3:Y:S05]  /*18d0*/  LDCU.64 UR4, c[0x0][0x10d8] ;  /* 0x00021b00ff0477ac */ /* 0x000eea0008000a00 */
[----:B------:R-:W4:Y:S01]  /*18e0*/  LDC R7, c[0x0][0x10d0] ;  /* 0x00043400ff077b82 */ /* 0x000f220000000800 */
[----:B------:R-:W0:Y:S07]  /*18f0*/  LDCU.64 UR10, c[0x0][0x380] ;  /* 0x00007000ff0a77ac */ /* 0x000e2e0008000a00 */
[----:B------:R-:W1:Y:S01]  /*1900*/  LDC R8, c[0x0][0x10e0] ;  /* 0x00043800ff087b82 */ /* 0x000e620000000800 */
[----:B0-----:R-:W-:-:S02]  /*1910*/  ISETP.NE.AND P1, PT, R4, 0x1, PT ;  /* 0x000000010400780c */ /* 0x001fc40003f25270 */
[----:B------:R-:W-:-:S04]  /*1920*/  ISETP.NE.AND P0, PT, R4, 0x2, PT ;  /* 0x000000020400780c */ /* 0x000fc80003f05270 */
[----:B----4-:R-:W-:-:S04]  /*1930*/  SEL R4, R10, R7, !P0 ;  /* 0x000000070a047207 */ /* 0x010fc80004000000 */
[----:B------:R-:W0:Y:S03]  /*1940*/  I2F.U32.RP R11, R4 ;  /* 0x00000004000b7306 */ /* 0x000e260000209000 */
[----:B------:R-:W4:Y:S01]  /*1950*/  @P1 LDC R10, c[0x0][0x10cc] ;  /* 0x00043300ff0a1b82 */ /* 0x000f220000000800 */
[----:B------:R-:W-:Y:S01]  /*1960*/  IMAD.MOV R13, RZ, RZ, -R4 ;  /* 0x000000ffff0d7224 */ /* 0x000fe200078e0a04 */
[----:B------:R-:W-:Y:S02]  /*1970*/  ISETP.NE.U32.AND P0, PT, R4, RZ, PT ;  /* 0x000000ff0400720c */ /* 0x000fe40003f05070 */
[----:B------:R-:W-:Y:S01]  /*1980*/  LOP3.LUT R16, RZ, R4, RZ, 0x33, !PT ;  /* 0x00000004ff107212 */ /* 0x000fe200078e33ff */
[----:B0-----:R-:W0:Y:S08]  /*1990*/  MUFU.RCP R11, R11 ;  /* 0x0000000b000b7308 */ /* 0x001e300000001000 */
[----:B----4-:R-:W4:Y:S01]  /*19a0*/  I2F.U32.RP R12, R10 ;  /* 0x0000000a000c7306 */ /* 0x010f220000209000 */
[----:B------:R-:W-:-:S02]  /*19b0*/  ISETP.NE.U32.AND P1, PT, R10, RZ, PT ;  /* 0x000000ff0a00720c */ /* 0x000fc40003f25070 */
[----:B------:R-:W-:Y:S02]  /*19c0*/  LOP3.LUT R0, RZ, R10, RZ, 0x33, !PT ;  /* 0x0000000aff007212 */ /* 0x000fe400078e33ff */
[----:B0-----:R-:W-:-:S04]  /*19d0*/  IADD3 R6, PT, PT, R11, 0xffffffe, RZ ;  /* 0x0ffffffe0b067810 */ /* 0x001fc80007ffe0ff */
[----:B------:R0:W5:Y:S08]  /*19e0*/  F2I.FTZ.U32.TRUNC.NTZ R7, R6 ;  /* 0x0000000600077305 */ /* 0x000170000021f000 */
[----:B----4-:R-:W4:Y:S01]  /*19f0*/  MUFU.RCP R12, R12 ;  /* 0x0000000c000c7308 */ /* 0x010f220000001000 */
[----:B0-----:R-:W-:Y:S02]  /*1a00*/  HFMA2 R6, -RZ, RZ, 0, 0 ;  /* 0x00000000ff067431 */ /* 0x001fe400000001ff */
[----:B-----5:R-:W-:-:S04]  /*1a10*/  IMAD R11, R13, R7, RZ ;  /* 0x000000070d0b7224 */ /* 0x020fc800078e02ff */
[----:B------:R-:W-:-:S04]  /*1a20*/  IMAD.HI.U32 R11, R7, R11, R6 ;  /* 0x0000000b070b7227 */ /* 0x000fc800078e0006 */
[----:B----4-:R-:W-:-:S04]  /*1a30*/  VIADD R14, R12, 0xffffffe ;  /* 0x0ffffffe0c0e7836 */ /* 0x010fc80000000000 */
[----:B------:R0:W4:Y:S02]  /*1a40*/  F2I.FTZ.U32.TRUNC.NTZ R15, R14 ;  /* 0x0000000e000f7305 */ /* 0x000124000021f000 */
[----:B0-----:R-:W-:Y:S01]  /*1a50*/  MOV R14, RZ ;  /* 0x000000ff000e7202 */ /* 0x001fe20000000f00 */
[----:B----4-:R-:W-:-:S04]  /*1a60*/  IMAD R12, R10, R15, RZ ;  /* 0x0000000f0a0c7224 */ /* 0x010fc800078e02ff */
[----:B------:R-:W-:-:S04]  /*1a70*/  IMAD.MOV R13, RZ, RZ, -R12 ;  /* 0x000000ffff0d7224 */ /* 0x000fc800078e0a0c */
[----:B------:R-:W-:Y:S01]  /*1a80*/  IMAD.HI.U32 R14, R15, R13, R14 ;  /* 0x0000000d0f0e7227 */ /* 0x000fe200078e000e */
[----:B-123--:R-:W-:-:S07]  /*1a90*/  IADD3 R15, PT, PT, R5, 0x1, RZ ;  /* 0x00000001050f7810 */ /* 0x00efce0007ffe0ff */
.L_x_388:
[----:B0-----:R-:W-:-:S05]  /*1aa0*/  VIADD R13, R15, 0xffffffff ;  /* 0xffffffff0f0d7836 */ /* 0x001fca0000000000 */
[----:B------:R-:W-:-:S04]  /*1ab0*/  IADD3 R6, P2, PT, R2, R13, RZ ;  /* 0x0000000d02067210 */ /* 0x000fc80007f5e0ff */
        /* <DEDUP_REMOVED lines=27> */
[----:B------:R-:W-:-:S05]  /*1c70*/  IMAD R12, R9, UR8, R12 ;  /* 0x00000008090c7c24 */ /* 0x000fca000f8e020c */
[----:B------:R-:W-:-:S05]  /*1c80*/  IADD3 R12, P2, PT, R12, UR10, RZ ;  /* 0x0000000a0c0c7c10 */ /* 0x000fca000ff5e0ff */
[----:B------:R-:W-:Y:S02]  /*1c90*/  IMAD.X R13, RZ, RZ, UR11, P2 ;  /* 0x0000000bff0d7e24 */ /* 0x000fe400090e06ff */
[----:B------:R-:W-:-:S03]  /*1ca0*/  IMAD.HI.U32 R23, R11, R15, RZ ;  /* 0x0000000f0b177227 */ /* 0x000fc600078e00ff */
        /* <DEDUP_REMOVED lines=11> */
[----:B0-----:R-:W-:-:S05]  /*1d60*/  IMAD.HI.U32 R13, R14, R23, RZ ;  /* 0x000000170e0d7227 */ /* 0x001fca00078e00ff */
[----:B------:R-:W-:-:S05]  /*1d70*/  IADD3 R19, PT, PT, -R13, RZ, RZ ;  /* 0x000000ff0d137210 */ /* 0x000fca0007ffe1ff */
[----:B------:R-:W-:-:S05]  /*1d80*/  IMAD R19, R10, R19, R23 ;  /* 0x000000130a137224 */ /* 0x000fca00078e0217 */
[----:B------:R-:W-:-:S13]  /*1d90*/  ISETP.GE.U32.AND P2, PT, R19, R10, PT ;  /* 0x0000000a1300720c */ /* 0x000fda0003f46070 */
[----:B------:R-:W-:Y:S01]  /*1da0*/  @P2 IMAD.IADD R19, R19, 0x1, -R10 ;  /* 0x0000000113132824 */ /* 0x000fe200078e0a0a */
[----:B------:R-:W-:-:S04]  /*1db0*/  @P2 IADD3 R13, PT, PT, R13, 0x1, RZ ;  /* 0x000000010d0d2810 */ /* 0x000fc80007ffe0ff */
        /* <DEDUP_REMOVED lines=10> */
[----:B------:R-:W-:-:S05]  /*1e60*/  IADD3 R12, P2, PT, R12, UR10, RZ ;  /* 0x0000000a0c0c7c10 */ /* 0x000fca000ff5e0ff */
[----:B------:R-:W-:Y:S01]  /*1e70*/  IMAD.X R13, RZ, RZ, UR11, P2 ;  /* 0x0000000bff0d7e24 */ /* 0x000fe200090e06ff */
[----:B------:R-:W-:-:S04]  /*1e80*/  IADD3 R18, PT, PT, R15, 0x1, RZ ;  /* 0x000000010f127810 */ /* 0x000fc80007ffe0ff */
[----:B--2---:R0:W-:Y:S04]  /*1e90*/  STG.E.U8 desc[UR6][R12.64], R21 ;  /* 0x000000150c007986 */ /* 0x0041e8000c101106 */
[----:B------:R-:W2:Y:S01]  /*1ea0*/  LDG.E.U8 R19, desc[UR6][R6.64+0x2] ;  /* 0x0000020606137981 */ /* 0x000ea2000c1e1100 */
        /* <DEDUP_REMOVED lines=9> */
[----:B0-----:R-:W-:-:S04]  /*1f40*/  IMAD.HI.U32 R13, R14, R23, RZ ;  /* 0x000000170e0d7227 */ /* 0x001fc800078e00ff */
[----:B------:R-:W-:Y:S02]  /*1f50*/  IMAD.MOV R21, RZ, RZ, -R13 ;  /* 0x000000ffff157224 */ /* 0x000fe400078e0a0d */
[--C-:B------:R-:W-:Y:S02]  /*1f60*/  IMAD.MOV R12, RZ, RZ, -R23.reuse ;  /* 0x000000ffff0c7224 */ /* 0x100fe400078e0a17 */
[----:B------:R-:W-:Y:S02]  /*1f70*/  IMAD R21, R10, R21, R23 ;  /* 0x000000150a157224 */ /* 0x000fe400078e0217 */
[----:B------:R-:W-:-:S03]  /*1f80*/  IMAD R12, R4, R12, R5 ;  /* 0x0000000c040c7224 */ /* 0x000fc600078e0205 */
[----:B------:R-:W-:-:S13]  /*1f90*/  ISETP.GE.U32.AND P2, PT, R21, R10, PT ;  /* 0x0000000a1500720c */ /* 0x000fda0003f46070 */
[----:B------:R-:W-:Y:S02]  /*1fa0*/  @P2 IADD3 R21, PT, PT, -R10, R21, RZ ;  /* 0x000000150a152210 */ /* 0x000fe40007ffe1ff */
[----:B------:R-:W-:Y:S02]  /*1fb0*/  @P2 IADD3 R13, PT, PT, R13, 0x1, RZ ;  /* 0x000000010d0d2810 */ /* 0x000fe40007ffe0ff */
[----:B------:R-:W-:-:S13]  /*1fc0*/  ISETP.GE.U32.AND P3, PT, R21, R10, PT ;  /* 0x0000000a1500720c */ /* 0x000fda0003f66070 */
[----:B------:R-:W-:-:S04]  /*1fd0*/  @P3 IADD3 R13, PT, PT, R13, 0x1, RZ ;  /* 0x000000010d0d3810 */ /* 0x000fc80007ffe0ff */
[----:B------:R-:W-:Y:S02]  /*1fe0*/  SEL R18, R0, R13, !P1 ;  /* 0x0000000d00127207 */ /* 0x000fe40004800000 */
[----:B------:R-:W-:-:S03]  /*1ff0*/  IADD3 R13, PT, PT, R12, 0x2, RZ ;  /* 0x000000020c0d7810 */ /* 0x000fc60007ffe0ff */
[----:B------:R-:W-:Y:S02]  /*2000*/  IMAD.MOV R12, RZ, RZ, -R18 ;  /* 0x000000ffff0c7224 */ /* 0x000fe400078e0a12 */
[----:B------:R-:W-:Y:S02]  /*2010*/  IMAD R13, R13, R8, RZ ;  /* 0x000000080d0d7224 */ /* 0x000fe400078e02ff */
[----:B------:R-:W-:-:S04]  /*2020*/  IMAD R12, R10, R12, R23 ;  /* 0x0000000c0a0c7224 */ /* 0x000fc800078e0217 */
[----:B------:R-:W-:-:S04]  /*2030*/  IMAD R13, R12, UR5, R13 ;  /* 0x000000050c0d7c24 */ /* 0x000fc8000f8e020d */
[----:B------:R-:W-:-:S04]  /*2040*/  IMAD R18, R18, UR4, R13 ;  /* 0x0000000412127c24 */ /* 0x000fc8000f8e020d */
[----:B------:R-:W-:-:S05]  /*2050*/  IMAD R18, R9, UR8, R18 ;  /* 0x0000000809127c24 */ /* 0x000fca000f8e0212 */
[----:B------:R-:W-:-:S04]  /*2060*/  IADD3 R12, P2, PT, R18, UR10, RZ ;  /* 0x0000000a120c7c10 */ /* 0x000fc8000ff5e0ff */
[----:B------:R-:W-:Y:S02]  /*2070*/  IADD3.X R13, PT, PT, RZ, UR11, RZ, P2, !PT ;  /* 0x0000000bff0d7c10 */ /* 0x000fe400097fe4ff */
[----:B------:R-:W-:-:S03]  /*2080*/  IADD3 R18, PT, PT, R15, 0x2, RZ ;  /* 0x000000020f127810 */ /* 0x000fc60007ffe0ff */
[----:B--2---:R0:W-:Y:S04]  /*2090*/  STG.E.U8 desc[UR6][R12.64], R19 ;  /* 0x000000130c007986 */ /* 0x0041e8000c101106 */
[----:B------:R1:W2:Y:S01]  /*20a0*/  LDG.E.U8 R6, desc[UR6][R6.64+0x3] ;  /* 0x0000030606067981 */ /* 0x0002a2000c1e1100 */
[----:B------:R-:W-:Y:S01]  /*20b0*/  IMAD.HI.U32 R21, R11, R18, RZ ;  /* 0x000000120b157227 */ /* 0x000fe200078e00ff */
[----:B------:R-:W-:-:S03]  /*20c0*/  IADD3 R15, PT, PT, R15, 0x4, RZ ;  /* 0x000000040f0f7810 */ /* 0x000fc60007ffe0ff */
[----:B------:R-:W-:Y:S02]  /*20d0*/  IMAD.MOV R23, RZ, RZ, -R21 ;  /* 0x000000ffff177224 */ /* 0x000fe400078e0a15 */
[----:B------:R-:W-:Y:S02]  /*20e0*/  VIADD R17, R17, 0x4 ;  /* 0x0000000411117836 */ /* 0x000fe40000000000 */
[----:B------:R-:W-:-:S05]  /*20f0*/  IMAD R23, R4, R23, R18 ;  /* 0x0000001704177224 */ /* 0x000fca00078e0212 */
[----:B------:R-:W-:-:S13]  /*2100*/  ISETP.GE.U32.AND P2, PT, R23, R4, PT ;  /* 0x000000041700720c */ /* 0x000fda0003f46070 */
[----:B------:R-:W-:Y:S02]  /*2110*/  @P2 IADD3 R23, PT, PT, -R4, R23, RZ ;  /* 0x0000001704172210 */ /* 0x000fe40007ffe1ff */
[----:B------:R-:W-:Y:S02]  /*2120*/  @P2 IADD3 R21, PT, PT, R21, 0x1, RZ ;  /* 0x0000000115152810 */ /* 0x000fe40007ffe0ff */
[----:B------:R-:W-:-:S13]  /*2130*/  ISETP.GE.U32.AND P3, PT, R23, R4, PT ;  /* 0x000000041700720c */ /* 0x000fda0003f66070 */
[----:B------:R-:W-:-:S05]  /*2140*/  @P3 VIADD R21, R21, 0x1 ;  /* 0x0000000115153836 */ /* 0x000fca0000000000 */
[----:B------:R-:W-:-:S05]  /*2150*/  SEL R21, R16, R21, !P0 ;  /* 0x0000001510157207 */ /* 0x000fca0004000000 */
[----:B0-----:R-:W-:-:S05]  /*2160*/  IMAD.HI.U32 R13, R14, R21, RZ ;  /* 0x000000150e0d7227 */ /* 0x001fca00078e00ff */
[----:B-1----:R-:W-:-:S05]  /*2170*/  IADD3 R7, PT, PT, -R13, RZ, RZ ;  /* 0x000000ff0d077210 */ /* 0x002fca0007ffe1ff */
[----:B------:R-:W-:-:S05]  /*2180*/  IMAD R7, R10, R7, R21 ;  /* 0x000000070a077224 */ /* 0x000fca00078e0215 */
[----:B------:R-:W-:-:S13]  /*2190*/  ISETP.GE.U32.AND P2, PT, R7, R10, PT ;  /* 0x0000000a0700720c */ /* 0x000fda0003f46070 */
[----:B------:R-:W-:Y:S01]  /*21a0*/  @P2 IADD3 R7, PT, PT, -R10, R7, RZ ;  /* 0x000000070a072210 */ /* 0x000fe20007ffe1ff */
[----:B------:R-:W-:-:S03]  /*21b0*/  @P2 VIADD R13, R13, 0x1 ;  /* 0x000000010d0d2836 */ /* 0x000fc60000000000 */
[----:B------:R-:W-:Y:S02]  /*21c0*/  ISETP.GE.U32.AND P3, PT, R7, R10, PT ;  /* 0x0000000a0700720c */ /* 0x000fe40003f66070 */
[----:B------:R-:W-:-:S05]  /*21d0*/  IADD3 R7, PT, PT, -R21, RZ, RZ ;  /* 0x000000ff15077210 */ /* 0x000fca0007ffe1ff */
[----:B------:R-:W-:Y:S01]  /*21e0*/  IMAD R7, R4, R7, R5 ;  /* 0x0000000704077224 */ /* 0x000fe200078e0205 */
[----:B------:R-:W-:-:S03]  /*21f0*/  IADD3 R5, PT, PT, R5, 0x4, RZ ;  /* 0x0000000405057810 */ /* 0x000fc60007ffe0ff */
[----:B------:R-:W-:Y:S02]  /*2200*/  VIADD R7, R7, 0x3 ;  /* 0x0000000307077836 */ /* 0x000fe40000000000 */
[----:B------:R-:W-:Y:S02]  /*2210*/  @P3 IADD3 R13, PT, PT, R13, 0x1, RZ ;  /* 0x000000010d0d3810 */ /* 0x000fe40007ffe0ff */
[----:B------:R-:W-:Y:S02]  /*2220*/  IMAD R7, R7, R8, RZ ;  /* 0x0000000807077224 */ /* 0x000fe400078e02ff */
        /* <DEDUP_REMOVED lines=12> */
.L_x_389:
        /* <DEDUP_REMOVED lines=9> */
.L_x_975:


//--------------------- .text._ZN2at6native40_GLOBAL__N__2351210d_8_Shape_cu_49f7391c35CatArrayBatchedCopy_alignedK_contigINS1_10OpaqueTypeILj1EEEjLi3ELi64ELi64ELi16EEEvPT_NS1_25CatArrInputTensorMetadataIS5_T0_XT2_EXT3_EEENS1_16TensorSizeStrideIS8_Lj4EEEiS8_ --------------------------
	.section	.text._ZN2at6native40_GLOBAL__N__2351210d_8_Shape_cu_49f7391c35CatArrayBatchedCopy_alignedK_contigINS1_10OpaqueTypeILj1EEEjLi3ELi64ELi64ELi16EEEvPT_NS1_25CatArrInputTensorMetadataIS5_T0_XT2_EXT3_EEENS1_16TensorSizeStrideIS8_Lj4EEEiS8_,"ax",@progbits
	.align	128
.text._ZN2at6native40_GLOBAL__N__2351210d_8_Shape_cu_49f7391c35CatArrayBatchedCopy_alignedK_contigINS1_10OpaqueTypeILj1EEEjLi3ELi64ELi64ELi16EEEvPT_NS1_25CatArrInputTensorMetadataIS5_T0_XT2_EXT3_EEENS1_16TensorSizeStrideIS8_Lj4EEEiS8_:
        .type           _ZN2at6native40_GLOBAL__N__2351210d_8_Shape_cu_49f7391c35CatArrayBatchedCopy_alignedK_contigINS1_10OpaqueTypeILj1EEEjLi3ELi64ELi64ELi16EEEvPT_NS1_25CatArrInputTensorMetadataIS5_T0_XT2_EXT3_EEENS1_16TensorSizeStrideIS8_Lj4EEEiS8_,@function
        .size           _ZN2at6native40_GLOBAL__N__2351210d_8_Shape_cu_49f7391c35CatArrayBatchedCopy_alignedK_contigINS1_10OpaqueTypeILj1EEEjLi3ELi64ELi64ELi16EEEvPT_NS1_25CatArrInputTensorMetadataIS5_T0_XT2_EXT3_EEENS1_16TensorSizeStrideIS8_Lj4EEEiS8_,(.L_x_976 - _ZN2at6native40_GLOBAL__N__2351210d_8_Shape_cu_49f7391c35CatArrayBatchedCopy_alignedK_contigINS1_10OpaqueTypeILj1EEEjLi3ELi64ELi64ELi16EEEvPT_NS1_25CatArrInputTensorMetadataIS5_T0_XT2_EXT3_EEENS1_16TensorSizeStrideIS8_Lj4EEEiS8_)
        .other          _ZN2at6native40_GLOBAL__N__2351210d_8_Shape_cu_49f7391c35CatArrayBatchedCopy_alignedK_contigINS1_10OpaqueTypeILj1EEEjLi3ELi64ELi64ELi16EEEvPT_NS1_25CatArrInputTensorMetadataIS5_T0_XT2_EXT3_EEENS1_16TensorSizeStrideIS8_Lj4EEEiS8_,@"STO_CUDA_ENTRY STV_DEFAULT"
_ZN2at6native40_GLOBAL__N__2351210d_8_Shape_cu_49f7391c35CatArrayBatchedCopy_alignedK_contigINS1_10OpaqueTypeILj1EEEjLi3ELi64ELi64ELi16EEEvPT_NS1_25CatArrInputTensorMetadataIS5_T0_XT2_EXT3_EEENS1_16TensorSizeStrideIS8_Lj4EEEiS8_:
        /* <DEDUP_REMOVED lines=35> */
.L_x_392:
[----:B-1----:R-:W0:Y:S01]  /*0230*/  I2F.U32.RP R6, R22 ;  /* 0x0000001600067306 */ /* 0x002e220000209000 */
[-C--:B------:R-:W-:Y:S01]  /*0240*/  IADD3 R7, PT, PT, RZ, -R22.reuse, RZ ;  /* 0x80000016ff077210 */ /* 0x080fe20007ffe0ff */
[----:B------:R-:W-:Y:S01]  /*0250*/  IMAD.MOV.U32 R4, RZ, RZ, RZ ;  /* 0x000000ffff047224 */ /* 0x000fe200078e00ff */
[C---:B------:R-:W-:Y:S01]  /*0260*/  IADD3 R15, PT, PT, R23.reuse, 0x1, RZ ;  /* 0x00000001170f7810 */ /* 0x040fe20007ffe0ff */
[C---:B------:R-:W-:Y:S01]  /*0270*/  VIADD R11, R23.reuse, 0x2 ;  /* 0x00000002170b7836 */ /* 0x040fe20000000000 */
[C---:B------:R-:W-:Y:S01]  /*0280*/  IADD3 R25, PT, PT, R23.reuse, 0x4, RZ ;  /* 0x0000000417197810 */ /* 0x040fe20007ffe0ff */
[----:B------:R-:W-:Y:S01]  /*0290*/  IMAD.MOV R13, RZ, RZ, -R18 ;  /* 0x000000ffff0d7224 */ /* 0x000fe200078e0a12 */
[----:B------:R-:W-:Y:S01]  /*02a0*/  ISETP.NE.U32.AND P1, PT, R22, RZ, PT ;  /* 0x000000ff1600720c */ /* 0x000fe20003f25070 */
[----:B------:R-:W2:Y:S01]  /*02b0*/  I2F.U32.RP R8, R18 ;  /* 0x0000001200087306 */ /* 0x000ea20000209000 */
[----:B------:R-:W-:Y:S01]  /*02c0*/  VIADD R31, R23, 0x3 ;  /* 0x00000003171f7836 */ /* 0x000fe20000000000 */
[----:B------:R-:W-:-:S02]  /*02d0*/  LOP3.LUT R29, RZ, R22, RZ, 0x33, !PT ;  /* 0x00000016ff1d7212 */ /* 0x000fc400078e33ff */
[----:B------:R-:W-:-:S04]  /*02e0*/  IADD3 R35, PT, PT, R23, 0x6, RZ ;  /* 0x0000000617237810 */ /* 0x000fc80007ffe0ff */
[----:B0-----:R-:W0:Y:S08]  /*02f0*/  MUFU.RCP R6, R6 ;  /* 0x0000000600067308 */ /* 0x001e300000001000 */
[----:B--2---:R-:W2:Y:S01]  /*0300*/  MUFU.RCP R8, R8 ;  /* 0x0000000800087308 */ /* 0x004ea20000001000 */
[----:B0-----:R-:W-:-:S07]  /*0310*/  VIADD R5, R6, 0xffffffe ;  /* 0x0ffffffe06057836 */ /* 0x001fce0000000000 */
[----:B------:R-:W0:Y:S01]  /*0320*/  F2I.FTZ.U32.TRUNC.NTZ R5, R5 ;  /* 0x0000000500057305 */ /* 0x000e22000021f000 */
[----:B--2---:R-:W-:Y:S01]  /*0330*/  IADD3 R6, PT, PT, R8, 0xffffffe, RZ ;  /* 0x0ffffffe08067810 */ /* 0x004fe20007ffe0ff */
[----:B0-----:R-:W-:-:S04]  /*0340*/  IMAD R7, R7, R5, RZ ;  /* 0x0000000507077224 */ /* 0x001fc800078e02ff */
[----:B------:R-:W-:Y:S02]  /*0350*/  IMAD.HI.U32 R4, R5, R7, R4 ;  /* 0x0000000705047227 */ /* 0x000fe400078e0004 */
[----:B------:R0:W2:Y:S04]  /*0360*/  F2I.FTZ.U32.TRUNC.NTZ R7, R6 ;  /* 0x0000000600077305 */ /* 0x0000a8000021f000 */
[----:B------:R-:W-:-:S04]  /*0370*/  IMAD.HI.U32 R24, R4, R15, RZ ;  /* 0x0000000f04187227 */ /* 0x000fc800078e00ff */
[----:B------:R-:W-:Y:S01]  /*0380*/  IMAD.HI.U32 R14, R4, R11, RZ ;  /* 0x0000000b040e7227 */ /* 0x000fe200078e00ff */
[----:B------:R-:W-:-:S03]  /*0390*/  IADD3 R5, PT, PT, -R24, RZ, RZ ;  /* 0x000000ff18057210 */ /* 0x000fc60007ffe1ff */
[----:B------:R-:W-:Y:S02]  /*03a0*/  IMAD.MOV R9, RZ, RZ, -R14 ;  /* 0x000000ffff097224 */ /* 0x000fe400078e0a0e */
[C---:B------:R-:W-:Y:S02]  /*03b0*/  IMAD R5, R22.reuse, R5, R15 ;  /* 0x0000000516057224 */ /* 0x040fe400078e020f */
[----:B------:R-:W-:Y:S02]  /*03c0*/  IMAD R9, R22, R9, R11 ;  /* 0x0000000916097224 */ /* 0x000fe400078e020b */
[----:B0-----:R-:W-:Y:S01]  /*03d0*/  IMAD.MOV.U32 R6, RZ, RZ, RZ ;  /* 0x000000ffff067224 */ /* 0x001fe200078e00ff */
[-C--:B------:R-:W-:Y:S01]  /*03e0*/  ISETP.GE.U32.AND P0, PT, R5, R22.reuse, PT ;  /* 0x000000160500720c */ /* 0x080fe20003f06070 */
[----:B------:R-:W-:Y:S01]  /*03f0*/  IMAD.HI.U32 R8, R4, R31, RZ ;  /* 0x0000001f04087227 */ /* 0x000fe200078e00ff */
[----:B------:R-:W-:-:S03]  /*0400*/  ISETP.GE.U32.AND P3, PT, R9, R22, PT ;  /* 0x000000160900720c */ /* 0x000fc60003f66070 */
[----:B------:R-:W-:-:S04]  /*0410*/  IMAD.HI.U32 R16, R4, R25, RZ ;  /* 0x0000001904107227 */ /* 0x000fc800078e00ff */
[----:B------:R-:W-:Y:S02]  /*0420*/  IMAD.MOV R27, RZ, RZ, -R16 ;  /* 0x000000ffff1b7224 */ /* 0x000fe400078e0a10 */
[----:B------:R-:W-:Y:S02]  /*0430*/  IMAD.HI.U32 R26, R4, R35, RZ ;  /* 0x00000023041a7227 */ /* 0x000fe400078e00ff */
[C---:B------:R-:W-:Y:S02]  /*0440*/  @P0 IADD3 R5, PT, PT, -R22.reuse, R5, RZ ;  /* 0x0000000516050210 */ /* 0x040fe40007ffe1ff */
[----:B------:R-:W-:Y:S01]  /*0450*/  @P3 IADD3 R9, PT, PT, -R22, R9, RZ ;  /* 0x0000000916093210 */ /* 0x000fe20007ffe1ff */
[----:B------:R-:W-:Y:S01]  /*0460*/  @P0 VIADD R24, R24, 0x1 ;  /* 0x0000000118180836 */ /* 0x000fe20000000000 */
[-C--:B------:R-:W-:Y:S01]  /*0470*/  ISETP.GE.U32.AND P2, PT, R5, R22.reuse, PT ;  /* 0x000000160500720c */ /* 0x080fe20003f46070 */
[----:B--2---:R-:W-:Y:S01]  /*0480*/  IMAD R5, R13, R7, RZ ;  /* 0x000000070d057224 */ /* 0x004fe200078e02ff */
[----:B------:R-:W-:Y:S01]  /*0490*/  ISETP.GE.U32.AND P4, PT, R9, R22, PT ;  /* 0x000000160900720c */ /* 0x000fe20003f86070 */
[----:B------:R-:W-:Y:S01]  /*04a0*/  IMAD.MOV R13, RZ, RZ, -R8 ;  /* 0x000000ffff0d7224 */ /* 0x000fe200078e0a08 */
[----:B------:R-:W-:Y:S01]  /*04b0*/  @P3 IADD3 R14, PT, PT, R14, 0x1, RZ ;  /* 0x000000010e0e3810 */ /* 0x000fe20007ffe0ff */
[----:B------:R-:W-:Y:S01]  /*04c0*/  IMAD.HI.U32 R10, R7, R5, R6 ;  /* 0x00000005070a7227 */ /* 0x000fe200078e0006 */
[----:B------:R-:W-:-:S03]  /*04d0*/  IADD3 R5, PT, PT, R23, 0x5, RZ ;  /* 0x0000000517057810 */ /* 0x000fc60007ffe0ff */
[----:B------:R-:W-:Y:S02]  /*04e0*/  IMAD R13, R22, R13, R31 ;  /* 0x0000000d160d7224 */ /* 0x000fe400078e021f */
[----:B------:R-:W-:Y:S02]  /*04f0*/  IMAD.HI.U32 R12, R4, R5, RZ ;  /* 0x00000005040c7227 */ /* 0x000fe400078e00ff */
[----:B------:R-:W-:Y:S02]  /*0500*/  @P2 IADD3 R24, PT, PT, R24, 0x1, RZ ;  /* 0x0000000118182810 */ /* 0x000fe40007ffe0ff */
[----:B------:R-:W-:Y:S01]  /*0510*/  IMAD.MOV R33, RZ, RZ, -R12 ;  /* 0x000000ffff217224 */ /* 0x000fe200078e0a0c */
[----:B------:R-:W-:Y:S01]  /*0520*/  ISETP.GE.U32.AND P5, PT, R13, R22, PT ;  /* 0x000000160d00720c */ /* 0x000fe20003fa6070 */
[C---:B------:R-:W-:Y:S01]  /*0530*/  IMAD R27, R22.reuse, R27, R25 ;  /* 0x0000001b161b7224 */ /* 0x040fe200078e0219 */
[----:B------:R-:W-:Y:S01]  /*0540*/  SEL R6, R29, R24, !P1 ;  /* 0x000000181d067207 */ /* 0x000fe20004800000 */
[----:B------:R-:W-:Y:S01]  /*0550*/  IMAD R33, R22, R33, R5 ;  /* 0x0000002116217224 */ /* 0x000fe200078e0205 */
[----:B------:R-:W-:-:S02]  /*0560*/  @P4 IADD3 R14, PT, PT, R14, 0x1, RZ ;  /* 0x000000010e0e4810 */ /* 0x000fc40007ffe0ff */
[----:B------:R-:W-:Y:S01]  /*0570*/  ISETP.GE.U32.AND P2, PT, R27, R22, PT ;  /* 0x000000161b00720c */ /* 0x000fe20003f46070 */
[----:B------:R-:W-:Y:S01]  /*0580*/  IMAD.HI.U32 R28, R10, R6, RZ ;  /* 0x000000060a1c7227 */ /* 0x000fe200078e00ff */
[----:B------:R-:W-:Y:S02]  /*0590*/  ISETP.GE.U32.AND P4, PT, R33, R22, PT ;  /* 0x000000162100720c */ /* 0x000fe40003f86070 */
[----:B------:R-:W-:Y:S01]  /*05a0*/  SEL R9, R29, R14, !P1 ;  /* 0x0000000e1d097207 */ /* 0x000fe20004800000 */
[----:B------:R-:W-:Y:S02]  /*05b0*/  IMAD.MOV R7, RZ, RZ, -R28 ;  /* 0x000000ffff077224 */ /* 0x000fe400078e0a1c */
[----:B------:R-:W-:Y:S01]  /*05c0*/  @P5 IADD3 R13, PT, PT, -R22, R13, RZ ;  /* 0x0000000d160d5210 */ /* 0x000fe20007ffe1ff */
[----:B------:R-:W-:Y:S02]  /*05d0*/  @P5 VIADD R8, R8, 0x1 ;  /* 0x0000000108085836 */ /* 0x000fe40000000000 */
[----:B------:R-:W-:Y:S01]  /*05e0*/  IMAD R7, R18, R7, R6 ;  /* 0x0000000712077224 */ /* 0x000fe200078e0206 */
[----:B------:R-:W-:Y:S01]  /*05f0*/  ISETP.GE.U32.AND P3, PT, R13, R22, PT ;  /* 0x000000160d00720c */ /* 0x000fe20003f66070 */
[----:B------:R-:W-:Y:S01]  /*0600*/  IMAD.HI.U32 R24, R10, R9, RZ ;  /* 0x000000090a187227 */ /* 0x000fe200078e00ff */
[----:B------:R-:W-:-:S02]  /*0610*/  @P2 IADD3 R27, PT, PT, -R22, R27, RZ ;  /* 0x0000001b161b2210 */ /* 0x000fc40007ffe1ff */
[----:B------:R-:W-:Y:S01]  /*0620*/  ISETP.GE.U32.AND P0, PT, R7, R18, PT ;  /* 0x000000120700720c */ /* 0x000fe20003f06070 */
[----:B------:R-:W-:Y:S01]  /*0630*/  IMAD.MOV R17, RZ, RZ, -R24 ;  /* 0x000000ffff117224 */ /* 0x000fe200078e0a18 */
[----:B------:R-:W-:Y:S01]  /*0640*/  @P4 IADD3 R33, PT, PT, -R22, R33, RZ ;  /* 0x0000002116214210 */ /* 0x000fe20007ffe1ff */
[----:B------:R-:W-:Y:S01]  /*0650*/  @P4 VIADD R12, R12, 0x1 ;  /* 0x000000010c0c4836 */ /* 0x000fe20000000000 */
[-C--:B------:R-:W-:Y:S01]  /*0660*/  ISETP.GE.U32.AND P5, PT, R27, R22.reuse, PT ;  /* 0x000000161b00720c */ /* 0x080fe20003fa6070 */
[----:B------:R-:W-:Y:S01]  /*0670*/  IMAD R17, R18, R17, R9 ;  /* 0x0000001112117224 */ /* 0x000fe200078e0209 */
[----:B------:R-:W-:Y:S01]  /*0680*/  ISETP.GE.U32.AND P6, PT, R33, R22, PT ;  /* 0x000000162100720c */ /* 0x000fe20003fc6070 */
[----:B------:R-:W-:Y:S01]  /*0690*/  IMAD.MOV R30, RZ, RZ, -R6 ;  /* 0x000000ffff1e7224 */ /* 0x000fe200078e0a06 */
[----:B------:R-:W-:Y:S01]  /*06a0*/  @P2 IADD3 R16, PT, PT, R16, 0x1, RZ ;  /* 0x0000000110102810 */ /* 0x000fe20007ffe0ff */
[----:B------:R-:W-:Y:S01]  /*06b0*/  @P3 VIADD R8, R8, 0x1 ;  /* 0x0000000108083836 */ /* 0x000fe20000000000 */
[----:B------:R-:W-:Y:S01]  /*06c0*/  ISETP.GE.U32.AND P3, PT, R17, R18, PT ;  /* 0x000000121100720c */ /* 0x000fe20003f66070 */
[----:B------:R-:W-:-:S02]  /*06d0*/  IMAD R30, R22, R30, R15 ;  /* 0x0000001e161e7224 */ /* 0x000fc400078e020f */
[----:B------:R-:W-:Y:S02]  /*06e0*/  @P0 IMAD.IADD R7, R7, 0x1, -R18 ;  /* 0x0000000107070824 */ /* 0x000fe400078e0a12 */
[----:B------:R-:W-:Y:S02]  /*06f0*/  @P0 VIADD R28, R28, 0x1 ;  /* 0x000000011c1c0836 */ /* 0x000fe40000000000 */
[----:B------:R-:W-:Y:S01]  /*0700*/  @P5 IADD3 R16, PT, PT, R16, 0x1, RZ ;  /* 0x0000000110105810 */ /* 0x000fe20007ffe0ff */
[----:B---3--:R-:W-:Y:S01]  /*0710*/  IMAD R30, R30, UR9, RZ ;  /* 0x000000091e1e7c24 */ /* 0x008fe2000f8e02ff */
[----:B------:R-:W-:Y:S02]  /*0720*/  ISETP.GE.U32.AND P2, PT, R7, R18, PT ;  /* 0x000000120700720c */ /* 0x000fe40003f46070 */
[----:B------:R-:W-:Y:S01]  /*0730*/  SEL R7, R29, R8, !P1 ;  /* 0x000000081d077207 */ /* 0x000fe20004800000 */
[----:B------:R-:W-:Y:S01]  /*0740*/  IMAD.MOV R8, RZ, RZ, -R26 ;  /* 0x000000ffff087224 */ /* 0x000fe200078e0a1a */
[----:B------:R-:W-:Y:S01]  /*0750*/  @P6 IADD3 R12, PT, PT, R12, 0x1, RZ ;  /* 0x000000010c0c6810 */ /* 0x000fe20007ffe0ff */
[----:B------:R-:W-:Y:S01]  /*0760*/  @P3 IMAD.IADD R17, R17, 0x1, -R18 ;  /* 0x0000000111113824 */ /* 0x000fe200078e0a12 */
[C---:B------:R-:W-:Y:S01]  /*0770*/  SEL R33, R29.reuse, R16, !P1 ;  /* 0x000000101d217207 */ /* 0x040fe20004800000 */
[----:B------:R-:W-:Y:S01]  /*0780*/  IMAD R8, R22, R8, R35 ;  /* 0x0000000816087224 */ /* 0x000fe200078e0223 */
[----:B------:R-:W-:Y:S01]  /*0790*/  SEL R13, R29, R12, !P1 ;  /* 0x0000000c1d0d7207 */ /* 0x000fe20004800000 */
[----:B------:R-:W-:Y:S01]  /*07a0*/  IMAD.HI.U32 R16, R10, R7, RZ ;  /* 0x000000070a107227 */ /* 0x000fe200078e00ff */
[----:B------:R-:W-:-:S02]  /*07b0*/  ISETP.GE.U32.AND P4, PT, R17, R18, PT ;  /* 0x000000121100720c */ /* 0x000fc40003f86070 */
[----:B------:R-:W-:Y:S01]  /*07c0*/  ISETP.GE.U32.AND P5, PT, R8, R22, PT ;  /* 0x000000160800720c */ /* 0x000fe20003fa6070 */
[----:B------:R-:W-:Y:S01]  /*07d0*/  IMAD.HI.U32 R12, R10, R33, RZ ;  /* 0x000000210a0c7227 */ /* 0x000fe200078e00ff */
[----:B------:R-:W-:Y:S02]  /*07e0*/  IADD3 R17, PT, PT, -R16, RZ, RZ ;  /* 0x000000ff10117210 */ /* 0x000fe40007ffe1ff */
[----:B------:R-:W-:Y:S01]  /*07f0*/  @P3 IADD3 R24, PT, PT, R24, 0x1, RZ ;  /* 0x0000000118183810 */ /* 0x000fe20007ffe0ff */
[----:B------:R-:W-:Y:S01]  /*0800*/  IMAD.MOV R27, RZ, RZ, -R12 ;  /* 0x000000ffff1b7224 */ /* 0x000fe200078e0a0c */
[----:B------:R-:W-:Y:S01]  /*0810*/  @P2 IADD3 R28, PT, PT, R28, 0x1, RZ ;  /* 0x000000011c1c2810 */ /* 0x000fe20007ffe0ff */
[C---:B------:R-:W-:Y:S02]  /*0820*/  IMAD R17, R18.reuse, R17, R7 ;  /* 0x0000001112117224 */ /* 0x040fe400078e0207 */
[----:B------:R-:W-:Y:S02]  /*0830*/  IMAD R27, R18, R27, R33 ;  /* 0x0000001b121b7224 */ /* 0x000fe400078e0221 */
[----:B------:R-:W-:Y:S01]  /*0840*/  @P4 IADD3 R24, PT, PT, R24, 0x1, RZ ;  /* 0x0000000118184810 */ /* 0x000fe20007ffe0ff */
[----:B------:R-:W-:Y:S01]  /*0850*/  IMAD.HI.U32 R14, R10, R13, RZ ;  /* 0x0000000d0a0e7227 */ /* 0x000fe200078e00ff */
[----:B------:R-:W-:-:S02]  /*0860*/  ISETP.GE.U32.AND P6, PT, R17, R18, PT ;  /* 0x000000121100720c */ /* 0x000fc40003fc6070 */
[----:B------:R-:W-:Y:S01]  /*0870*/  ISETP.GE.U32.AND P0, PT, R27, R18, PT ;  /* 0x000000121b00720c */ /* 0x000fe20003f06070 */
[----:B------:R-:W-:Y:S01]  /*0880*/  @P5 IMAD.IADD R8, R8, 0x1, -R22 ;  /* 0x0000000108085824 */ /* 0x000fe200078e0a16 */
[----:B------:R-:W-:Y:S01]  /*0890*/  IADD3 R37, PT, PT, -R14, RZ, RZ ;  /* 0x000000ff0e257210 */ /* 0x000fe20007ffe1ff */
[----:B------:R-:W-:-:S03]  /*08a0*/  @P5 VIADD R26, R26, 0x1 ;  /* 0x000000011a1a5836 */ /* 0x000fc60000000000 */
[----:B------:R-:W-:Y:S01]  /*08b0*/  ISETP.GE.U32.AND P3, PT, R8, R22, PT ;  /* 0x000000160800720c */ /* 0x000fe20003f66070 */
[----:B------:R-:W-:-:S04]  /*08c0*/  IMAD R37, R18, R37, R13 ;  /* 0x0000002512257224 */ /* 0x000fc800078e020d */
[----:B------:R-:W-:Y:S01]  /*08d0*/  @P6 IADD3 R17, PT, PT, -R18, R17, RZ ;  /* 0x0000001112116210 */ /* 0x000fe20007ffe1ff */
[----:B------:R-:W-:Y:S01]  /*08e0*/  @P6 VIADD R16, R16, 0x1 ;  /* 0x0000000110106836 */ /* 0x000fe20000000000 */
[----:B------:R-:W-:Y:S01]  /*08f0*/  @P0 IADD3 R12, PT, PT, R12, 0x1, RZ ;  /* 0x000000010c0c0810 */ /* 0x000fe20007ffe0ff */
[----:B------:R-:W-:Y:S01]  /*0900*/  @P0 IMAD.IADD R27, R27, 0x1, -R18 ;  /* 0x000000011b1b0824 */ /* 0x000fe200078e0a12 */
[-C--:B------:R-:W-:Y:S02]  /*0910*/  ISETP.GE.U32.AND P6, PT, R17, R18.reuse, PT ;  /* 0x000000121100720c */ /* 0x080fe40003fc6070 */
[-C--:B------:R-:W-:Y:S02]  /*0920*/  LOP3.LUT R17, RZ, R18.reuse, RZ, 0x33, !PT ;  /* 0x00000012ff117212 */ /* 0x080fe400078e33ff */
[----:B------:R-:W-:Y:S01]  /*0930*/  ISETP.GE.U32.AND P4, PT, R27, R18, PT ;  /* 0x000000121b00720c */ /* 0x000fe20003f86070 */
[----:B------:R-:W-:Y:S01]  /*0940*/  VIADD R27, R23, 0x7 ;  /* 0x00000007171b7836 */ /* 0x000fe20000000000 */
[----:B------:R-:W-:-:S02]  /*0950*/  @P3 IADD3 R26, PT, PT, R26, 0x1, RZ ;  /* 0x000000011a1a3810 */ /* 0x000fc40007ffe0ff */
[----:B------:R-:W-:Y:S01]  /*0960*/  ISETP.NE.U32.AND P3, PT, R18, RZ, PT ;  /* 0x000000ff1200720c */ /* 0x000fe20003f65070 */
[----:B------:R-:W-:Y:S01]  /*0970*/  IMAD.HI.U32 R8, R4, R27, RZ ;  /* 0x0000001b04087227 */ /* 0x000fe200078e00ff */
[----:B------:R-:W-:Y:S02]  /*0980*/  ISETP.GE.U32.AND P2, PT, R37, R18, PT ;  /* 0x000000122500720c */ /* 0x000fe40003f46070 */
[C---:B------:R-:W-:Y:S02]  /*0990*/  SEL R15, R17.reuse, R28, !P3 ;  /* 0x0000001c110f7207 */ /* 0x040fe40005800000 */
[----:B------:R-:W-:Y:S02]  /*09a0*/  IADD3 R28, PT, PT, -R8, RZ, RZ ;  /* 0x000000ff081c7210 */ /* 0x000fe40007ffe1ff */
[----:B------:R-:W-:Y:S01]  /*09b0*/  @P6 IADD3 R16, PT, PT, R16, 0x1, RZ ;  /* 0x0000000110106810 */ /* 0x000fe20007ffe0ff */
[----:B------:R-:W-:Y:S01]  /*09c0*/  IMAD.MOV R32, RZ, RZ, -R15 ;  /* 0x000000ffff207224 */ /* 0x000fe200078e0a0f */
[----:B------:R-:W-:Y:S01]  /*09d0*/  @P4 IADD3 R12, PT, PT, R12, 0x1, RZ ;  /* 0x000000010c0c4810 */ /* 0x000fe20007ffe0ff */
[----:B------:R-:W-:Y:S01]  /*09e0*/  IMAD R28, R22, R28, R27 ;  /* 0x0000001c161c7224 */ /* 0x000fe200078e021b */
[----:B------:R-:W-:-:S02]  /*09f0*/  SEL R16, R17, R16, !P3 ;  /* 0x0000001011107207 */ /* 0x000fc40005800000 */
[----:B------:R-:W-:Y:S02]  /*0a00*/  SEL R12, R17, R12, !P3 ;  /* 0x0000000c110c7207 */ /* 0x000fe40005800000 */
[----:B------:R-:W-:Y:S02]  /*0a10*/  ISETP.GE.U32.AND P0, PT, R28, R22, PT ;  /* 0x000000161c00720c */ /* 0x000fe40003f06070 */
[----:B------:R-:W-:Y:S02]  /*0a20*/  @P2 IADD3 R37, PT, PT, -R18, R37, RZ ;  /* 0x0000002512252210 */ /* 0x000fe40007ffe1ff */
[----:B------:R-:W-:Y:S02]  /*0a30*/  @P2 IADD3 R14, PT, PT, R14, 0x1, RZ ;  /* 0x000000010e0e2810 */ /* 0x000fe40007ffe0ff */
[----:B------:R-:W-:Y:S02]  /*0a40*/  ISETP.GE.U32.AND P5, PT, R37, R18, PT ;  /* 0x000000122500720c */ /* 0x000fe40003fa6070 */
[----:B------:R-:W-:Y:S01]  /*0a50*/  SEL R37, R29, R26, !P1 ;  /* 0x0000001a1d257207 */ /* 0x000fe20004800000 */
[----:B------:R-:W-:-:S04]  /*0a60*/  IMAD R26, R18, R32, R6 ;  /* 0x00000020121a7224 */ /* 0x000fc800078e0206 */
[----:B------:R-:W-:Y:S01]  /*0a70*/  @P0 IMAD.IADD R28, R28, 0x1, -R22 ;  /* 0x000000011c1c0824 */ /* 0x000fe200078e0a16 */
[----:B------:R-:W-:Y:S01]  /*0a80*/  @P0 IADD3 R8, PT, PT, R8, 0x1, RZ ;  /* 0x0000000108080810 */ /* 0x000fe20007ffe0ff */
[----:B------:R-:W-:Y:S02]  /*0a90*/  IMAD R30, R26, UR11, R30 ;  /* 0x0000000b1a1e7c24 */ /* 0x000fe4000f8e021e */
[----:B------:R-:W-:Y:S01]  /*0aa0*/  IMAD.MOV R26, RZ, RZ, -R9 ;  /* 0x000000ffff1a7224 */ /* 0x000fe200078e0a09 */
[----:B------:R-:W-:Y:S01]  /*0ab0*/  ISETP.GE.U32.AND P0, PT, R28, R22, PT ;  /* 0x000000161c00720c */ /* 0x000fe20003f06070 */
[----:B------:R-:W-:Y:S01]  /*0ac0*/  @P5 VIADD R14, R14, 0x1 ;  /* 0x000000010e0e5836 */ /* 0x000fe20000000000 */
[----:B------:R-:W-:Y:S01]  /*0ad0*/  IADD3 R28, PT, PT, -R7, RZ, RZ ;  /* 0x000000ff071c7210 */ /* 0x000fe20007ffe1ff */
[----:B------:R-:W-:Y:S01]  /*0ae0*/  IMAD R26, R22, R26, R11 ;  /* 0x0000001a161a7224 */ /* 0x000fe200078e020b */
[C---:B------:R-:W-:Y:S01]  /*0af0*/  SEL R11, R17.reuse, R24, !P3 ;  /* 0x00000018110b7207 */ /* 0x040fe20005800000 */
[----:B------:R-:W-:Y:S01]  /*0b00*/  IMAD.HI.U32 R6, R10, R37, RZ ;  /* 0x000000250a067227 */ /* 0x000fe200078e00ff */
[----:B------:R-:W-:-:S03]  /*0b10*/  SEL R14, R17, R14, !P3 ;  /* 0x0000000e110e7207 */ /* 0x000fc60005800000 */
[----:B------:R-:W-:Y:S02]  /*0b20*/  IMAD R28, R22, R28, R31 ;  /* 0x0000001c161c7224 */ /* 0x000fe400078e021f */
[----:B------:R-:W-:Y:S02]  /*0b30*/  IMAD.MOV R32, RZ, RZ, -R6 ;  /* 0x000000ffff207224 */ /* 0x000fe400078e0a06 */
[----:B------:R-:W-:Y:S01]  /*0b40*/  @P0 IADD3 R8, PT, PT, R8, 0x1, RZ ;  /* 0x0000000108080810 */ /* 0x000fe20007ffe0ff */
[----:B------:R-:W-:Y:S02]  /*0b50*/  IMAD R28, R28, UR9, RZ ;  /* 0x000000091c1c7c24 */ /* 0x000fe4000f8e02ff */
[----:B------:R-:W-:Y:S01]  /*0b60*/  IMAD R32, R18, R32, R37 ;  /* 0x0000002012207224 */ /* 0x000fe200078e0225 */
[----:B------:R-:W-:Y:S01]  /*0b70*/  SEL R31, R29, R8, !P1 ;  /* 0x000000081d1f7207 */ /* 0x000fe20004800000 */
[----:B------:R-:W-:Y:S02]  /*0b80*/  IMAD.MOV R8, RZ, RZ, -R11 ;  /* 0x000000ffff087224 */ /* 0x000fe400078e0a0b */
[----:B------:R-:W-:Y:S01]  /*0b90*/  IMAD R15, R15, UR10, R30 ;  /* 0x0000000a0f0f7c24 */ /* 0x000fe2000f8e021e */
[----:B------:R-:W-:Y:S01]  /*0ba0*/  ISETP.GE.U32.AND P6, PT, R32, R18, PT ;  /* 0x000000122000720c */ /* 0x000fe20003fc6070 */
[----:B------:R-:W-:Y:S01]  /*0bb0*/  IMAD R8, R18, R8, R9 ;  /* 0x0000000812087224 */ /* 0x000fe200078e0209 */
[----:B------:R-:W-:Y:S01]  /*0bc0*/  IADD3 R9, PT, PT, -R16, RZ, RZ ;  /* 0x000000ff10097210 */ /* 0x000fe20007ffe1ff */
[----:B------:R-:W-:-:S04]  /*0bd0*/  IMAD.HI.U32 R24, R10, R31, RZ ;  /* 0x0000001f0a187227 */ /* 0x000fc800078e00ff */
[C---:B------:R-:W-:Y:S02]  /*0be0*/  IMAD R7, R18.reuse, R9, R7 ;  /* 0x0000000912077224 */ /* 0x040fe400078e0207 */
[----:B------:R-:W-:Y:S02]  /*0bf0*/  IMAD.MOV R9, RZ, RZ, -R24 ;  /* 0x000000ffff097224 */ /* 0x000fe400078e0a18 */
[----:B------:R-:W-:Y:S02]  /*0c00*/  IMAD R7, R7, UR11, R28 ;  /* 0x0000000b07077c24 */ /* 0x000fe4000f8e021c */
[----:B------:R-:W-:Y:S02]  /*0c10*/  IMAD R9, R18, R9, R31 ;  /* 0x0000000912097224 */ /* 0x000fe400078e021f */
[----:B------:R-:W-:Y:S02]  /*0c20*/  IMAD.MOV R28, RZ, RZ, -R12 ;  /* 0x000000ffff1c7224 */ /* 0x000fe400078e0a0c */
[----:B------:R-:W-:Y:S01]  /*0c30*/  @P6 IMAD.IADD R32, R32, 0x1, -R18 ;  /* 0x0000000120206824 */ /* 0x000fe200078e0a12 */
[----:B------:R-:W-:Y:S01]  /*0c40*/  ISETP.GE.U32.AND P4, PT, R9, R18, PT ;  /* 0x000000120900720c */ /* 0x000fe20003f86070 */
[----:B------:R-:W-:-:S02]  /*0c50*/  IMAD R28, R18, R28, R33 ;  /* 0x0000001c121c7224 */ /* 0x000fc400078e0221 */
[----:B------:R-:W-:Y:S01]  /*0c60*/  @P6 VIADD R6, R6, 0x1 ;  /* 0x0000000106066836 */ /* 0x000fe20000000000 */
[----:B------:R-:W-:Y:S01]  /*0c70*/  ISETP.GE.U32.AND P0, PT, R32, R18, PT ;  /* 0x000000122000720c */ /* 0x000fe20003f06070 */
[----:B------:R-:W-:-:S08]  /*0c80*/  IMAD R16, R16, UR10, R7 ;  /* 0x0000000a10107c24 */ /* 0x000fd0000f8e0207 */
[----:B------:R-:W-:Y:S02]  /*0c90*/  @P4 IMAD.IADD R9, R9, 0x1, -R18 ;  /* 0x0000000109094824 */ /* 0x000fe400078e0a12 */
[----:B------:R-:W-:Y:S02]  /*0ca0*/  @P4 VIADD R24, R24, 0x1 ;  /* 0x0000000118184836 */ /* 0x000fe40000000000 */
[----:B------:R-:W-:Y:S02]  /*0cb0*/  @P0 IADD3 R6, PT, PT, R6, 0x1, RZ ;  /* 0x0000000106060810 */ /* 0x000fe40007ffe0ff */
[----:B------:R-:W-:Y:S01]  /*0cc0*/  ISETP.GE.U32.AND P2, PT, R9, R18, PT ;  /* 0x000000120900720c */ /* 0x000fe20003f46070 */
[----:B------:R-:W-:Y:S02]  /*0cd0*/  IMAD R9, R26, UR9, RZ ;  /* 0x000000091a097c24 */ /* 0x000fe4000f8e02ff */
[----:B------:R-:W-:Y:S02]  /*0ce0*/  IMAD.MOV R26, RZ, RZ, -R33 ;  /* 0x000000ffff1a7224 */ /* 0x000fe400078e0a21 */
[----:B------:R-:W-:Y:S01]  /*0cf0*/  IMAD R8, R8, UR11, R9 ;  /* 0x0000000b08087c24 */ /* 0x000fe2000f8e0209 */
[----:B------:R-:W-:Y:S01]  /*0d00*/  IADD3 R9, PT, PT, R23, 0x8, RZ ;  /* 0x0000000817097810 */ /* 0x000fe20007ffe0ff */
[----:B------:R-:W-:-:S02]  /*0d10*/  IMAD R25, R22, R26, R25 ;  /* 0x0000001a16197224 */ /* 0x000fc400078e0219 */
[----:B------:R-:W-:Y:S02]  /*0d20*/  IMAD R11, R11, UR10, R8 ;  /* 0x0000000a0b0b7c24 */ /* 0x000fe4000f8e0208 */
[----:B------:R-:W-:Y:S02]  /*0d30*/  IMAD.HI.U32 R26, R4, R9, RZ ;  /* 0x00000009041a7227 */ /* 0x000fe400078e00ff */
[----:B------:R-:W-:Y:S02]  /*0d40*/  @P2 IADD3 R24, PT, PT, R24, 0x1, RZ ;  /* 0x0000000118182810 */ /* 0x000fe40007ffe0ff */
[----:B------:R-:W-:Y:S01]  /*0d50*/  IMAD R25, R25, UR9, RZ ;  /* 0x0000000919197c24 */ /* 0x000fe2000f8e02ff */
[----:B------:R-:W-:Y:S02]  /*0d60*/  IADD3 R33, PT, PT, -R26, RZ, RZ ;  /* 0x000000ff1a217210 */ /* 0x000fe40007ffe1ff */
[----:B------:R-:W-:-:S03]  /*0d70*/  SEL R24, R17, R24, !P3 ;  /* 0x0000001811187207 */ /* 0x000fc60005800000 */
[----:B------:R-:W-:Y:S02]  /*0d80*/  IMAD R33, R22, R33, R9 ;  /* 0x0000002116217224 */ /* 0x000fe400078e0209 */
[----:B------:R-:W-:-:S03]  /*0d90*/  IMAD.MOV R32, RZ, RZ, -R24 ;  /* 0x000000ffff207224 */ /* 0x000fc600078e0a18 */
[----:B------:R-:W-:Y:S01]  /*0da0*/  ISETP.GE.U32.AND P5, PT, R33, R22, PT ;  /* 0x000000162100720c */ /* 0x000fe20003fa6070 */
[----:B------:R-:W-:-:S12]  /*0db0*/  IMAD R32, R18, R32, R31 ;  /* 0x0000002012207224 */ /* 0x000fd800078e021f */
[----:B------:R-:W-:Y:S01]  /*0dc0*/  @P5 IMAD.IADD R33, R33, 0x1, -R22 ;  /* 0x0000000121215824 */ /* 0x000fe200078e0a16 */
[----:B------:R-:W-:-:S04]  /*0dd0*/  @P5 IADD3 R26, PT, PT, R26, 0x1, RZ ;  /* 0x000000011a1a5810 */ /* 0x000fc80007ffe0ff */
[----:B------:R-:W-:Y:S01]  /*0de0*/  ISETP.GE.U32.AND P5, PT, R33, R22, PT ;  /* 0x000000162100720c */ /* 0x000fe20003fa6070 */
[----:B------:R-:W-:Y:S01]  /*0df0*/  IMAD R33, R28, UR11, R25 ;  /* 0x0000000b1c217c24 */ /* 0x000fe2000f8e0219 */
[----:B------:R-:W-:-:S03]  /*0e00*/  IADD3 R28, PT, PT, -R14, RZ, RZ ;  /* 0x000000ff0e1c7210 */ /* 0x000fc60007ffe1ff */
[----:B------:R-:W-:Y:S02]  /*0e10*/  IMAD R12, R12, UR10, R33 ;  /* 0x0000000a0c0c7c24 */ /* 0x000fe4000f8e0221 */
[----:B------:R-:W-:-:S06]  /*0e20*/  IMAD R28, R18, R28, R13 ;  /* 0x0000001c121c7224 */ /* 0x000fcc00078e020d */
[----:B------:R-:W-:-:S04]  /*0e30*/  @P5 IADD3 R26, PT, PT, R26, 0x1, RZ ;  /* 0x000000011a1a5810 */ /* 0x000fc80007ffe0ff */
[----:B------:R-:W-:Y:S01]  /*0e40*/  SEL R25, R29, R26, !P1 ;  /* 0x0000001a1d197207 */ /* 0x000fe20004800000 */
[----:B------:R-:W-:-:S04]  /*0e50*/  IMAD.MOV R26, RZ, RZ, -R13 ;  /* 0x000000ffff1a7224 */ /* 0x000fc800078e0a0d */
[----:B------:R-:W-:Y:S02]  /*0e60*/  IMAD R5, R22, R26, R5 ;  /* 0x0000001a16057224 */ /* 0x000fe400078e0205 */
[----:B------:R-:W-:-:S04]  /*0e70*/  IMAD.HI.U32 R26, R10, R25, RZ ;  /* 0x000000190a1a7227 */ /* 0x000fc800078e00ff */
[----:B------:R-:W-:Y:S02]  /*0e80*/  IMAD.MOV R13, RZ, RZ, -R26 ;  /* 0x000000ffff0d7224 */ /* 0x000fe400078e0a1a */
[----:B------:R-:W-:Y:S02]  /*0e90*/  IMAD R5, R5, UR9, RZ ;  /* 0x0000000905057c24 */ /* 0x000fe4000f8e02ff */
[----:B------:R-:W-:Y:S02]  /*0ea0*/  IMAD R13, R18, R13, R25 ;  /* 0x0000000d120d7224 */ /* 0x000fe400078e0219 */
[----:B------:R-:W-:Y:S02]  /*0eb0*/  IMAD R5, R28, UR11, R5 ;  /* 0x0000000b1c057c24 */ /* 0x000fe4000f8e0205 */
[----:B------:R-:W-:Y:S01]  /*0ec0*/  IMAD.MOV R28, RZ, RZ, -R37 ;  /* 0x000000ffff1c7224 */ /* 0x000fe200078e0a25 */
[----:B------:R-:W-:Y:S01]  /*0ed0*/  ISETP.GE.U32.AND P5, PT, R13, R18, PT ;  /* 0x000000120d00720c */ /* 0x000fe20003fa6070 */
[----:B------:R-:W-:-:S02]  /*0ee0*/  IMAD R14, R14, UR10, R5 ;  /* 0x0000000a0e0e7c24 */ /* 0x000fc4000f8e0205 */
[----:B------:R-:W-:Y:S02]  /*0ef0*/  IMAD R35, R22, R28, R35 ;  /* 0x0000001c16237224 */ /* 0x000fe400078e0223 */
[----:B------:R-:W-:-:S04]  /*0f00*/  IMAD.MOV R28, RZ, RZ, -R31 ;  /* 0x000000ffff1c7224 */ /* 0x000fc800078e0a1f */
[----:B------:R-:W-:-:S04]  /*0f10*/  IMAD R27, R22, R28, R27 ;  /* 0x0000001c161b7224 */ /* 0x000fc800078e021b */
[----:B------:R-:W-:Y:S01]  /*0f20*/  @P5 IADD3 R13, PT, PT, -R18, R13, RZ ;  /* 0x0000000d120d5210 */ /* 0x000fe20007ffe1ff */
[----:B------:R-:W-:Y:S02]  /*0f30*/  @P5 VIADD R26, R26, 0x1 ;  /* 0x000000011a1a5836 */ /* 0x000fe40000000000 */
[----:B------:R-:W-:Y:S01]  /*0f40*/  IMAD R27, R27, UR9, RZ ;  /* 0x000000091b1b7c24 */ /* 0x000fe2000f8e02ff */
[----:B------:R-:W-:Y:S02]  /*0f50*/  ISETP.GE.U32.AND P6, PT, R13, R18, PT ;  /* 0x000000120d00720c */ /* 0x000fe40003fc6070 */
[----:B------:R-:W-:-:S04]  /*0f60*/  SEL R13, R17, R6, !P3 ;  /* 0x00000006110d7207 */ /* 0x000fc80005800000 */
[----:B------:R-:W-:-:S05]  /*0f70*/  IADD3 R6, PT, PT, -R13, RZ, RZ ;  /* 0x000000ff0d067210 */ /* 0x000fca0007ffe1ff */
[----:B------:R-:W-:Y:S02]  /*0f80*/  IMAD R37, R18, R6, R37 ;  /* 0x0000000612257224 */ /* 0x000fe400078e0225 */
[----:B------:R-:W-:Y:S01]  /*0f90*/  IMAD R6, R35, UR9, RZ ;  /* 0x0000000923067c24 */ /* 0x000fe2000f8e02ff */
[----:B------:R-:W-:Y:S01]  /*0fa0*/  IADD3 R35, PT, PT, R23, 0x9, RZ ;  /* 0x0000000917237810 */ /* 0x000fe20007ffe0ff */
[----:B------:R-:W-:Y:S02]  /*0fb0*/  @P6 VIADD R26, R26, 0x1 ;  /* 0x000000011a1a6836 */ /* 0x000fe40000000000 */
[----:B------:R-:W-:Y:S02]  /*0fc0*/  IMAD R6, R37, UR11, R6 ;  /* 0x0000000b25067c24 */ /* 0x000fe4000f8e0206 */
[----:B------:R-:W-:Y:S01]  /*0fd0*/  IMAD.HI.U32 R28, R4, R35, RZ ;  /* 0x00000023041c7227 */ /* 0x000fe200078e00ff */
[----:B------:R-:W-:-:S03]  /*0fe0*/  SEL R26, R17, R26, !P3 ;  /* 0x0000001a111a7207 */ /* 0x000fc60005800000 */
[----:B------:R-:W-:Y:S01]  /*0ff0*/  IMAD R13, R13, UR10, R6 ;  /* 0x0000000a0d0d7c24 */ /* 0x000fe2000f8e0206 */
[----:B------:R-:W-:-:S05]  /*1000*/  IADD3 R31, PT, PT, -R28, RZ, RZ ;  /* 0x000000ff1c1f7210 */ /* 0x000fca0007ffe1ff */
[----:B------:R-:W-:-:S05]  /*1010*/  IMAD R31, R22, R31, R35 ;  /* 0x0000001f161f7224 */ /* 0x000fca00078e0223 */
[----:B------:R-:W-:-:S13]  /*1020*/  ISETP.GE.U32.AND P0, PT, R31, R22, PT ;  /* 0x000000161f00720c */ /* 0x000fda0003f06070 */
[----:B------:R-:W-:Y:S01]  /*1030*/  @P0 IMAD.IADD R31, R31, 0x1, -R22 ;  /* 0x000000011f1f0824 */ /* 0x000fe200078e0a16 */
[----:B------:R-:W-:-:S04]  /*1040*/  @P0 IADD3 R28, PT, PT, R28, 0x1, RZ ;  /* 0x000000011c1c0810 */ /* 0x000fc80007ffe0ff */
[----:B------:R-:W-:Y:S01]  /*1050*/  ISETP.GE.U32.AND P2, PT, R31, R22, PT ;  /* 0x000000161f00720c */ /* 0x000fe20003f46070 */
[----:B------:R-:W-:Y:S02]  /*1060*/  IMAD R31, R32, UR11, R27 ;  /* 0x0000000b201f7c24 */ /* 0x000fe4000f8e021b */
[----:B------:R-:W-:Y:S02]  /*1070*/  IMAD.MOV R32, RZ, RZ, -R26 ;  /* 0x000000ffff207224 */ /* 0x000fe400078e0a1a */
[----:B------:R-:W-:Y:S02]  /*1080*/  IMAD R24, R24, UR10, R31 ;  /* 0x0000000a18187c24 */ /* 0x000fe4000f8e021f */
[----:B------:R-:W-:-:S06]  /*1090*/  IMAD R32, R18, R32, R25 ;  /* 0x0000002012207224 */ /* 0x000fcc00078e0219 */
[----:B------:R-:W-:-:S04]  /*10a0*/  @P2 IADD3 R28, PT, PT, R28, 0x1, RZ ;  /* 0x000000011c1c2810 */ /* 0x000fc80007ffe0ff */
[----:B------:R-:W-:Y:S02]  /*10b0*/  SEL R27, R29, R28, !P1 ;  /* 0x0000001c1d1b7207 */ /* 0x000fe40004800000 */
[----:B------:R-:W-:-:S05]  /*10c0*/  IADD3 R28, PT, PT, -R25, RZ, RZ ;  /* 0x000000ff191c7210 */ /* 0x000fca0007ffe1ff */
[----:B------:R-:W-:Y:S02]  /*10d0*/  IMAD R9, R22, R28, R9 ;  /* 0x0000001c16097224 */ /* 0x000fe400078e0209 */
[----:B------:R-:W-:-:S04]  /*10e0*/  IMAD.HI.U32 R28, R10, R27, RZ ;  /* 0x0000001b0a1c7227 */ /* 0x000fc800078e00ff */
[----:B------:R-:W-:Y:S01]  /*10f0*/  IMAD R9, R9, UR9, RZ ;  /* 0x0000000909097c24 */ /* 0x000fe2000f8e02ff */
[----:B------:R-:W-:-:S05]  /*1100*/  IADD3 R25, PT, PT, -R28, RZ, RZ ;  /* 0x000000ff1c197210 */ /* 0x000fca0007ffe1ff */
[----:B------:R-:W-:-:S05]  /*1110*/  IMAD R25, R18, R25, R27 ;  /* 0x0000001912197224 */ /* 0x000fca00078e021b */
[----:B------:R-:W-:-:S13]  /*1120*/  ISETP.GE.U32.AND P0, PT, R25, R18, PT ;  /* 0x000000121900720c */ /* 0x000fda0003f06070 */
[----:B------:R-:W-:Y:S01]  /*1130*/  @P0 IMAD.IADD R25, R25, 0x1, -R18 ;  /* 0x0000000119190824 */ /* 0x000fe200078e0a12 */
[----:B------:R-:W-:-:S04]  /*1140*/  @P0 IADD3 R28, PT, PT, R28, 0x1, RZ ;  /* 0x000000011c1c0810 */ /* 0x000fc80007ffe0ff */
[----:B------:R-:W-:Y:S01]  /*1150*/  ISETP.GE.U32.AND P2, PT, R25, R18, PT ;  /* 0x000000121900720c */ /* 0x000fe20003f46070 */
[----:B------:R-:W-:Y:S01]  /*1160*/  IMAD R25, R32, UR11, R9 ;  /* 0x0000000b20197c24 */ /* 0x000fe2000f8e0209 */
[----:B------:R-:W-:-:S03]  /*1170*/  IADD3 R9, PT, PT, -R27, RZ, RZ ;  /* 0x000000ff1b097210 */ /* 0x000fc60007ffe1ff */
[----:B------:R-:W-:Y:S02]  /*1180*/  IMAD R26, R26, UR10, R25 ;  /* 0x0000000a1a1a7c24 */ /* 0x000fe4000f8e0219 */
[----:B------:R-:W-:-:S04]  /*1190*/  IMAD R35, R22, R9, R35 ;  /* 0x0000000916237224 */ /* 0x000fc800078e0223 */
[----:B------:R-:W-:Y:S02]  /*11a0*/  IMAD R9, R35, UR9, RZ ;  /* 0x0000000923097c24 */ /* 0x000fe4000f8e02ff */
[----:B------:R-:W-:-:S05]  /*11b0*/  @P2 VIADD R28, R28, 0x1 ;  /* 0x000000011c1c2836 */ /* 0x000fca0000000000 */
        /* <DEDUP_REMOVED lines=29> */
[----:B------:R-:W-:Y:S02]  /*1390*/  VIADD R35, R23, 0xb ;  /* 0x0000000b17237836 */ /* 0x000fe40000000000 */
[----:B------:R-:W-:Y:S02]  /*13a0*/  IMAD R27, R32, UR11, R27 ;  /* 0x0000000b201b7c24 */ /* 0x000fe4000f8e021b */
        /* <DEDUP_REMOVED lines=16> */
[----:B------:R-:W-:Y:S02]  /*14b0*/  ISETP.GE.U32.AND P2, PT, R7, R18, PT ;  /* 0x000000120700720c */ /* 0x000fe40003f46070 */
[----:B------:R-:W-:-:S05]  /*14c0*/  IADD3 R7, PT, PT, -R37, RZ, RZ ;  /* 0x000000ff25077210 */ /* 0x000fca0007ffe1ff */
[----:B------:R-:W-:-:S04]  /*14d0*/  IMAD R35, R22, R7, R35 ;  /* 0x0000000716237224 */ /* 0x000fc800078e0223 */
[----:B------:R-:W-:Y:S01]  /*14e0*/  IMAD R7, R35, UR9, RZ ;  /* 0x0000000923077c24 */ /* 0x000fe2000f8e02ff */
[----:B------:R-:W-:Y:S01]  /*14f0*/  IADD3 R35, PT, PT, R23, 0xc, RZ ;  /* 0x0000000c17237810 */ /* 0x000fe20007ffe0ff */
[----:B------:R-:W-:-:S05]  /*1500*/  @P2 VIADD R32, R32, 0x1 ;  /* 0x0000000120202836 */ /* 0x000fca0000000000 */
        /* <DEDUP_REMOVED lines=48> */
[----:B------:R-:W-:Y:S01]  /*1810*/  ISETP.GE.U32.AND P2, PT, R31, R18, PT ;  /* 0x000000121f00720c */ /* 0x000fe20003f46070 */
[----:B------:R-:W-:Y:S01]  /*1820*/  IMAD R31, R33, UR9, RZ ;  /* 0x00000009211f7c24 */ /* 0x000fe2000f8e02ff */
[----:B------:R-:W-:-:S11]  /*1830*/  IADD3 R33, PT, PT, R23, 0xe, RZ ;  /* 0x0000000e17217810 */ /* 0x000fd60007ffe0ff */
[----:B------:R-:W-:-:S05]  /*1840*/  @P2 VIADD R36, R36, 0x1 ;  /* 0x0000000124242836 */ /* 0x000fca0000000000 */
[----:B------:R-:W-:-:S05]  /*1850*/  SEL R36, R17, R36, !P3 ;  /* 0x0000002411247207 */ /* 0x000fca0005800000 */
[----:B------:R-:W-:-:S04]  /*1860*/  IMAD.MOV R6, RZ, RZ, -R36 ;  /* 0x000000ffff067224 */ /* 0x000fc800078e0a24 */
        /* <DEDUP_REMOVED lines=19> */
[----:B------:R-:W-:Y:S01]  /*19a0*/  ISETP.GE.U32.AND P2, PT, R9, R18, PT ;  /* 0x000000120900720c */ /* 0x000fe20003f46070 */
[----:B------:R-:W-:-:S12]  /*19b0*/  IMAD R9, R33, UR9, RZ ;  /* 0x0000000921097c24 */ /* 0x000fd8000f8e02ff */
        /* <DEDUP_REMOVED lines=21> */
[----:B------:R-:W-:Y:S01]  /*1b10*/  @P0 IADD3 R27, PT, PT, -R18, R27, RZ ;  /* 0x0000001b121b0210 */ /* 0x000fe20007ffe1ff */
[----:B------:R-:W-:-:S03]  /*1b20*/  @P0 VIADD R6, R6, 0x1 ;  /* 0x0000000106060836 */ /* 0x000fc60000000000 */
[----:B------:R-:W-:Y:S01]  /*1b30*/  ISETP.GE.U32.AND P2, PT, R27, R18, PT ;  /* 0x000000121b00720c */ /* 0x000fe20003f46070 */
[----:B------:R-:W-:-:S04]  /*1b40*/  VIADD R27, R23, 0xf ;  /* 0x0000000f171b7836 */ /* 0x000fc80000000000 */
[----:B------:R-:W-:-:S08]  /*1b50*/  IMAD.HI.U32 R4, R4, R27, RZ ;  /* 0x0000001b04047227 */ /* 0x000fd000078e00ff */
[----:B------:R-:W-:-:S04]  /*1b60*/  @P2 IADD3 R6, PT, PT, R6, 0x1, RZ ;  /* 0x0000000106062810 */ /* 0x000fc80007ffe0ff */
[----:B------:R-:W-:-:S05]  /*1b70*/  SEL R6, R17, R6, !P3 ;  /* 0x0000000611067207 */ /* 0x000fca0005800000 */
[----:B------:R-:W-:-:S04]  /*1b80*/  IMAD.MOV R8, RZ, RZ, -R6 ;  /* 0x000000ffff087224 */ /* 0x000fc800078e0a06 */
[----:B------:R-:W-:Y:S01]  /*1b90*/  IMAD R8, R18, R8, R33 ;  /* 0x0000000812087224 */ /* 0x000fe200078e0221 */
[----:B------:R-:W-:-:S03]  /*1ba0*/  IADD3 R33, PT, PT, -R4, RZ, RZ ;  /* 0x000000ff04217210 */ /* 0x000fc60007ffe1ff */
[----:B------:R-:W-:Y:S02]  /*1bb0*/  IMAD R7, R8, UR11, R7 ;  /* 0x0000000b08077c24 */ /* 0x000fe4000f8e0207 */
[----:B------:R-:W-:Y:S02]  /*1bc0*/  IMAD R33, R22, R33, R27 ;  /* 0x0000002116217224 */ /* 0x000fe400078e021b */
[----:B------:R-:W-:-:S03]  /*1bd0*/  IMAD R8, R6, UR10, R7 ;  /* 0x0000000a06087c24 */ /* 0x000fc6000f8e0207 */
        /* <DEDUP_REMOVED lines=8> */
[----:B------:R-:W2:Y:S01]  /*1c60*/  LDG.E.128 R4, desc[UR6][R4.64] ;  /* 0x0000000604047981 */ /* 0x000ea2000c1e1d00 */
[----:B------:R-:W-:-:S04]  /*1c70*/  IMAD.HI.U32 R10, R10, R29, RZ ;  /* 0x0000001d0a0a7227 */ /* 0x000fc800078e00ff */
[----:B-1----:R-:W-:Y:S02]  /*1c80*/  IMAD R8, R19, UR12, R8 ;  /* 0x0000000c13087c24 */ /* 0x002fe4000f8e0208 */
[----:B------:R-:W-:Y:S01]  /*1c90*/  IMAD R36, R36, UR10, R31 ;  /* 0x0000000a24247c24 */ /* 0x000fe2000f8e021f */
[----:B------:R-:W-:Y:S01]  /*1ca0*/  IADD3 R31, PT, PT, -R10, RZ, RZ ;  /* 0x000000ff0a1f7210 */ /* 0x000fe20007ffe1ff */
[----:B------:R-:W-:Y:S01]  /*1cb0*/  IMAD R25, R25, UR10, R9 ;  /* 0x0000000a19197c24 */ /* 0x000fe2000f8e0209 */
[----:B------:R-:W-:Y:S01]  /*1cc0*/  IADD3 R8, P0, PT, R8, UR14, RZ ;  /* 0x0000000e08087c10 */ /* 0x000fe2000ff1e0ff */
[----:B------:R-:W-:Y:S02]  /*1cd0*/  IMAD R15, R19, UR12, R15 ;  /* 0x0000000c130f7c24 */ /* 0x000fe4000f8e020f */
[----:B------:R-:W-:Y:S02]  /*1ce0*/  IMAD R31, R18, R31, R29 ;  /* 0x0000001f121f7224 */ /* 0x000fe400078e021d */
[----:B------:R-:W-:-:S02]  /*1cf0*/  IMAD.X R9, RZ, RZ, UR15, P0 ;  /* 0x0000000fff097e24 */ /* 0x000fc400080e06ff */
[----:B------:R-:W-:Y:S01]  /*1d00*/  IMAD R16, R19, UR12, R16 ;  /* 0x0000000c13107c24 */ /* 0x000fe2000f8e0210 */
[----:B------:R-:W-:Y:S01]  /*1d10*/  ISETP.GE.U32.AND P0, PT, R31, R18, PT ;  /* 0x000000121f00720c */ /* 0x000fe20003f06070 */
[C---:B------:R-:W-:Y:S02]  /*1d20*/  IMAD R12, R19.reuse, UR12, R12 ;  /* 0x0000000c130c7c24 */ /* 0x040fe4000f8e020c */
[C---:B------:R-:W-:Y:S02]  /*1d30*/  IMAD R14, R19.reuse, UR12, R14 ;  /* 0x0000000c130e7c24 */ /* 0x040fe4000f8e020e */
[C---:B------:R-:W-:Y:S02]  /*1d40*/  IMAD R13, R19.reuse, UR12, R13 ;  /* 0x0000000c130d7c24 */ /* 0x040fe4000f8e020d */
[C---:B------:R-:W-:Y:S02]  /*1d50*/  IMAD R26, R19.reuse, UR12, R26 ;  /* 0x0000000c131a7c24 */ /* 0x040fe4000f8e021a */
[----:B------:R-:W-:-:S02]  /*1d60*/  IMAD R30, R19, UR12, R30 ;  /* 0x0000000c131e7c24 */ /* 0x000fc4000f8e021e */
[----:B------:R-:W-:Y:S02]  /*1d70*/  IMAD R28, R19, UR12, R28 ;  /* 0x0000000c131c7c24 */ /* 0x000fe4000f8e021c */
[----:B------:R-:W-:Y:S01]  /*1d80*/  @P0 IMAD.IADD R31, R31, 0x1, -R18 ;  /* 0x000000011f1f0824 */ /* 0x000fe200078e0a12 */
[----:B------:R-:W-:Y:S01]  /*1d90*/  @P0 IADD3 R10, PT, PT, R10, 0x1, RZ ;  /* 0x000000010a0a0810 */ /* 0x000fe20007ffe0ff */
[C---:B------:R-:W-:Y:S02]  /*1da0*/  IMAD R32, R19.reuse, UR12, R32 ;  /* 0x0000000c13207c24 */ /* 0x040fe4000f8e0220 */
[----:B------:R-:W-:Y:S01]  /*1db0*/  IMAD R34, R19, UR12, R34 ;  /* 0x0000000c13227c24 */ /* 0x000fe2000f8e0222 */
[----:B------:R-:W-:Y:S01]  /*1dc0*/  ISETP.GE.U32.AND P1, PT, R31, R18, PT ;  /* 0x000000121f00720c */ /* 0x000fe20003f26070 */
[C---:B------:R-:W-:Y:S02]  /*1dd0*/  IMAD R36, R19.reuse, UR12, R36 ;  /* 0x0000000c13247c24 */ /* 0x040fe4000f8e0224 */
[----:B------:R-:W-:-:S02]  /*1de0*/  IMAD R25, R19, UR12, R25 ;  /* 0x0000000c13197c24 */ /* 0x000fc4000f8e0219 */
[----:B------:R-:W-:-:S08]  /*1df0*/  IMAD R23, R21, 0x10, R23 ;  /* 0x0000001015177824 */ /* 0x000fd000078e0217 */
[----:B------:R-:W-:-:S05]  /*1e00*/  @P1 VIADD R10, R10, 0x1 ;  /* 0x000000010a0a1836 */ /* 0x000fca0000000000 */
[----:B------:R-:W-:Y:S02]  /*1e10*/  SEL R17, R17, R10, !P3 ;  /* 0x0000000a11117207 */ /* 0x000fe40005800000 */
[----:B------:R-:W-:-:S05]  /*1e20*/  IADD3 R10, PT, PT, -R29, RZ, RZ ;  /* 0x000000ff1d0a7210 */ /* 0x000fca0007ffe1ff */
[----:B------:R-:W-:Y:S01]  /*1e30*/  IMAD R27, R22, R10, R27 ;  /* 0x0000000a161b7224 */ /* 0x000fe200078e021b */
[----:B------:R-:W-:-:S03]  /*1e40*/  IADD3 R10, P0, PT, R15, UR14, RZ ;  /* 0x0000000e0f0a7c10 */ /* 0x000fc6000ff1e0ff */
[----:B------:R-:W-:Y:S01]  /*1e50*/  IMAD R27, R27, UR9, RZ ;  /* 0x000000091b1b7c24 */ /* 0x000fe2000f8e02ff */
[C---:B--2---:R-:W-:Y:S02]  /*1e60*/  PRMT R33, R4.reuse, 0x7770, RZ ;  /* 0x0000777004217816 */ /* 0x044fe400000000ff */
[C---:B------:R-:W-:Y:S02]  /*1e70*/  PRMT R15, R4.reuse, 0x7771, RZ ;  /* 0x00007771040f7816 */ /* 0x040fe400000000ff */
[----:B------:R-:W-:Y:S01]  /*1e80*/  PRMT R31, R4, 0x7772, RZ ;  /* 0x00007772041f7816 */ /* 0x000fe200000000ff */
[----:B------:R0:W-:Y:S01]  /*1e90*/  STG.E.U8 desc[UR6][R8.64], R33 ;  /* 0x0000002108007986 */ /* 0x0001e2000c101106 */
[C---:B------:R-:W-:Y:S02]  /*1ea0*/  PRMT R37, R5.reuse, 0x7772, RZ ;  /* 0x0000777205257816 */ /* 0x040fe400000000ff */
[----:B------:R-:W-:Y:S01]  /*1eb0*/  PRMT R35, R6, 0x7770, RZ ;  /* 0x0000777006237816 */ /* 0x000fe200000000ff */
[----:B0-----:R-:W-:Y:S01]  /*1ec0*/  IMAD.MOV R8, RZ, RZ, -R17 ;  /* 0x000000ffff087224 */ /* 0x001fe200078e0a11 */
[----:B------:R-:W-:Y:S01]  /*1ed0*/  PRMT R33, R5, 0x7773, RZ ;  /* 0x0000777305217816 */ /* 0x000fe200000000ff */
[----:B------:R-:W-:Y:S01]  /*1ee0*/  IMAD R9, R19, UR12, R11 ;  /* 0x0000000c13097c24 */ /* 0x000fe2000f8e020b */
[----:B------:R-:W-:Y:S01]  /*1ef0*/  IADD3.X R11, PT, PT, RZ, UR15, RZ, P0, !PT ;  /* 0x0000000fff0b7c10 */ /* 0x000fe200087fe4ff */
[----:B------:R-:W-:Y:S01]  /*1f00*/  IMAD R8, R18, R8, R29 ;  /* 0x0000000812087224 */ /* 0x000fe200078e021d */
[----:B------:R-:W-:-:S02]  /*1f10*/  PRMT R29, R4, 0x7773, RZ ;  /* 0x00007773041d7816 */ /* 0x000fc400000000ff */
[----:B------:R-:W-:Y:S01]  /*1f20*/  PRMT R4, R5, 0x7770, RZ ;  /* 0x0000777005047816 */ /* 0x000fe200000000ff */
[----:B------:R-:W-:Y:S01]  /*1f30*/  IMAD R27, R8, UR11, R27 ;  /* 0x0000000b081b7c24 */ /* 0x000fe2000f8e021b */
[----:B------:R-:W-:Y:S01]  /*1f40*/  IADD3 R8, P0, PT, R9, UR14, RZ ;  /* 0x0000000e09087c10 */ /* 0x000fe2000ff1e0ff */
[----:B------:R0:W-:Y:S02]  /*1f50*/  STG.E.U8 desc[UR6][R10.64], R15 ;  /* 0x0000000f0a007986 */ /* 0x0001e4000c101106 */
[----:B------:R-:W-:Y:S02]  /*1f60*/  IMAD R27, R17, UR10, R27 ;  /* 0x0000000a111b7c24 */ /* 0x000fe4000f8e021b */
[----:B------:R-:W-:Y:S01]  /*1f70*/  IMAD.X R9, RZ, RZ, UR15, P0 ;  /* 0x0000000fff097e24 */ /* 0x000fe200080e06ff */
[----:B------:R-:W-:Y:S01]  /*1f80*/  IADD3 R16, P0, PT, R16, UR14, RZ ;  /* 0x0000000e10107c10 */ /* 0x000fe2000ff1e0ff */
[----:B------:R-:W-:-:S03]  /*1f90*/  IMAD R27, R19, UR12, R27 ;  /* 0x0000000c131b7c24 */ /* 0x000fc6000f8e021b */
[----:B------:R-:W-:Y:S01]  /*1fa0*/  IADD3.X R17, PT, PT, RZ, UR15, RZ, P0, !PT ;  /* 0x0000000fff117c10 */ /* 0x000fe200087fe4ff */
[----:B------:R1:W-:Y:S01]  /*1fb0*/  STG.E.U8 desc[UR6][R8.64], R31 ;  /* 0x0000001f08007986 */ /* 0x0003e2000c101106 */
[----:B0-----:R-:W-:-:S03]  /*1fc0*/  IADD3 R10, P0, PT, R12, UR14, RZ ;  /* 0x0000000e0c0a7c10 */ /* 0x001fc6000ff1e0ff */
[----:B------:R0:W-:Y:S01]  /*1fd0*/  STG.E.U8 desc[UR6][R16.64], R29 ;  /* 0x0000001d10007986 */ /* 0x0001e2000c101106 */
[----:B------:R-:W-:Y:S01]  /*1fe0*/  IADD3 R12, P1, PT, R14, UR14, RZ ;  /* 0x0000000e0e0c7c10 */ /* 0x000fe2000ff3e0ff */
[----:B------:R-:W-:Y:S01]  /*1ff0*/  IMAD.X R11, RZ, RZ, UR15, P0 ;  /* 0x0000000fff0b7e24 */ /* 0x000fe200080e06ff */
[----:B------:R-:W-:Y:S02]  /*2000*/  IADD3 R14, P2, PT, R13, UR14, RZ ;  /* 0x0000000e0d0e7c10 */ /* 0x000fe4000ff5e0ff */
[----:B------:R-:W-:Y:S02]  /*2010*/  IADD3.X R13, PT, PT, RZ, UR15, RZ, P1, !PT ;  /* 0x0000000fff0d7c10 */ /* 0x000fe40008ffe4ff */
[----:B-1----:R-:W-:Y:S01]  /*2020*/  PRMT R9, R5, 0x7771, RZ ;  /* 0x0000777105097816 */ /* 0x002fe200000000ff */
[----:B------:R-:W-:Y:S01]  /*2030*/  IMAD R5, R19, UR12, R24 ;  /* 0x0000000c13057c24 */ /* 0x000fe2000f8e0218 */
[----:B------:R1:W-:Y:S01]  /*2040*/  STG.E.U8 desc[UR6][R10.64], R4 ;  /* 0x000000040a007986 */ /* 0x0003e2000c101106 */
[C---:B------:R-:W-:Y:S01]  /*2050*/  PRMT R31, R6.reuse, 0x7771, RZ ;  /* 0x00007771061f7816 */ /* 0x040fe200000000ff */
[----:B------:R-:W-:Y:S01]  /*2060*/  IMAD.X R15, RZ, RZ, UR15, P2 ;  /* 0x0000000fff0f7e24 */ /* 0x000fe200090e06ff */
[C---:B0-----:R-:W-:Y:S01]  /*2070*/  PRMT R16, R6.reuse, 0x7773, RZ ;  /* 0x0000777306107816 */ /* 0x041fe200000000ff */
[----:B------:R0:W-:Y:S01]  /*2080*/  STG.E.U8 desc[UR6][R12.64], R9 ;  /* 0x000000090c007986 */ /* 0x0001e2000c101106 */
[----:B------:R-:W-:-:S02]  /*2090*/  PRMT R29, R6, 0x7772, RZ ;  /* 0x00007772061d7816 */ /* 0x000fc400000000ff */
[----:B------:R-:W-:Y:S01]  /*20a0*/  IADD3 R6, P1, PT, R26, UR14, RZ ;  /* 0x0000000e1a067c10 */ /* 0x000fe2000ff3e0ff */
[----:B------:R2:W-:Y:S01]  /*20b0*/  STG.E.U8 desc[UR6][R14.64], R37 ;  /* 0x000000250e007986 */ /* 0x0005e2000c101106 */
[----:B------:R-:W-:Y:S02]  /*20c0*/  IADD3 R8, P2, PT, R28, UR14, RZ ;  /* 0x0000000e1c087c10 */ /* 0x000fe4000ff5e0ff */
[----:B------:R-:W-:Y:S02]  /*20d0*/  PRMT R17, R7, 0x7773, RZ ;  /* 0x0000777307117816 */ /* 0x000fe400000000ff */
[----:B-1----:R-:W-:Y:S02]  /*20e0*/  IADD3 R4, P0, PT, R5, UR14, RZ ;  /* 0x0000000e05047c10 */ /* 0x002fe4000ff1e0ff */
[----:B------:R-:W-:Y:S02]  /*20f0*/  PRMT R24, R7, 0x7772, RZ ;  /* 0x0000777207187816 */ /* 0x000fe400000000ff */
[----:B------:R-:W-:-:S02]  /*2100*/  IADD3.X R5, PT, PT, RZ, UR15, RZ, P0, !PT ;  /* 0x0000000fff057c10 */ /* 0x000fc400087fe4ff */
[----:B------:R-:W-:Y:S02]  /*2110*/  IADD3 R10, P0, PT, R30, UR14, RZ ;  /* 0x0000000e1e0a7c10 */ /* 0x000fe4000ff1e0ff */
[C---:B0-----:R-:W-:Y:S01]  /*2120*/  PRMT R12, R7.reuse, 0x7771, RZ ;  /* 0x00007771070c7816 */ /* 0x041fe200000000ff */
[----:B------:R0:W-:Y:S01]  /*2130*/  STG.E.U8 desc[UR6][R4.64], R33 ;  /* 0x0000002104007986 */ /* 0x0001e2000c101106 */
[----:B------:R-:W-:Y:S01]  /*2140*/  PRMT R13, R7, 0x7770, RZ ;  /* 0x00007770070d7816 */ /* 0x000fe200000000ff */
[----:B------:R-:W-:Y:S01]  /*2150*/  IMAD.X R7, RZ, RZ, UR15, P1 ;  /* 0x0000000fff077e24 */ /* 0x000fe200088e06ff */
[----:B------:R-:W-:Y:S01]  /*2160*/  IADD3.X R9, PT, PT, RZ, UR15, RZ, P2, !PT ;  /* 0x0000000fff097c10 */ /* 0x000fe200097fe4ff */
[----:B------:R-:W-:Y:S01]  /*2170*/  IMAD.X R11, RZ, RZ, UR15, P0 ;  /* 0x0000000fff0b7e24 */ /* 0x000fe200080e06ff */
[----:B--2---:R-:W-:Y:S02]  /*2180*/  IADD3 R14, P0, PT, R32, UR14, RZ ;  /* 0x0000000e200e7c10 */ /* 0x004fe4000ff1e0ff */
[----:B------:R1:W-:Y:S01]  /*2190*/  STG.E.U8 desc[UR6][R6.64], R35 ;  /* 0x0000002306007986 */ /* 0x0003e2000c101106 */
[----:B------:R-:W-:-:S02]  /*21a0*/  IADD3 R26, P3, PT, R27, UR14, RZ ;  /* 0x0000000e1b1a7c10 */ /* 0x000fc4000ff7e0ff */
[----:B------:R-:W-:Y:S01]  /*21b0*/  IADD3.X R15, PT, PT, RZ, UR15, RZ, P0, !PT ;  /* 0x0000000fff0f7c10 */ /* 0x000fe200087fe4ff */
[----:B------:R2:W-:Y:S01]  /*21c0*/  STG.E.U8 desc[UR6][R8.64], R31 ;  /* 0x0000001f08007986 */ /* 0x0005e2000c101106 */
[----:B0-----:R-:W-:Y:S02]  /*21d0*/  IADD3 R4, P1, PT, R34, UR14, RZ ;  /* 0x0000000e22047c10 */ /* 0x001fe4000ff3e0ff */
[----:B------:R-:W-:Y:S01]  /*21e0*/  IADD3.X R27, PT, PT, RZ, UR15, RZ, P3, !PT ;  /* 0x0000000fff1b7c10 */ /* 0x000fe20009ffe4ff */
[----:B------:R0:W-:Y:S02]  /*21f0*/  STG.E.U8 desc[UR6][R10.64], R29 ;  /* 0x0000001d0a007986 */ /* 0x0001e4000c101106 */
[----:B------:R-:W-:Y:S01]  /*2200*/  IMAD.X R5, RZ, RZ, UR15, P1 ;  /* 0x0000000fff057e24 */ /* 0x000fe200088e06ff */
[----:B-1----:R-:W-:Y:S01]  /*2210*/  IADD3 R6, P0, PT, R36, UR14, RZ ;  /* 0x0000000e24067c10 */ /* 0x002fe2000ff1e0ff */
[----:B------:R1:W-:Y:S01]  /*2220*/  STG.E.U8 desc[UR6][R14.64], R16 ;  /* 0x000000100e007986 */ /* 0x0003e2000c101106 */
[----:B--2---:R-:W-:-:S03]  /*2230*/  IADD3 R8, P2, PT, R25, UR14, RZ ;  /* 0x0000000e19087c10 */ /* 0x004fc6000ff5e0ff */
[----:B------:R1:W-:Y:S01]  /*2240*/  STG.E.U8 desc[UR6][R4.64], R13 ;  /* 0x0000000d04007986 */ /* 0x0003e2000c101106 */
[----:B------:R-:W-:Y:S02]  /*2250*/  IADD3.X R7, PT, PT, RZ, UR15, RZ, P0, !PT ;  /* 0x0000000fff077c10 */ /* 0x000fe400087fe4ff */
[----:B0-----:R-:W-:Y:S01]  /*2260*/  IADD3 R11, PT, PT, R23, 0x10, RZ ;  /* 0x00000010170b7810 */ /* 0x001fe20007ffe0ff */
[----:B------:R-:W-:Y:S02]  /*2270*/  IMAD.X R9, RZ, RZ, UR15, P2 ;  /* 0x0000000fff097e24 */ /* 0x000fe400090e06ff */
[----:B------:R1:W-:Y:S01]  /*2280*/  STG.E.U8 desc[UR6][R6.64], R12 ;  /* 0x0000000c06007986 */ /* 0x0003e2000c101106 */
[----:B------:R-:W-:-:S03]  /*2290*/  ISETP.GT.U32.AND P0, PT, R11, R0, PT ;  /* 0x000000000b00720c */ /* 0x000fc60003f04070 */
[----:B------:R1:W-:Y:S04]  /*22a0*/  STG.E.U8 desc[UR6][R8.64], R24 ;  /* 0x0000001808007986 */ /* 0x0003e8000c101106 */
[----:B------:R1:W-:Y:S06]  /*22b0*/  STG.E.U8 desc[UR6][R26.64], R17 ;  /* 0x000000111a007986 */ /* 0x0003ec000c101106 */
[----:B------:R-:W-:Y:S05]  /*22c0*/  @!P0 BRA `(.L_x_392) ;  /* 0xffffffdc00d88947 */ /* 0x000fea000383ffff */
.L_x_391:
[----:B0-23--:R-:W-:Y:S05]  /*22d0*/  BSYNC.RECONVERGENT B0 ;  /* 0x0000000000007941 */ /* 0x00dfea0003800200 */
.L_x_390:
[----:B------:R-:W-:-:S13]  /*22e0*/  ISETP.GE.U32.AND P0, PT, R23, R0, PT ;  /* 0x000000001700720c */ /* 0x000fda0003f06070 */
[----:B------:R-:W-:Y:S05]  /*22f0*/  @P0 EXIT ;  /* 0x000000000000094d */ /* 0x000fea0003800000 */
[----:B-1----:R-:W-:Y:S01]  /*2300*/  IMAD.IADD R4, R0, 0x1, -R23 ;  /* 0x0000000100047824 */ /* 0x002fe200078e0a17 */
[----:B------:R-:W0:Y:S01]  /*2310*/  LDCU UR8, c[0x0][0x10e0] ;  /* 0x00021c00ff0877ac */ /* 0x000e220008000800 */
[----:B------:R-:W-:Y:S01]  /*2320*/  BSSY.RECONVERGENT B0, `(.L_x_393) ;  /* 0x000004b000007945 */ /* 0x000fe20003800200 */
[----:B------:R-:W-:Y:S02]  /*2330*/  MOV R5, R23 ;  /* 0x0000001700057202 */ /* 0x000fe40000000f00 */
[----:B------:R-:W-:Y:S01]  /*2340*/  LOP3.LUT P0, R9, R4, 0x3, RZ, 0xc0, !PT ;  /* 0x0000000304097812 */ /* 0x000fe2000780c0ff */
[----:B------:R-:W1:Y:S01]  /*2350*/  LDCU UR9, c[0x0][0x10ec] ;  /* 0x00021d80ff0977ac */ /* 0x000e620008000800 */
[----:B------:R-:W2:Y:S01]  /*2360*/  LDCU.64 UR10, c[0x0][0x10d8] ;  /* 0x00021b00ff0a77ac */ /* 0x000ea20008000a00 */
[----:B------:R-:W3:Y:S10]  /*2370*/  LDCU.64 UR12, c[0x0][0x380] ;  /* 0x00007000ff0c77ac */ /* 0x000ef40008000a00 */
[----:B------:R-:W-:Y:S05]  /*2380*/  @!P0 BRA `(.L_x_394) ;  /* 0x0000000400108947 */ /* 0x000fea0003800000 */
[----:B------:R-:W5:Y:S01]  /*2390*/  LDC R5, c[0x0][0x10e8] ;  /* 0x00043a00ff057b82 */ /* 0x000f620000000800 */
[----:B------:R-:W4:Y:S01]  /*23a0*/  LDCU UR4, c[0x0][0x10d0] ;  /* 0x00021a00ff0477ac */ /* 0x000f220008000800 */
[----:B------:R-:W-:Y:S01]  /*23b0*/  IADD3 R8, P2, PT, R2, R23, RZ ;  /* 0x0000001702087210 */ /* 0x000fe20007f5e0ff */
[----:B------:R-:W0:Y:S04]  /*23c0*/  LDCU UR5, c[0x0][0x10cc] ;  /* 0x00021980ff0577ac */ /* 0x000e280008000800 */
[----:B------:R-:W-:Y:S01]  /*23d0*/  IMAD.X R17, RZ, RZ, R3, P2 ;  /* 0x000000ffff117224 */ /* 0x000fe200010e0603 */
[----:B-----5:R-:W-:-:S04]  /*23e0*/  ISETP.NE.AND P0, PT, R5, 0x2, PT ;  /* 0x000000020500780c */ /* 0x020fc80003f05270 */
[C---:B----4-:R-:W-:Y:S02]  /*23f0*/  SEL R4, R20.reuse, UR4, !P0 ;  /* 0x0000000414047c07 */ /* 0x050fe4000c000000 */
[----:B------:R-:W-:Y:S02]  /*2400*/  ISETP.NE.AND P0, PT, R5, 0x1, PT ;  /* 0x000000010500780c */ /* 0x000fe40003f05270 */
[----:B------:R-:W4:Y:S01]  /*2410*/  I2F.U32.RP R5, R4 ;  /* 0x0000000400057306 */ /* 0x000f220000209000 */
[----:B------:R-:W-:Y:S01]  /*2420*/  IMAD.MOV R7, RZ, RZ, -R4 ;  /* 0x000000ffff077224 */ /* 0x000fe200078e0a04 */
[----:B0-----:R-:W-:Y:S02]  /*2430*/  SEL R6, R20, UR5, !P0 ;  /* 0x0000000514067c07 */ /* 0x001fe4000c000000 */
[----:B------:R-:W-:Y:S02]  /*2440*/  ISETP.NE.U32.AND P1, PT, R4, RZ, PT ;  /* 0x000000ff0400720c */ /* 0x000fe40003f25070 */
[----:B------:R-:W-:-:S02]  /*2450*/  IADD3 R15, PT, PT, RZ, -R6, RZ ;  /* 0x80000006ff0f7210 */ /* 0x000fc40007ffe0ff */
[----:B------:R-:W0:Y:S01]  /*2460*/  I2F.U32.RP R14, R6 ;  /* 0x00000006000e7306 */ /* 0x000e220000209000 */
[----:B------:R-:W-:Y:S02]  /*2470*/  ISETP.NE.U32.AND P0, PT, R6, RZ, PT ;  /* 0x000000ff0600720c */ /* 0x000fe40003f05070 */
[----:B------:R-:W-:Y:S02]  /*2480*/  LOP3.LUT R21, RZ, R4, RZ, 0x33, !PT ;  /* 0x00000004ff157212 */ /* 0x000fe400078e33ff */
[----:B------:R-:W-:-:S03]  /*2490*/  LOP3.LUT R25, RZ, R6, RZ, 0x33, !PT ;  /* 0x00000006ff197212 */ /* 0x000fc600078e33ff */
[----:B----4-:R-:W4:Y:S08]  /*24a0*/  MUFU.RCP R5, R5 ;  /* 0x0000000500057308 */ /* 0x010f300000001000 */
[----:B0-----:R-:W0:Y:S01]  /*24b0*/  MUFU.RCP R14, R14 ;  /* 0x0000000e000e7308 */ /* 0x001e220000001000 */
[----:B----4-:R-:W-:-:S07]  /*24c0*/  VIADD R10, R5, 0xffffffe ;  /* 0x0ffffffe050a7836 */ /* 0x010fce0000000000 */
[----:B------:R4:W5:Y:S01]  /*24d0*/  F2I.FTZ.U32.TRUNC.NTZ R11, R10 ;  /* 0x0000000a000b7305 */ /* 0x000962000021f000 */
[----:B0-----:R-:W-:-:S07]  /*24e0*/  IADD3 R12, PT, PT, R14, 0xffffffe, RZ ;  /* 0x0ffffffe0e0c7810 */ /* 0x001fce0007ffe0ff */
[----:B------:R0:W1:Y:S01]  /*24f0*/  F2I.FTZ.U32.TRUNC.NTZ R13, R12 ;  /* 0x0000000c000d7305 */ /* 0x000062000021f000 */
[----:B----4-:R-:W-:Y:S02]  /*2500*/  IMAD.MOV.U32 R10, RZ, RZ, RZ ;  /* 0x000000ffff0a7224 */ /* 0x010fe400078e00ff */
[----:B-----5:R-:W-:Y:S02]  /*2510*/  IMAD R7, R7, R11, RZ ;  /* 0x0000000b07077224 */ /* 0x020fe400078e02ff */
[----:B0-----:R-:W-:Y:S02]  /*2520*/  HFMA2 R12, -RZ, RZ, 0, 0 ;  /* 0x00000000ff0c7431 */ /* 0x001fe400000001ff */
[----:B------:R-:W-:-:S04]  /*2530*/  IMAD.HI.U32 R10, R11, R7, R10 ;  /* 0x000000070b0a7227 */ /* 0x000fc800078e000a */
[----:B-1----:R-:W-:Y:S02]  /*2540*/  IMAD R5, R15, R13, RZ ;  /* 0x0000000d0f057224 */ /* 0x002fe400078e02ff */
[----:B------:R-:W-:Y:S02]  /*2550*/  IMAD.MOV R11, RZ, RZ, -R9 ;  /* 0x000000ffff0b7224 */ /* 0x000fe400078e0a09 */
[----:B------:R-:W-:Y:S01]  /*2560*/  IMAD.HI.U32 R7, R13, R5, R12 ;  /* 0x000000050d077227 */ /* 0x000fe200078e000c */
[----:B------:R-:W-:-:S07]  /*2570*/  MOV R5, R23 ;  /* 0x0000001700057202 */ /* 0x000fce0000000f00 */
.L_x_395:
[----:B------:R-:W-:-:S05]  /*2580*/  MOV R9, R17 ;  /* 0x0000001100097202 */ /* 0x000fca0000000f00 */
[----:B0-----:R0:W4:Y:S01]  /*2590*/  LDG.E.U8 R15, desc[UR6][R8.64] ;  /* 0x00000006080f7981 */ /* 0x001122000c1e1100 */
        /* <DEDUP_REMOVED lines=17> */
[----:B------:R-:W-:-:S05]  /*26b0*/  IADD3 R9, PT, PT, -R13, RZ, RZ ;  /* 0x000000ff0d097210 */ /* 0x000fca0007ffe1ff */
[----:B------:R-:W-:Y:S02]  /*26c0*/  IMAD R9, R4, R9, R5 ;  /* 0x0000000904097224 */ /* 0x000fe400078e0205 */
[----:B------:R-:W-:Y:S02]  /*26d0*/  VIADD R5, R5, 0x1 ;  /* 0x0000000105057836 */ /* 0x000fe40000000000 */
[----:B------:R-:W-:Y:S02]  /*26e0*/  IMAD R9, R9, UR8, RZ ;  /* 0x0000000809097c24 */ /* 0x000fe4000f8e02ff */
[----:B------:R-:W-:Y:S01]  /*26f0*/  @P3 VIADD R12, R12, 0x1 ;  /* 0x000000010c0c3836 */ /* 0x000fe20000000000 */
[----:B------:R-:W-:-:S04]  /*2700*/  IADD3 R8, P3, PT, R8, 0x1, RZ ;  /* 0x0000000108087810 */ /* 0x000fc80007f7e0ff */
[----:B------:R-:W-:Y:S02]  /*2710*/  SEL R12, R25, R12, !P0 ;  /* 0x0000000c190c7207 */ /* 0x000fe40004000000 */
[----:B------:R-:W-:Y:S02]  /*2720*/  IADD3.X R17, PT, PT, RZ, R17, RZ, P3, !PT ;  /* 0x00000011ff117210 */ /* 0x000fe40001ffe4ff */
[----:B------:R-:W-:-:S05]  /*2730*/  IADD3 R14, PT, PT, -R12, RZ, RZ ;  /* 0x000000ff0c0e7210 */ /* 0x000fca0007ffe1ff */
[----:B------:R-:W-:-:S04]  /*2740*/  IMAD R14, R6, R14, R13 ;  /* 0x0000000e060e7224 */ /* 0x000fc800078e020d */
[----:B--2---:R-:W-:-:S04]  /*2750*/  IMAD R9, R14, UR11, R9 ;  /* 0x0000000b0e097c24 */ /* 0x004fc8000f8e0209 */
[----:B------:R-:W-:-:S04]  /*2760*/  IMAD R12, R12, UR10, R9 ;  /* 0x0000000a0c0c7c24 */ /* 0x000fc8000f8e0209 */
[----:B------:R-:W-:-:S05]  /*2770*/  IMAD R12, R19, UR9, R12 ;  /* 0x00000009130c7c24 */ /* 0x000fca000f8e020c */
[----:B---3--:R-:W-:-:S05]  /*2780*/  IADD3 R12, P2, PT, R12, UR12, RZ ;  /* 0x0000000c0c0c7c10 */ /* 0x008fca000ff5e0ff */
[----:B------:R-:W-:Y:S01]  /*2790*/  IMAD.X R13, RZ, RZ, UR13, P2 ;  /* 0x0000000dff0d7e24 */ /* 0x000fe200090e06ff */
[----:B------:R-:W-:-:S04]  /*27a0*/  ISETP.NE.AND P2, PT, R11, RZ, PT ;  /* 0x000000ff0b00720c */ /* 0x000fc80003f45270 */
[----:B----4-:R0:W-:Y:S09]  /*27b0*/  STG.E.U8 desc[UR6][R12.64], R15 ;  /* 0x0000000f0c007986 */ /* 0x0101f2000c101106 */
[----:B------:R-:W-:Y:S05]  /*27c0*/  @P2 BRA `(.L_x_395) ;  /* 0xfffffffc006c2947 */ /* 0x000fea000383ffff */
.L_x_394:
[----:B0123--:R-:W-:Y:S05]  /*27d0*/  BSYNC.RECONVERGENT B0 ;  /* 0x0000000000007941 */ /* 0x00ffea0003800200 */
.L_x_393:
[----:B------:R-:W-:-:S04]  /*27e0*/  IADD3 R4, PT, PT, -R0, R23, RZ ;  /* 0x0000001700047210 */ /* 0x000fc80007ffe1ff */
[----:B------:R-:W-:-:S13]  /*27f0*/  ISETP.GT.U32.AND P0, PT, R4, -0x4, PT ;  /* 0xfffffffc0400780c */ /* 0x000fda0003f04070 */
[----:B------:R-:W-:Y:S05]  /*2800*/  @P0 EXIT ;  /* 0x000000000000094d */ /* 0x000fea0003800000 */
[----:B------:R-:W0:Y:S01]  /*2810*/  LDC R4, c[0x0][0x10e8] ;  /* 0x00043a00ff047b82 */ /* 0x000e220000000800 */
[----:B------:R-:W1:Y:S01]  /*2820*/  LDCU UR8, c[0x0][0x10ec] ;  /* 0x00021d80ff0877ac */ /* 0x000e620008000800 */
[----:B------:R-:W2:Y:S06]  /*2830*/  LDCU.64 UR4, c[0x0][0x10d8] ;  /* 0x00021b00ff0477ac */ /* 0x000eac0008000a00 */
[----:B------:R-:W4:Y:S01]  /*2840*/  LDC R7, c[0x0][0x10d0] ;  /* 0x00043400ff077b82 */ /* 0x000f220000000800 */
[----:B------:R-:W3:Y:S07]  /*2850*/  LDCU.64 UR10, c[0x0][0x380] ;  /* 0x00007000ff0a77ac */ /* 0x000eee0008000a00 */
[----:B------:R-:W1:Y:S01]  /*2860*/  LDC R8, c[0x0][0x10e0] ;  /* 0x00043800ff087b82 */ /* 0x000e620000000800 */
[----:B0-----:R-:W-:-:S02]  /*2870*/  ISETP.NE.AND P1, PT, R4, 0x1, PT ;  /* 0x000000010400780c */ /* 0x001fc40003f25270 */
[----:B------:R-:W-:-:S04]  /*2880*/  ISETP.NE.AND P0, PT, R4, 0x2, PT ;  /* 0x000000020400780c */ /* 0x000fc80003f05270 */
[----:B----4-:R-:W-:-:S04]  /*2890*/  SEL R4, R20, R7, !P0 ;  /* 0x0000000714047207 */ /* 0x010fc80004000000 */
[----:B------:R-:W0:Y:S03]  /*28a0*/  I2F.U32.RP R9, R4 ;  /* 0x0000000400097306 */ /* 0x000e260000209000 */
[----:B------:R-:W4:Y:S01]  /*28b0*/  @P1 LDC R20, c[0x0][0x10cc] ;  /* 0x00043300ff141b82 */ /* 0x000f220000000800 */
[----:B------:R-:W-:Y:S02]  /*28c0*/  IADD3 R13, PT, PT, RZ, -R4, RZ ;  /* 0x80000004ff0d7210 */ /* 0x000fe40007ffe0ff */
[----:B------:R-:W-:Y:S02]  /*28d0*/  ISETP.NE.U32.AND P0, PT, R4, RZ, PT ;  /* 0x000000ff0400720c */ /* 0x000fe40003f05070 */
[----:B0-----:R-:W0:Y:S08]  /*28e0*/  MUFU.RCP R9, R9 ;  /* 0x0000000900097308 */ /* 0x001e300000001000 */
[----:B----4-:R-:W4:Y:S01]  /*28f0*/  I2F.U32.RP R12, R20 ;  /* 0x00000014000c7306 */ /* 0x010f220000209000 */
[----:B------:R-:W-:Y:S01]  /*2900*/  ISETP.NE.U32.AND P1, PT, R20, RZ, PT ;  /* 0x000000ff1400720c */ /* 0x000fe20003f25070 */
[----:B0-----:R-:W-:-:S06]  /*2910*/  VIADD R6, R9, 0xffffffe ;  /* 0x0ffffffe09067836 */ /* 0x001fcc0000000000 */
[----:B------:R0:W5:Y:S08]  /*2920*/  F2I.FTZ.U32.TRUNC.NTZ R7, R6 ;  /* 0x0000000600077305 */ /* 0x000170000021f000 */
[----:B----4-:R-:W4:Y:S01]  /*2930*/  MUFU.RCP R12, R12 ;  /* 0x0000000c000c7308 */ /* 0x010f220000001000 */
[----:B0-----:R-:W-:Y:S02]  /*2940*/  HFMA2 R6, -RZ, RZ, 0, 0 ;  /* 0x00000000ff067431 */ /* 0x001fe400000001ff */
[----:B-----5:R-:W-:-:S04]  /*2950*/  IMAD R9, R13, R7, RZ ;  /* 0x000000070d097224 */ /* 0x020fc800078e02ff */
[----:B------:R-:W-:Y:S01]  /*2960*/  IMAD.HI.U32 R9, R7, R9, R6 ;  /* 0x0000000907097227 */ /* 0x000fe200078e0006 */
[----:B----4-:R-:W-:-:S04]  /*2970*/  IADD3 R10, PT, PT, R12, 0xffffffe, RZ ;  /* 0x0ffffffe0c0a7810 */ /* 0x010fc80007ffe0ff */
[----:B------:R0:W4:Y:S02]  /*2980*/  F2I.FTZ.U32.TRUNC.NTZ R11, R10 ;  /* 0x0000000a000b7305 */ /* 0x000124000021f000 */
[----:B0-----:R-:W-:Y:S01]  /*2990*/  MOV R10, RZ ;  /* 0x000000ff000a7202 */ /* 0x001fe20000000f00 */
[----:B----4-:R-:W-:-:S04]  /*29a0*/  IMAD R12, R20, R11, RZ ;  /* 0x0000000b140c7224 */ /* 0x010fc800078e02ff */
[----:B------:R-:W-:Y:S01]  /*29b0*/  IMAD.MOV R13, RZ, RZ, -R12 ;  /* 0x000000ffff0d7224 */ /* 0x000fe200078e0a0c */
[----:B------:R-:W-:-:S03]  /*29c0*/  LOP3.LUT R12, RZ, R4, RZ, 0x33, !PT ;  /* 0x00000004ff0c7212 */ /* 0x000fc600078e33ff */
[----:B------:R-:W-:Y:S01]  /*29d0*/  IMAD.HI.U32 R10, R11, R13, R10 ;  /* 0x0000000d0b0a7227 */ /* 0x000fe200078e000a */
[----:B------:R-:W-:Y:S02]  /*29e0*/  IADD3 R13, PT, PT, -R0, R5, RZ ;  /* 0x00000005000d7210 */ /* 0x000fe40007ffe1ff */
[----:B------:R-:W-:Y:S01]  /*29f0*/  LOP3.LUT R0, RZ, R20, RZ, 0x33, !PT ;  /* 0x00000014ff007212 */ /* 0x000fe200078e33ff */
[----:B-123--:R-:W-:-:S07]  /*2a00*/  VIADD R11, R5, 0x1 ;  /* 0x00000001050b7836 */ /* 0x00efce0000000000 */
.L_x_396:
[----:B------:R-:W-:-:S04]  /*2a10*/  IADD3 R15, PT, PT, R11, -0x1, RZ ;  /* 0xffffffff0b0f7810 */ /* 0x000fc80007ffe0ff */
[----:B0-----:R-:W-:-:S04]  /*2a20*/  IADD3 R6, P2, PT, R2, R15, RZ ;  /* 0x0000000f02067210 */ /* 0x001fc80007f5e0ff */
[----:B------:R-:W-:-:S05]  /*2a30*/  IADD3.X R7, PT, PT, RZ, R3, RZ, P2, !PT ;  /* 0x00000003ff077210 */ /* 0x000fca00017fe4ff */
[----:B------:R-:W2:Y:S01]  /*2a40*/  LDG.E.U8 R23, desc[UR6][R6.64] ;  /* 0x0000000606177981 */ /* 0x000ea2000c1e1100 */
        /* <DEDUP_REMOVED lines=9> */
[----:B------:R-:W-:Y:S01]  /*2ae0*/  IADD3 R16, PT, PT, -R17, RZ, RZ ;  /* 0x000000ff11107210 */ /* 0x000fe20007ffe1ff */
        /* <DEDUP_REMOVED lines=8> */
[----:B------:R-:W-:Y:S01]  /*2b70*/  SEL R14, R0, R15, !P1 ;  /* 0x0000000f000e7207 */ /* 0x000fe20004800000 */
[----:B------:R-:W-:-:S04]  /*2b80*/  IMAD R15, R4, R16, R5 ;  /* 0x00000010040f7224 */ /* 0x000fc800078e0205 */
[----:B------:R-:W-:Y:S02]  /*2b90*/  IMAD.MOV R16, RZ, RZ, -R14 ;  /* 0x000000ffff107224 */ /* 0x000fe400078e0a0e */
[----:B------:R-:W-:Y:S02]  /*2ba0*/  IMAD R15, R15, R8, RZ ;  /* 0x000000080f0f7224 */ /* 0x000fe400078e02ff */
        /* <DEDUP_REMOVED lines=36> */
[----:B------:R-:W-:-:S05]  /*2df0*/  IADD3 R16, PT, PT, R11, 0x1, RZ ;  /* 0x000000010b107810 */ /* 0x000fca0007ffe0ff */
[----:B------:R-:W-:Y:S01]  /*2e00*/  IMAD.HI.U32 R17, R9, R16, RZ ;  /* 0x0000001009117227 */ /* 0x000fe200078e00ff */
        /* <DEDUP_REMOVED lines=30> */
[----:B------:R-:W-:-:S05]  /*2ff0*/  IADD3 R16, PT, PT, R11, 0x2, RZ ;  /* 0x000000020b107810 */ /* 0x000fca0007ffe0ff */
[----:B------:R-:W-:Y:S01]  /*3000*/  IMAD.HI.U32 R17, R9, R16, RZ ;  /* 0x0000001009117227 */ /* 0x000fe200078e00ff */
[----:B--2---:R0:W-:Y:S04]  /*3010*/  STG.E.U8 desc[UR6][R14.64], R23 ;  /* 0x000000170e007986 */ /* 0x0041e8000c101106 */
[----:B------:R1:W2:Y:S01]  /*3020*/  LDG.E.U8 R25, desc[UR6][R6.64+0x3] ;  /* 0x0000030606197981 */ /* 0x0002a2000c1e1100 */
[----:B------:R-:W-:Y:S01]  /*3030*/  IMAD.MOV R21, RZ, RZ, -R17 ;  /* 0x000000ffff157224 */ /* 0x000fe200078e0a11 */
[----:B------:R-:W-:Y:S01]  /*3040*/  IADD3 R11, PT, PT, R11, 0x4, RZ ;  /* 0x000000040b0b7810 */ /* 0x000fe20007ffe0ff */
[----:B------:R-:W-:Y:S02]  /*3050*/  VIADD R13, R13, 0x4 ;  /* 0x000000040d0d7836 */ /* 0x000fe40000000000 */
[----:B------:R-:W-:-:S05]  /*3060*/  IMAD R21, R4, R21, R16 ;  /* 0x0000001504157224 */ /* 0x000fca00078e0210 */
[----:B------:R-:W-:-:S13]  /*3070*/  ISETP.GE.U32.AND P2, PT, R21, R4, PT ;  /* 0x000000041500720c */ /* 0x000fda0003f46070 */
[----:B------:R-:W-:Y:S02]  /*3080*/  @P2 IADD3 R21, PT, PT, -R4, R21, RZ ;  /* 0x0000001504152210 */ /* 0x000fe40007ffe1ff */
[----:B------:R-:W-:Y:S02]  /*3090*/  @P2 IADD3 R17, PT, PT, R17, 0x1, RZ ;  /* 0x0000000111112810 */ /* 0x000fe40007ffe0ff */
[----:B------:R-:W-:-:S13]  /*30a0*/  ISETP.GE.U32.AND P3, PT, R21, R4, PT ;  /* 0x000000041500720c */ /* 0x000fda0003f66070 */
[----:B------:R-:W-:-:S05]  /*30b0*/  @P3 VIADD R17, R17, 0x1 ;  /* 0x0000000111113836 */ /* 0x000fca0000000000 */
        /* <DEDUP_REMOVED lines=8> */
[----:B------:R-:W-:Y:S01]  /*3140*/  @P2 IADD3 R15, PT, PT, -R20, R15, RZ ;  /* 0x0000000f140f2210 */ /* 0x000fe20007ffe1ff */
[----:B------:R-:W-:-:S03]  /*3150*/  @P2 VIADD R7, R7, 0x1 ;  /* 0x0000000107072836 */ /* 0x000fc60000000000 */
[----:B------:R-:W-:-:S13]  /*3160*/  ISETP.GE.U32.AND P3, PT, R15, R20, PT ;  /* 0x000000140f00720c */ /* 0x000fda0003f66070 */
[----:B------:R-:W-:-:S04]  /*3170*/  @P3 IADD3 R7, PT, PT, R7, 0x1, RZ ;  /* 0x0000000107073810 */ /* 0x000fc80007ffe0ff */
[----:B------:R-:W-:Y:S01]  /*3180*/  SEL R14, R0, R7, !P1 ;  /* 0x00000007000e7207 */ /* 0x000fe20004800000 */
[----:B------:R-:W-:-:S03]  /*3190*/  VIADD R7, R6, 0x3 ;  /* 0x0000000306077836 */ /* 0x000fc60000000000 */
[----:B------:R-:W-:Y:S01]  /*31a0*/  IADD3 R6, PT, PT, -R14, RZ, RZ ;  /* 0x000000ff0e067210 */ /* 0x000fe20007ffe1ff */
[----:B------:R-:W-:-:S04]  /*31b0*/  IMAD R7, R7, R8, RZ ;  /* 0x0000000807077224 */ /* 0x000fc800078e02ff */
        /* <DEDUP_REMOVED lines=10> */
.L_x_397:
        /* <DEDUP_REMOVED lines=10> */
.L_x_976:


//--------------------- .text._ZN2at6native40_GLOBAL__N__2351210d_8_Shape_cu_49f7391c30CatArrayBatchedCopy_vectorizedINS1_10OpaqueTypeILj1EEEjLi3ELi64ELi64ELi16ELi16EEEvPcNS1_25CatArrInputTensorMetadataIT_T0_XT2_EXT3_EEENS1_16TensorSizeStrideIS8_Lj4EEEiS8_ --------------------------
	.section	.text._ZN2at6native40_GLOBAL__N__2351210d_8_Shape_cu_49f7391c30CatArrayBatchedCopy_vectorizedINS1_10OpaqueTypeILj1EEEjLi3ELi64ELi64ELi16ELi16EEEvPcNS1_25CatArrInputTensorMetadataIT_T0_XT2_EXT3_EEENS1_16TensorSizeStrideIS8_Lj4EEEiS8_,"ax",@progbits
	.align	128
.text._ZN2at6native40_GLOBAL__N__2351210d_8_Shape_cu_49f7391c30CatArrayBatchedCopy_vectorizedINS1_10OpaqueTypeILj1EEEjLi3ELi64ELi64ELi16ELi16EEEvPcNS1_25CatArrInputTensorMetadataIT_T0_XT2_EXT3_EEENS1_16TensorSizeStrideIS8_Lj4EEEiS8_:
        .type           _ZN2at6native40_GLOBAL__N__2351210d_8_Shape_cu_49f7391c30CatArrayBatchedCopy_vectorizedINS1_10OpaqueTypeILj1EEEjLi3ELi64ELi64ELi16ELi16EEEvPcNS1_25CatArrInputTensorMetadataIT_T0_XT2_EXT3_EEENS1_16TensorSizeStrideIS8_Lj4EEEiS8_,@function
        .size           _ZN2at6native40_GLOBAL__N__2351210d_8_Shape_cu_49f7391c30CatArrayBatchedCopy_vectorizedINS1_10OpaqueTypeILj1EEEjLi3ELi64ELi64ELi16ELi16EEEvPcNS1_25CatArrInputTensorMetadataIT_T0_XT2_EXT3_EEENS1_16TensorSizeStrideIS8_Lj4EEEiS8_,(.L_x_977 - _ZN2at6native40_GLOBAL__N__2351210d_8_Shape_cu_49f7391c30CatArrayBatchedCopy_vectorizedINS1_10OpaqueTypeILj1EEEjLi3ELi64ELi64ELi16ELi16EEEvPcNS1_25CatArrInputTensorMetadataIT_T0_XT2_EXT3_EEENS1_16TensorSizeStrideIS8_Lj4EEEiS8_)
        .other          _ZN2at6native40_GLOBAL__N__2351210d_8_Shape_cu_49f7391c30CatArrayBatchedCopy_vectorizedINS1_10OpaqueTypeILj1EEEjLi3ELi64ELi64ELi16ELi16EEEvPcNS1_25CatArrInputTensorMetadataIT_T0_XT2_EXT3_EEENS1_16TensorSizeStrideIS8_Lj4EEEiS8_,@"STO_CUDA_ENTRY STV_DEFAULT"
_ZN2at6native40_GLOBAL__N__2351210d_8_Shape_cu_49f7391c30CatArrayBatchedCopy_vectorizedINS1_10OpaqueTypeILj1EEEjLi3ELi64ELi64ELi16ELi16EEEvPcNS1_25CatArrInputTensorMetadataIT_T0_XT2_EXT3_EEENS1_16TensorSizeStrideIS8_Lj4EEEiS8_:
        /* <DEDUP_REMOVED lines=30> */
[----:B------:R-:W-:Y:S01]  /*01e0*/  IMAD.MOV R17, RZ, RZ, -R11 ;  /* 0x000000ffff117224 */ /* 0x000fe200078e0a0b */
[----:B------:R-:W5:Y:S01]  /*01f0*/  @P1 LDC R10, c[0x0][0x10cc] ;  /* 0x00043300ff0a1b82 */ /* 0x000f620000000800 */
[----:B------:R-:W-:-:S07]  /*0200*/  ISETP.NE.U32.AND P0, PT, R11, RZ, PT ;  /* 0x000000ff0b00720c */ /* 0x000fce0003f05070 */
[----:B0-----:R-:W0:Y:S01]  /*0210*/  LDC.64 R2, c[0x0][R3+0x380] ;  /* 0x0000e00003027b82 */ /* 0x001e220000000a00 */
[----:B---3--:R-:W3:Y:S08]  /*0220*/  MUFU.RCP R7, R7 ;  /* 0x0000000700077308 */ /* 0x008ef00000001000 */
[----:B-----5:R-:W5:Y:S01]  /*0230*/  I2F.U32.RP R8, R10 ;  /* 0x0000000a00087306 */ /* 0x020f620000209000 */
[----:B------:R-:W-:-:S02]  /*0240*/  ISETP.NE.U32.AND P1, PT, R10, RZ, PT ;  /* 0x000000ff0a00720c */ /* 0x000fc40003f25070 */
[----:B------:R-:W-:Y:S01]  /*0250*/  LOP3.LUT R16, RZ, R10, RZ, 0x33, !PT ;  /* 0x0000000aff107212 */ /* 0x000fe200078e33ff */
[----:B---3--:R-:W-:-:S04]  /*0260*/  VIADD R12, R7, 0xffffffe ;  /* 0x0ffffffe070c7836 */ /* 0x008fc80000000000 */
[----:B------:R3:W-:Y:S08]  /*0270*/  F2I.FTZ.U32.TRUNC.NTZ R13, R12 ;  /* 0x0000000c000d7305 */ /* 0x0007f0000021f000 */
[----:B-----5:R-:W5:Y:S01]  /*0280*/  MUFU.RCP R8, R8 ;  /* 0x0000000800087308 */ /* 0x020f620000001000 */
[----:B---3--:R-:W-:Y:S01]  /*0290*/  IMAD.MOV.U32 R12, RZ, RZ, RZ ;  /* 0x000000ffff0c7224 */ /* 0x008fe200078e00ff */
[----:B-----5:R-:W-:Y:S01]  /*02a0*/  IADD3 R5, PT, PT, R8, 0xffffffe, RZ ;  /* 0x0ffffffe08057810 */ /* 0x020fe20007ffe0ff */
[----:B-1----:R-:W-:-:S02]  /*02b0*/  IMAD R8, R4, R9, RZ ;  /* 0x0000000904087224 */ /* 0x002fc400078e02ff */
[----:B------:R-:W-:Y:S01]  /*02c0*/  IMAD R9, R17, R13, RZ ;  /* 0x0000000d11097224 */ /* 0x000fe200078e02ff */
[----:B------:R-:W-:Y:S01]  /*02d0*/  LOP3.LUT R17, RZ, R11, RZ, 0x33, !PT ;  /* 0x0000000bff117212 */ /* 0x000fe200078e33ff */
[----:B------:R-:W-:Y:S01]  /*02e0*/  IMAD.MOV.U32 R4, RZ, RZ, RZ ;  /* 0x000000ffff047224 */ /* 0x000fe200078e00ff */
[----:B------:R-:W1:Y:S01]  /*02f0*/  F2I.FTZ.U32.TRUNC.NTZ R5, R5 ;  /* 0x0000000500057305 */ /* 0x000e62000021f000 */
[----:B------:R-:W-:-:S04]  /*0300*/  IMAD.HI.U32 R12, R13, R9, R12 ;  /* 0x000000090d0c7227 */ /* 0x000fc800078e000c */
[----:B------:R-:W-:Y:S01]  /*0310*/  HFMA2 R9, -RZ, RZ, 0, 0 ;  /* 0x00000000ff097431 */ /* 0x000fe200000001ff */
[----:B------:R-:W-:Y:S01]  /*0320*/  LOP3.LUT R8, R8, 0xfffffff0, RZ, 0xc0, !PT ;  /* 0xfffffff008087812 */ /* 0x000fe200078ec0ff */
[----:B-1----:R-:W-:-:S05]  /*0330*/  IMAD R7, R10, R5, RZ ;  /* 0x000000050a077224 */ /* 0x002fca00078e02ff */
[----:B------:R-:W-:-:S05]  /*0340*/  IADD3 R7, PT, PT, -R7, RZ, RZ ;  /* 0x000000ff07077210 */ /* 0x000fca0007ffe1ff */
[----:B0-2-4-:R-:W-:-:S07]  /*0350*/  IMAD.HI.U32 R13, R5, R7, R4 ;  /* 0x00000007050d7227 */ /* 0x015fce00078e0004 */
.L_x_398:
        /* <DEDUP_REMOVED lines=15> */
[--C-:B------:R-:W-:Y:S02]  /*0450*/  IMAD R18, R11, R18, R15.reuse ;  /* 0x000000120b127224 */ /* 0x100fe400078e020f */
[----:B------:R-:W-:Y:S01]  /*0460*/  IMAD.IADD R15, R14, 0x1, R15 ;  /* 0x000000010e0f7824 */ /* 0x000fe200078e020f */
        /* <DEDUP_REMOVED lines=18> */
.L_x_399:
        /* <DEDUP_REMOVED lines=15> */
.L_x_977:


//--------------------- .text._ZN2at6native40_GLOBAL__N__2351210d_8_Shape_cu_49f7391c19CatArrayBatchedCopyINS1_10OpaqueTypeILj1EEEjLi2ELi64ELi64EEEvPT_NS1_25CatArrInputTensorMetadataIS5_T0_XT2_EXT3_EEENS1_16TensorSizeStrideIS8_Lj4EEEiS8_ --------------------------
	.section	.text._ZN2at6native40_GLOBAL__N__2351210d_8_Shape_cu_49f7391c19CatArrayBatchedCopyINS1_10OpaqueTypeILj1EEEjLi2ELi64ELi64EEEvPT_NS1_25CatArrInputTensorMetadataIS5_T0_XT2_EXT3_EEENS1_16TensorSizeStrideIS8_Lj4EEEiS8_,"ax",@progbits
	.align	128
.text._ZN2at6native40_GLOBAL__N__2351210d_8_Shape_cu_49f7391c19CatArrayBatchedCopyINS1_10OpaqueTypeILj1EEEjLi2ELi64ELi64EEEvPT_NS1_25CatArrInputTensorMetadataIS5_T0_XT2_EXT3_EEENS1_16TensorSizeStrideIS8_Lj4EEEiS8_:
        .type           _ZN2at6native40_GLOBAL__N__2351210d_8_Shape_cu_49f7391c19CatArrayBatchedCopyINS1_10OpaqueTypeILj1EEEjLi2ELi64ELi64EEEvPT_NS1_25CatArrInputTensorMetadataIS5_T0_XT2_EXT3_EEENS1_16TensorSizeStrideIS8_Lj4EEEiS8_,@function
        .size           _ZN2at6native40_GLOBAL__N__2351210d_8_Shape_cu_49f7391c19CatArrayBatchedCopyINS1_10OpaqueTypeILj1EEEjLi2ELi64ELi64EEEvPT_NS1_25CatArrInputTensorMetadataIS5_T0_XT2_EXT3_EEENS1_16TensorSizeStrideIS8_Lj4EEEiS8_,(.L_x_978 - _ZN2at6native40_GLOBAL__N__2351210d_8_Shape_cu_49f7391c19CatArrayBatchedCopyINS1_10OpaqueTypeILj1EEEjLi2ELi64ELi64EEEvPT_NS1_25CatArrInputTensorMetadataIS5_T0_XT2_EXT3_EEENS1_16TensorSizeStrideIS8_Lj4EEEiS8_)
        .other          _ZN2at6native40_GLOBAL__N__2351210d_8_Shape_cu_49f7391c19CatArrayBatchedCopyINS1_10OpaqueTypeILj1EEEjLi2ELi64ELi64EEEvPT_NS1_25CatArrInputTensorMetadataIS5_T0_XT2_EXT3_EEENS1_16TensorSizeStrideIS8_Lj4EEEiS8_,@"STO_CUDA_ENTRY STV_DEFAULT"
_ZN2at6native40_GLOBAL__N__2351210d_8_Shape_cu_49f7391c19CatArrayBatchedCopyINS1_10OpaqueTypeILj1EEEjLi2ELi64ELi64EEEvPT_NS1_25CatArrInputTensorMetadataIS5_T0_XT2_EXT3_EEENS1_16TensorSizeStrideIS8_Lj4EEEiS8_:
        /* <DEDUP_REMOVED lines=12> */
[----:B------:R-:W0:Y:S01]  /*00c0*/  LDC R0, c[0x0][0x10ec] ;  /* 0x00043b00ff007b82 */ /* 0x000e220000000800 */
[----:B------:R-:W1:Y:S01]  /*00d0*/  LDCU UR7, c[0x0][0x10cc] ;  /* 0x00021980ff0777ac */ /* 0x000e620008000800 */
[----:B------:R-:W-:Y:S01]  /*00e0*/  BSSY.RECONVERGENT B0, `(.L_x_400) ;  /* 0x0000055000007945 */ /* 0x000fe20003800200 */
[----:B------:R-:W-:Y:S01]  /*00f0*/  UIMAD UR8, UR5, -0x1f, UR9 ;  /* 0xffffffe1050878a4 */ /* 0x000fe2000f8e0209 */
[----:B------:R-:W2:Y:S03]  /*0100*/  LDCU UR14, c[0x0][0x370] ;  /* 0x00006e00ff0e77ac */ /* 0x000ea60008000800 */
[----:B------:R-:W-:Y:S01]  /*0110*/  UIMAD UR4, UR5, 0x7, UR8 ;  /* 0x00000007050478a4 */ /* 0x000fe2000f8e0208 */
[----:B------:R-:W3:Y:S03]  /*0120*/  LDCU.64 UR16, c[0x0][0x358] ;  /* 0x00006b00ff1077ac */ /* 0x000ee60008000a00 */
[----:B------:R-:W-:Y:S01]  /*0130*/  UIMAD UR6, UR5, -0x4, UR4 ;  /* 0xfffffffc050678a4 */ /* 0x000fe2000f8e0204 */
[----:B------:R-:W4:Y:S03]  /*0140*/  LDCU UR5, c[0x0][0x10e8] ;  /* 0x00021d00ff0577ac */ /* 0x000f260008000800 */
[----:B------:R-:W5:Y:S01]  /*0150*/  LDCU.U8 UR8, c[0x0][UR8+0x880] ;  /* 0x00011000080877ac */ /* 0x000f620008000000 */
[----:B------:R-:W0:Y:S07]  /*0160*/  LDCU.64 UR18, c[0x0][0x10d8] ;  /* 0x00021b00ff1277ac */ /* 0x000e2e0008000a00 */
[----:B------:R-:W1:Y:S01]  /*0170*/  LDCU UR13, c[0x0][UR6+0x680] ;  /* 0x0000d000060d77ac */ /* 0x000e620008000800 */
[----:B------:R-:W0:Y:S01]  /*0180*/  LDCU.64 UR20, c[0x0][0x380] ;  /* 0x00007000ff1477ac */ /* 0x000e220008000a00 */
[----:B----4-:R-:W-:Y:S01]  /*0190*/  UISETP.NE.AND UP0, UPT, UR5, 0x1, UPT ;  /* 0x000000010500788c */ /* 0x010fe2000bf05270 */
[----:B-----5:R-:W-:Y:S01]  /*01a0*/  ISETP.NE.AND P0, PT, RZ, UR8, PT ;  /* 0x00000008ff007c0c */ /* 0x020fe2000bf05270 */
[----:B------:R-:W4:Y:S01]  /*01b0*/  LDCU UR11, c[0x0][UR9+0x8d0] ;  /* 0x00011a00090b77ac */ /* 0x000f220008000800 */
[----:B------:R-:W0:Y:S01]  /*01c0*/  LDCU UR12, c[0x0][UR9+0x8d4] ;  /* 0x00011a80090c77ac */ /* 0x000e220008000800 */
[----:B-1----:R-:W-:Y:S01]  /*01d0*/  USEL UR7, UR13, UR7, !UP0 ;  /* 0x000000070d077287 */ /* 0x002fe2000c000000 */
[----:B------:R-:W1:Y:S05]  /*01e0*/  LDCU.64 UR4, c[0x0][UR4+0x380] ;  /* 0x00007000040477ac */ /* 0x000e6a0008000a00 */
[----:B------:R-:W-:Y:S01]  /*01f0*/  IMAD R7, RZ, RZ, -UR7 ;  /* 0x80000007ff077e24 */ /* 0x000fe2000f8e02ff */
[----:B------:R-:W-:Y:S01]  /*0200*/  ISETP.NE.U32.AND P1, PT, RZ, UR7, PT ;  /* 0x00000007ff007c0c */ /* 0x000fe2000bf25070 */
[----:B------:R-:W0:Y:S01]  /*0210*/  LDCU UR6, c[0x0][UR6+0x580] ;  /* 0x0000b000060677ac */ /* 0x000e220008000800 */
[----:B------:R-:W5:Y:S01]  /*0220*/  I2F.U32.RP R4, UR7 ;  /* 0x0000000700047d06 */ /* 0x000f620008209000 */
[----:B------:R-:W0:Y:S07]  /*0230*/  @UP0 LDCU UR13, c[0x0][UR9+0x8c4] ;  /* 0x00011880090d07ac */ /* 0x000e2e0008000800 */
[----:B-----5:R-:W5:Y:S02]  /*0240*/  MUFU.RCP R4, R4 ;  /* 0x0000000400047308 */ /* 0x020f640000001000 */
[----:B-----5:R-:W-:Y:S01]  /*0250*/  IADD3 R2, PT, PT, R4, 0xffffffe, RZ ;  /* 0x0ffffffe04027810 */ /* 0x020fe20007ffe0ff */
[----:B--2---:R-:W-:-:S05]  /*0260*/  IMAD R4, R6, UR14, RZ ;  /* 0x0000000e06047c24 */ /* 0x004fca000f8e02ff */
[----:B------:R2:W5:Y:S02]  /*0270*/  F2I.FTZ.U32.TRUNC.NTZ R3, R2 ;  /* 0x0000000200037305 */ /* 0x000564000021f000 */
[----:B--2---:R-:W-:Y:S02]  /*0280*/  HFMA2 R2, -RZ, RZ, 0, 0 ;  /* 0x00000000ff027431 */ /* 0x004fe400000001ff */
[----:B-----5:R-:W-:-:S04]  /*0290*/  IMAD R7, R7, R3, RZ ;  /* 0x0000000307077224 */ /* 0x020fc800078e02ff */
[----:B------:R-:W-:Y:S01]  /*02a0*/  IMAD.HI.U32 R2, R3, R7, R2 ;  /* 0x0000000703027227 */ /* 0x000fe200078e0002 */
[----:B01-34-:R-:W-:-:S07]  /*02b0*/  LOP3.LUT R3, RZ, UR7, RZ, 0x33, !PT ;  /* 0x00000007ff037c12 */ /* 0x01bfce000f8e33ff */
.L_x_402:
[----:B-1----:R-:W-:Y:S01]  /*02c0*/  @P0 IADD3 R8, P2, PT, R5, UR4, RZ ;  /* 0x0000000405080c10 */ /* 0x002fe2000ff5e0ff */
[----:B------:R-:W-:Y:S01]  /*02d0*/  IMAD.HI.U32 R10, R2, R5, RZ ;  /* 0x00000005020a7227 */ /* 0x000fe200078e00ff */
[----:B0-----:R-:W0:Y:S03]  /*02e0*/  @P0 LDC R12, c[0x0][0x10ec] ;  /* 0x00043b00ff0c0b82 */ /* 0x001e260000000800 */
[----:B------:R-:W-:-:S05]  /*02f0*/  @P0 IMAD.X R9, RZ, RZ, UR5, P2 ;  /* 0x00000005ff090e24 */ /* 0x000fca00090e06ff */
[----:B------:R1:W2:Y:S01]  /*0300*/  @P0 LDG.E.U8 R13, desc[UR16][R8.64] ;  /* 0x00000010080d0981 */ /* 0x0002a2000c1e1100 */
[----:B------:R-:W-:-:S05]  /*0310*/  IADD3 R6, PT, PT, -R10, RZ, RZ ;  /* 0x000000ff0a067210 */ /* 0x000fca0007ffe1ff */
[----:B------:R-:W-:-:S05]  /*0320*/  IMAD R6, R6, UR7, R5 ;  /* 0x0000000706067c24 */ /* 0x000fca000f8e0205 */
[----:B------:R-:W-:-:S13]  /*0330*/  ISETP.GE.U32.AND P2, PT, R6, UR7, PT ;  /* 0x0000000706007c0c */ /* 0x000fda000bf46070 */
[----:B------:R-:W-:Y:S01]  /*0340*/  @P2 VIADD R6, R6, -UR7 ;  /* 0x8000000706062c36 */ /* 0x000fe20008000000 */
[----:B------:R-:W-:-:S04]  /*0350*/  @P2 IADD3 R10, PT, PT, R10, 0x1, RZ ;  /* 0x000000010a0a2810 */ /* 0x000fc80007ffe0ff */
[----:B------:R-:W-:Y:S02]  /*0360*/  ISETP.GE.U32.AND P3, PT, R6, UR7, PT ;  /* 0x0000000706007c0c */ /* 0x000fe4000bf66070 */
[----:B------:R-:W3:Y:S11]  /*0370*/  @P0 LDC.64 R6, c[0x0][0x380] ;  /* 0x0000e000ff060b82 */ /* 0x000ef60000000a00 */
[----:B------:R-:W-:-:S05]  /*0380*/  @P3 VIADD R10, R10, 0x1 ;  /* 0x000000010a0a3836 */ /* 0x000fca0000000000 */
[----:B------:R-:W-:-:S04]  /*0390*/  SEL R10, R3, R10, !P1 ;  /* 0x0000000a030a7207 */ /* 0x000fc80004800000 */
[C---:B-1----:R-:W-:Y:S01]  /*03a0*/  IADD3 R8, PT, PT, -R10.reuse, RZ, RZ ;  /* 0x000000ff0a087210 */ /* 0x042fe20007ffe1ff */
[----:B------:R-:W-:-:S04]  /*03b0*/  IMAD R10, R10, UR18, RZ ;  /* 0x000000120a0a7c24 */ /* 0x000fc8000f8e02ff */
[----:B------:R-:W-:-:S04]  /*03c0*/  IMAD R9, R8, UR7, R5 ;  /* 0x0000000708097c24 */ /* 0x000fc8000f8e0205 */
[----:B------:R-:W-:-:S04]  /*03d0*/  IMAD R9, R9, UR19, R10 ;  /* 0x0000001309097c24 */ /* 0x000fc8000f8e020a */
[----:B0-----:R-:W-:-:S05]  /*03e0*/  @P0 IMAD R11, R12, UR6, R9 ;  /* 0x000000060c0b0c24 */ /* 0x001fca000f8e0209 */
[----:B---3--:R-:W-:-:S05]  /*03f0*/  @P0 IADD3 R6, P2, PT, R11, R6, RZ ;  /* 0x000000060b060210 */ /* 0x008fca0007f5e0ff */
[----:B------:R-:W-:-:S05]  /*0400*/  @P0 IMAD.X R7, RZ, RZ, R7, P2 ;  /* 0x000000ffff070224 */ /* 0x000fca00010e0607 */
[----:B--2---:R0:W-:Y:S01]  /*0410*/  @P0 STG.E.U8 desc[UR16][R6.64], R13 ;  /* 0x0000000d06000986 */ /* 0x0041e2000c101110 */
[----:B------:R-:W-:Y:S05]  /*0420*/  @P0 BRA `(.L_x_401) ;  /* 0x0000000000740947 */ /* 0x000fea0003800000 */
[----:B------:R-:W1:Y:S01]  /*0430*/  I2F.U32.RP R8, UR13 ;  /* 0x0000000d00087d06 */ /* 0x000e620008209000 */
[----:B------:R-:W-:Y:S01]  /*0440*/  IMAD R11, RZ, RZ, -UR13 ;  /* 0x8000000dff0b7e24 */ /* 0x000fe2000f8e02ff */
[----:B------:R-:W-:-:S06]  /*0450*/  ISETP.NE.U32.AND P4, PT, RZ, UR13, PT ;  /* 0x0000000dff007c0c */ /* 0x000fcc000bf85070 */
[----:B-1----:R-:W0:Y:S02]  /*0460*/  MUFU.RCP R8, R8 ;  /* 0x0000000800087308 */ /* 0x002e240000001000 */
[----:B0-----:R-:W-:-:S06]  /*0470*/  IADD3 R6, PT, PT, R8, 0xffffffe, RZ ;  /* 0x0ffffffe08067810 */ /* 0x001fcc0007ffe0ff */
[----:B------:R0:W1:Y:S02]  /*0480*/  F2I.FTZ.U32.TRUNC.NTZ R7, R6 ;  /* 0x0000000600077305 */ /* 0x000064000021f000 */
[----:B0-----:R-:W-:Y:S01]  /*0490*/  MOV R6, RZ ;  /* 0x000000ff00067202 */ /* 0x001fe20000000f00 */
[----:B-1----:R-:W-:-:S04]  /*04a0*/  IMAD R11, R11, R7, RZ ;  /* 0x000000070b0b7224 */ /* 0x002fc800078e02ff */
[----:B------:R-:W-:-:S06]  /*04b0*/  IMAD.HI.U32 R10, R7, R11, R6 ;  /* 0x0000000b070a7227 */ /* 0x000fcc00078e0006 */
[----:B------:R-:W-:-:S04]  /*04c0*/  IMAD.HI.U32 R10, R10, R5, RZ ;  /* 0x000000050a0a7227 */ /* 0x000fc800078e00ff */
[----:B------:R-:W-:-:S04]  /*04d0*/  IMAD.MOV R12, RZ, RZ, -R10 ;  /* 0x000000ffff0c7224 */ /* 0x000fc800078e0a0a */
[----:B------:R-:W-:-:S05]  /*04e0*/  IMAD R7, R12, UR13, R5 ;  /* 0x0000000d0c077c24 */ /* 0x000fca000f8e0205 */
[----:B------:R-:W-:-:S13]  /*04f0*/  ISETP.GE.U32.AND P2, PT, R7, UR13, PT ;  /* 0x0000000d07007c0c */ /* 0x000fda000bf46070 */
[----:B------:R-:W-:Y:S01]  /*0500*/  @P2 IADD3 R7, PT, PT, R7, -UR13, RZ ;  /* 0x8000000d07072c10 */ /* 0x000fe2000fffe0ff */
[----:B------:R-:W-:-:S03]  /*0510*/  @P2 VIADD R10, R10, 0x1 ;  /* 0x000000010a0a2836 */ /* 0x000fc60000000000 */
[----:B------:R-:W-:-:S13]  /*0520*/  ISETP.GE.U32.AND P3, PT, R7, UR13, PT ;  /* 0x0000000d07007c0c */ /* 0x000fda000bf66070 */
[----:B------:R-:W-:Y:S02]  /*0530*/  @P3 IADD3 R10, PT, PT, R10, 0x1, RZ ;  /* 0x000000010a0a3810 */ /* 0x000fe40007ffe0ff */
[----:B------:R-:W-:-:S04]  /*0540*/  @!P4 LOP3.LUT R10, RZ, UR13, RZ, 0x33, !PT ;  /* 0x0000000dff0acc12 */ /* 0x000fc8000f8e33ff */
[C---:B------:R-:W-:Y:S01]  /*0550*/  IADD3 R6, PT, PT, -R10.reuse, RZ, RZ ;  /* 0x000000ff0a067210 */ /* 0x040fe20007ffe1ff */
[----:B------:R-:W-:-:S04]  /*0560*/  IMAD R7, R10, UR11, RZ ;  /* 0x0000000b0a077c24 */ /* 0x000fc8000f8e02ff */
[----:B------:R-:W-:-:S04]  /*0570*/  IMAD R6, R6, UR13, R5 ;  /* 0x0000000d06067c24 */ /* 0x000fc8000f8e0205 */
[----:B------:R-:W-:-:S05]  /*0580*/  IMAD R6, R6, UR12, R7 ;  /* 0x0000000c06067c24 */ /* 0x000fca000f8e0207 */
[----:B------:R-:W-:-:S05]  /*0590*/  IADD3 R6, P2, PT, R6, UR4, RZ ;  /* 0x0000000406067c10 */ /* 0x000fca000ff5e0ff */
[----:B------:R-:W-:-:S06]  /*05a0*/  IMAD.X R7, RZ, RZ, UR5, P2 ;  /* 0x00000005ff077e24 */ /* 0x000fcc00090e06ff */
[----:B------:R-:W2:Y:S01]  /*05b0*/  LDG.E.U8 R7, desc[UR16][R6.64] ;  /* 0x0000001006077981 */ /* 0x000ea2000c1e1100 */
[----:B------:R-:W-:-:S05]  /*05c0*/  IMAD R9, R0, UR6, R9 ;  /* 0x0000000600097c24 */ /* 0x000fca000f8e0209 */
[----:B------:R-:W-:-:S04]  /*05d0*/  IADD3 R8, P2, PT, R9, UR20, RZ ;  /* 0x0000001409087c10 */ /* 0x000fc8000ff5e0ff */
[----:B------:R-:W-:-:S05]  /*05e0*/  IADD3.X R9, PT, PT, RZ, UR21, RZ, P2, !PT ;  /* 0x00000015ff097c10 */ /* 0x000fca00097fe4ff */
[----:B--2---:R1:W-:Y:S04]  /*05f0*/  STG.E.U8 desc[UR16][R8.64], R7 ;  /* 0x0000000708007986 */ /* 0x0043e8000c101110 */
.L_x_401:
[----:B------:R-:W-:-:S04]  /*0600*/  IADD3 R5, PT, PT, R4, R5, RZ ;  /* 0x0000000504057210 */ /* 0x000fc80007ffe0ff */
[----:B------:R-:W-:-:S13]  /*0610*/  ISETP.GE.U32.AND P2, PT, R5, UR10, PT ;  /* 0x0000000a05007c0c */ /* 0x000fda000bf46070 */
[----:B------:R-:W-:Y:S05]  /*0620*/  @!P2 BRA `(.L_x_402) ;  /* 0xfffffffc0024a947 */ /* 0x000fea000383ffff */
[----:B------:R-:W-:Y:S05]  /*0630*/  BSYNC.RECONVERGENT B0 ;  /* 0x0000000000007941 */ /* 0x000fea0003800200 */
.L_x_400:
[----:B------:R-:W-:Y:S05]  /*0640*/  EXIT ;  /* 0x000000000000794d */ /* 0x000fea0003800000 */
.L_x_403:
        /* <DEDUP_REMOVED lines=11> */
.L_x_978:


//--------------------- .text._ZN2at6native40_GLOBAL__N__2351210d_8_Shape_cu_49f7391c26CatArrayBatchedCopy_contigINS1_10OpaqueTypeILj1EEEjLi2ELi64ELi64EEEvPT_NS1_25CatArrInputTensorMetadataIS5_T0_XT2_EXT3_EEENS1_16TensorSizeStrideIS8_Lj4EEEiS8_ --------------------------
	.section	.text._ZN2at6native40_GLOBAL__N__2351210d_8_Shape_cu_49f7391c26CatArrayBatchedCopy_contigINS1_10OpaqueTypeILj1EEEjLi2ELi64ELi64EEEvPT_NS1_25CatArrInputTensorMetadataIS5_T0_XT2_EXT3_EEENS1_16TensorSizeStrideIS8_Lj4EEEiS8_,"ax",@progbits
	.align	128
.text._ZN2at6native40_GLOBAL__N__2351210d_8_Shape_cu_49f7391c26CatArrayBatchedCopy_contigINS1_10OpaqueTypeILj1EEEjLi2ELi64ELi64EEEvPT_NS1_25CatArrInputTensorMetadataIS5_T0_XT2_EXT3_EEENS1_16TensorSizeStrideIS8_Lj4EEEiS8_:
        .type           _ZN2at6native40_GLOBAL__N__2351210d_8_Shape_cu_49f7391c26CatArrayBatchedCopy_contigINS1_10OpaqueTypeILj1EEEjLi2ELi64ELi64EEEvPT_NS1_25CatArrInputTensorMetadataIS5_T0_XT2_EXT3_EEENS1_16TensorSizeStrideIS8_Lj4EEEiS8_,@function
        .size           _ZN2at6native40_GLOBAL__N__2351210d_8_Shape_cu_49f7391c26CatArrayBatchedCopy_contigINS1_10OpaqueTypeILj1EEEjLi2ELi64ELi64EEEvPT_NS1_25CatArrInputTensorMetadataIS5_T0_XT2_EXT3_EEENS1_16TensorSizeStrideIS8_Lj4EEEiS8_,(.L_x_979 - _ZN2at6native40_GLOBAL__N__2351210d_8_Shape_cu_49f7391c26CatArrayBatchedCopy_contigINS1_10OpaqueTypeILj1EEEjLi2ELi64ELi64EEEvPT_NS1_25CatArrInputTensorMetadataIS5_T0_XT2_EXT3_EEENS1_16TensorSizeStrideIS8_Lj4EEEiS8_)
        .other          _ZN2at6native40_GLOBAL__N__2351210d_8_Shape_cu_49f7391c26CatArrayBatchedCopy_contigINS1_10OpaqueTypeILj1EEEjLi2ELi64ELi64EEEvPT_NS1_25CatArrInputTensorMetadataIS5_T0_XT2_EXT3_EEENS1_16TensorSizeStrideIS8_Lj4EEEiS8_,@"STO_CUDA_ENTRY STV_DEFAULT"
_ZN2at6native40_GLOBAL__N__2351210d_8_Shape_cu_49f7391c26CatArrayBatchedCopy_contigINS1_10OpaqueTypeILj1EEEjLi2ELi64ELi64EEEvPT_NS1_25CatArrInputTensorMetadataIS5_T0_XT2_EXT3_EEENS1_16TensorSizeStrideIS8_Lj4EEEiS8_:
        /* <DEDUP_REMOVED lines=10> */
[----:B------:R-:W0:Y:S01]  /*00a0*/  LDCU.64 UR12, c[0x0][0x10e8] ;  /* 0x00021d00ff0c77ac */ /* 0x000e220008000a00 */
[----:B------:R-:W1:Y:S01]  /*00b0*/  LDC.64 R2, c[0x0][0x10d8] ;  /* 0x00043600ff027b82 */ /* 0x000e620000000a00 */
[----:B------:R-:W2:Y:S01]  /*00c0*/  LDCU UR9, c[0x0][UR4+0x688] ;  /* 0x0000d100040977ac */ /* 0x000ea20008000800 */
[----:B------:R-:W-:Y:S01]  /*00d0*/  UMOV UR5, 0x8 ;  /* 0x0000000800057882 */ /* 0x000fe20000000000 */
[----:B------:R-:W3:Y:S01]  /*00e0*/  LDCU UR6, c[0x0][UR4+0x588] ;  /* 0x0000b100040677ac */ /* 0x000ee20008000800 */
[----:B------:R-:W-:Y:S01]  /*00f0*/  UIMAD UR5, UR7, 0x4, UR5 ;  /* 0x00000004070578a4 */ /* 0x000fe2000f8e0205 */
[----:B------:R-:W4:Y:S01]  /*0100*/  LDCU.64 UR10, c[0x0][0x358] ;  /* 0x00006b00ff0a77ac */ /* 0x000f220008000a00 */
[----:B0-----:R-:W-:Y:S02]  /*0110*/  UISETP.NE.AND UP0, UPT, UR12, 0x1, UPT ;  /* 0x000000010c00788c */ /* 0x001fe4000bf05270 */
[----:B------:R-:W-:Y:S01]  /*0120*/  ULEA UR5, UR7, UR5, 0x2 ;  /* 0x0000000507057291 */ /* 0x000fe2000f8e10ff */
[----:B------:R-:W0:Y:S01]  /*0130*/  LDCU UR7, c[0x0][0x370] ;  /* 0x00006e00ff0777ac */ /* 0x000e220008000800 */
[----:B------:R-:W1:Y:S07]  /*0140*/  LDCU.64 UR14, c[0x0][0x380] ;  /* 0x00007000ff0e77ac */ /* 0x000e6e0008000a00 */
[----:B--2---:R-:W2:Y:S03]  /*0150*/  @UP0 LDCU UR9, c[0x0][0x10cc] ;  /* 0x00021980ff0907ac */ /* 0x004ea60008000800 */
[----:B------:R-:W1:Y:S01]  /*0160*/  LDCU.64 UR4, c[0x0][UR5+0x380] ;  /* 0x00007000050477ac */ /* 0x000e620008000a00 */
[----:B---3--:R-:W-:Y:S01]  /*0170*/  UIMAD UR6, UR6, UR13, URZ ;  /* 0x0000000d060672a4 */ /* 0x008fe2000f8e02ff */
[----:B0-----:R-:W-:Y:S01]  /*0180*/  IMAD R7, R7, UR7, RZ ;  /* 0x0000000707077c24 */ /* 0x001fe2000f8e02ff */
[----:B--2---:R-:W0:Y:S01]  /*0190*/  I2F.U32.RP R6, UR9 ;  /* 0x0000000900067d06 */ /* 0x004e220008209000 */
[----:B------:R-:W-:-:S02]  /*01a0*/  ISETP.NE.U32.AND P0, PT, RZ, UR9, PT ;  /* 0x00000009ff007c0c */ /* 0x000fc4000bf05070 */
[----:B------:R-:W-:-:S05]  /*01b0*/  LOP3.LUT R11, RZ, UR9, RZ, 0x33, !PT ;  /* 0x00000009ff0b7c12 */ /* 0x000fca000f8e33ff */
[----:B0-----:R-:W0:Y:S02]  /*01c0*/  MUFU.RCP R6, R6 ;  /* 0x0000000600067308 */ /* 0x001e240000001000 */
[----:B0-----:R-:W-:-:S06]  /*01d0*/  IADD3 R4, PT, PT, R6, 0xffffffe, RZ ;  /* 0x0ffffffe06047810 */ /* 0x001fcc0007ffe0ff */
[----:B------:R0:W2:Y:S02]  /*01e0*/  F2I.FTZ.U32.TRUNC.NTZ R5, R4 ;  /* 0x0000000400057305 */ /* 0x0000a4000021f000 */
[----:B0-----:R-:W-:Y:S02]  /*01f0*/  IMAD.MOV.U32 R4, RZ, RZ, RZ ;  /* 0x000000ffff047224 */ /* 0x001fe400078e00ff */
[----:B--2---:R-:W-:-:S05]  /*0200*/  IMAD R6, R5, UR9, RZ ;  /* 0x0000000905067c24 */ /* 0x004fca000f8e02ff */
[----:B------:R-:W-:-:S05]  /*0210*/  IADD3 R9, PT, PT, -R6, RZ, RZ ;  /* 0x000000ff06097210 */ /* 0x000fca0007ffe1ff */
[----:B-1--4-:R-:W-:-:S07]  /*0220*/  IMAD.HI.U32 R9, R5, R9, R4 ;  /* 0x0000000905097227 */ /* 0x012fce00078e0004 */
.L_x_404:
        /* <DEDUP_REMOVED lines=12> */
[----:B------:R-:W-:Y:S02]  /*02f0*/  IMAD.MOV R17, RZ, RZ, -R13 ;  /* 0x000000ffff117224 */ /* 0x000fe400078e0a0d */
[----:B------:R-:W-:Y:S02]  /*0300*/  IMAD R13, R13, R2, UR6 ;  /* 0x000000060d0d7e24 */ /* 0x000fe4000f8e0202 */
[--C-:B0-----:R-:W-:Y:S02]  /*0310*/  IMAD R4, R17, UR9, R0.reuse ;  /* 0x0000000911047c24 */ /* 0x101fe4000f8e0200 */
[----:B------:R-:W-:Y:S02]  /*0320*/  IMAD.IADD R0, R7, 0x1, R0 ;  /* 0x0000000107007824 */ /* 0x000fe400078e0200 */
[----:B------:R-:W-:-:S05]  /*0330*/  IMAD R4, R4, R3, R13 ;  /* 0x0000000304047224 */ /* 0x000fca00078e020d */
[----:B------:R-:W-:-:S04]  /*0340*/  IADD3 R4, P1, PT, R4, UR14, RZ ;  /* 0x0000000e04047c10 */ /* 0x000fc8000ff3e0ff */
[----:B------:R-:W-:Y:S02]  /*0350*/  IADD3.X R5, PT, PT, RZ, UR15, RZ, P1, !PT ;  /* 0x0000000fff057c10 */ /* 0x000fe40008ffe4ff */
[----:B------:R-:W-:-:S03]  /*0360*/  ISETP.GE.U32.AND P1, PT, R0, UR8, PT ;  /* 0x0000000800007c0c */ /* 0x000fc6000bf26070 */
[----:B--2---:R0:W-:Y:S10]  /*0370*/  STG.E.U8 desc[UR10][R4.64], R15 ;  /* 0x0000000f04007986 */ /* 0x0041f4000c10110a */
[----:B------:R-:W-:Y:S05]  /*0380*/  @!P1 BRA `(.L_x_404) ;  /* 0xfffffffc00a89947 */ /* 0x000fea000383ffff */
[----:B------:R-:W-:Y:S05]  /*0390*/  EXIT ;  /* 0x000000000000794d */ /* 0x000fea0003800000 */
.L_x_405:
        /* <DEDUP_REMOVED lines=14> */
.L_x_979:


//--------------------- .text._ZN2at6native40_GLOBAL__N__2351210d_8_Shape_cu_49f7391c35CatArrayBatchedCopy_alignedK_contigINS1_10OpaqueTypeILj1EEEjLi2ELi64ELi64ELi8EEEvPT_NS1_25CatArrInputTensorMetadataIS5_T0_XT2_EXT3_EEENS1_16TensorSizeStrideIS8_Lj4EEEiS8_ --------------------------
	.section	.text._ZN2at6native40_GLOBAL__N__2351210d_8_Shape_cu_49f7391c35CatArrayBatchedCopy_alignedK_contigINS1_10OpaqueTypeILj1EEEjLi2ELi64ELi64ELi8EEEvPT_NS1_25CatArrInputTensorMetadataIS5_T0_XT2_EXT3_EEENS1_16TensorSizeStrideIS8_Lj4EEEiS8_,"ax",@progbits
	.align	128
.text._ZN2at6native40_GLOBAL__N__2351210d_8_Shape_cu_49f7391c35CatArrayBatchedCopy_alignedK_contigINS1_10OpaqueTypeILj1EEEjLi2ELi64ELi64ELi8EEEvPT_NS1_25CatArrInputTensorMetadataIS5_T0_XT2_EXT3_EEENS1_16TensorSizeStrideIS8_Lj4EEEiS8_:
        .type           _ZN2at6native40_GLOBAL__N__2351210d_8_Shape_cu_49f7391c35CatArrayBatchedCopy_alignedK_contigINS1_10OpaqueTypeILj1EEEjLi2ELi64ELi64ELi8EEEvPT_NS1_25CatArrInputTensorMetadataIS5_T0_XT2_EXT3_EEENS1_16TensorSizeStrideIS8_Lj4EEEiS8_,@function
        .size           _ZN2at6native40_GLOBAL__N__2351210d_8_Shape_cu_49f7391c35CatArrayBatchedCopy_alignedK_contigINS1_10OpaqueTypeILj1EEEjLi2ELi64ELi64ELi8EEEvPT_NS1_25CatArrInputTensorMetadataIS5_T0_XT2_EXT3_EEENS1_16TensorSizeStrideIS8_Lj4EEEiS8_,(.L_x_980 - _ZN2at6native40_GLOBAL__N__2351210d_8_Shape_cu_49f7391c35CatArrayBatchedCopy_alignedK_contigINS1_10OpaqueTypeILj1EEEjLi2ELi64ELi64ELi8EEEvPT_NS1_25CatArrInputTensorMetadataIS5_T0_XT2_EXT3_EEENS1_16TensorSizeStrideIS8_Lj4EEEiS8_)
        .other          _ZN2at6native40_GLOBAL__N__2351210d_8_Shape_cu_49f7391c35CatArrayBatchedCopy_alignedK_contigINS1_10OpaqueTypeILj1EEEjLi2ELi64ELi64ELi8EEEvPT_NS1_25CatArrInputTensorMetadataIS5_T0_XT2_EXT3_EEENS1_16TensorSizeStrideIS8_Lj4EEEiS8_,@"STO_CUDA_ENTRY STV_DEFAULT"
_ZN2at6native40_GLOBAL__N__2351210d_8_Shape_cu_49f7391c35CatArrayBatchedCopy_alignedK_contigINS1_10OpaqueTypeILj1EEEjLi2ELi64ELi64ELi8EEEvPT_NS1_25CatArrInputTensorMetadataIS5_T0_XT2_EXT3_EEENS1_16TensorSizeStrideIS8_Lj4EEEiS8_:
        /* <DEDUP_REMOVED lines=31> */
.L_x_408:
[----:B------:R-:W-:-:S05]  /*01f0*/  IADD3 R4, P0, PT, R2, R11, RZ ;  /* 0x0000000b02047210 */ /* 0x000fca0007f1e0ff */
[----:B0-----:R-:W-:-:S06]  /*0200*/  IMAD.X R5, RZ, RZ, R3, P0 ;  /* 0x000000ffff057224 */ /* 0x001fcc00000e0603 */
[----:B--2---:R-:W2:Y:S01]  /*0210*/  LDG.E.64 R4, desc[UR6][R4.64] ;  /* 0x0000000604047981 */ /* 0x004ea2000c1e1b00 */
[----:B------:R-:W0:Y:S01]  /*0220*/  I2F.U32.RP R10, R6 ;  /* 0x00000006000a7306 */ /* 0x000e220000209000 */
[----:B------:R-:W-:Y:S02]  /*0230*/  HFMA2 R20, -RZ, RZ, 0, 0 ;  /* 0x00000000ff147431 */ /* 0x000fe400000001ff */
[----:B------:R-:W-:Y:S01]  /*0240*/  IMAD.MOV R13, RZ, RZ, -R6 ;  /* 0x000000ffff0d7224 */ /* 0x000fe200078e0a06 */
[C---:B------:R-:W-:Y:S01]  /*0250*/  IADD3 R15, PT, PT, R11.reuse, 0x2, RZ ;  /* 0x000000020b0f7810 */ /* 0x040fe20007ffe0ff */
[C---:B------:R-:W-:Y:S02]  /*0260*/  VIADD R25, R11.reuse, 0x3 ;  /* 0x000000030b197836 */ /* 0x040fe40000000000 */
[----:B------:R-:W-:Y:S01]  /*0270*/  VIADD R23, R11, 0x4 ;  /* 0x000000040b177836 */ /* 0x000fe20000000000 */
[----:B0-----:R-:W0:Y:S02]  /*0280*/  MUFU.RCP R10, R10 ;  /* 0x0000000a000a7308 */ /* 0x001e240000001000 */
[----:B0-----:R-:W-:-:S06]  /*0290*/  IADD3 R21, PT, PT, R10, 0xffffffe, RZ ;  /* 0x0ffffffe0a157810 */ /* 0x001fcc0007ffe0ff */
[----:B------:R-:W0:Y:S02]  /*02a0*/  F2I.FTZ.U32.TRUNC.NTZ R21, R21 ;  /* 0x0000001500157305 */ /* 0x000e24000021f000 */
[----:B0-----:R-:W-:-:S04]  /*02b0*/  IMAD R13, R13, R21, RZ ;  /* 0x000000150d0d7224 */ /* 0x001fc800078e02ff */
[----:B------:R-:W-:-:S04]  /*02c0*/  IMAD.HI.U32 R20, R21, R13, R20 ;  /* 0x0000000d15147227 */ /* 0x000fc800078e0014 */
[----:B------:R-:W-:Y:S02]  /*02d0*/  VIADD R13, R11, 0x1 ;  /* 0x000000010b0d7836 */ /* 0x000fe40000000000 */
[----:B------:R-:W-:-:S04]  /*02e0*/  IMAD.HI.U32 R14, R20, R11, RZ ;  /* 0x0000000b140e7227 */ /* 0x000fc800078e00ff */
[----:B------:R-:W-:Y:S01]  /*02f0*/  IMAD.HI.U32 R16, R20, R13, RZ ;  /* 0x0000000d14107227 */ /* 0x000fe200078e00ff */
[----:B------:R-:W-:-:S03]  /*0300*/  IADD3 R17, PT, PT, -R14, RZ, RZ ;  /* 0x000000ff0e117210 */ /* 0x000fc60007ffe1ff */
[----:B------:R-:W-:Y:S02]  /*0310*/  IMAD.MOV R19, RZ, RZ, -R16 ;  /* 0x000000ffff137224 */ /* 0x000fe400078e0a10 */
[C---:B------:R-:W-:Y:S02]  /*0320*/  IMAD R17, R6.reuse, R17, R11 ;  /* 0x0000001106117224 */ /* 0x040fe400078e020b */
[----:B------:R-:W-:Y:S02]  /*0330*/  IMAD R19, R6, R19, R13 ;  /* 0x0000001306137224 */ /* 0x000fe400078e020d */
[C---:B------:R-:W-:Y:S01]  /*0340*/  IMAD.HI.U32 R12, R20.reuse, R15, RZ ;  /* 0x0000000f140c7227 */ /* 0x040fe200078e00ff */
[-C--:B------:R-:W-:Y:S02]  /*0350*/  ISETP.GE.U32.AND P3, PT, R17, R6.reuse, PT ;  /* 0x000000061100720c */ /* 0x080fe40003f66070 */
[----:B------:R-:W-:Y:S01]  /*0360*/  ISETP.GE.U32.AND P5, PT, R19, R6, PT ;  /* 0x000000061300720c */ /* 0x000fe20003fa6070 */
[----:B------:R-:W-:Y:S01]  /*0370*/  IMAD.HI.U32 R10, R20, R25, RZ ;  /* 0x00000019140a7227 */ /* 0x000fe200078e00ff */
[----:B------:R-:W-:-:S03]  /*0380*/  IADD3 R21, PT, PT, -R12, RZ, RZ ;  /* 0x000000ff0c157210 */ /* 0x000fc60007ffe1ff */
[----:B------:R-:W-:-:S05]  /*0390*/  IMAD.HI.U32 R18, R20, R23, RZ ;  /* 0x0000001714127227 */ /* 0x000fca00078e00ff */
[----:B------:R-:W-:Y:S01]  /*03a0*/  IADD3 R27, PT, PT, -R18, RZ, RZ ;  /* 0x000000ff121b7210 */ /* 0x000fe20007ffe1ff */
[----:B------:R-:W-:Y:S01]  /*03b0*/  @P3 VIADD R14, R14, 0x1 ;  /* 0x000000010e0e3836 */ /* 0x000fe20000000000 */
[----:B------:R-:W-:Y:S01]  /*03c0*/  @P3 IADD3 R17, PT, PT, -R6, R17, RZ ;  /* 0x0000001106113210 */ /* 0x000fe20007ffe1ff */
[----:B------:R-:W-:Y:S01]  /*03d0*/  @P5 IMAD.IADD R19, R19, 0x1, -R6 ;  /* 0x0000000113135824 */ /* 0x000fe200078e0a06 */
[----:B------:R-:W-:Y:S01]  /*03e0*/  @P5 IADD3 R16, PT, PT, R16, 0x1, RZ ;  /* 0x0000000110105810 */ /* 0x000fe20007ffe0ff */
[C---:B------:R-:W-:Y:S01]  /*03f0*/  IMAD R27, R6.reuse, R27, R23 ;  /* 0x0000001b061b7224 */ /* 0x040fe200078e0217 */
[-C--:B------:R-:W-:Y:S01]  /*0400*/  ISETP.GE.U32.AND P4, PT, R17, R6.reuse, PT ;  /* 0x000000061100720c */ /* 0x080fe20003f86070 */
[----:B------:R-:W-:Y:S01]  /*0410*/  IMAD R17, R6, R21, R15 ;  /* 0x0000001506117224 */ /* 0x000fe200078e020f */
[-C--:B------:R-:W-:Y:S01]  /*0420*/  ISETP.GE.U32.AND P6, PT, R19, R6.reuse, PT ;  /* 0x000000061300720c */ /* 0x080fe20003fc6070 */
[----:B------:R-:W-:Y:S01]  /*0430*/  IMAD.MOV R19, RZ, RZ, -R10 ;  /* 0x000000ffff137224 */ /* 0x000fe200078e0a0a */
[----:B------:R-:W-:-:S02]  /*0440*/  ISETP.GE.U32.AND P2, PT, R27, R6, PT ;  /* 0x000000061b00720c */ /* 0x000fc40003f46070 */
[----:B------:R-:W-:Y:S01]  /*0450*/  ISETP.GE.U32.AND P0, PT, R17, R6, PT ;  /* 0x000000061100720c */ /* 0x000fe20003f06070 */
[----:B------:R-:W-:Y:S01]  /*0460*/  IMAD R19, R6, R19, R25 ;  /* 0x0000001306137224 */ /* 0x000fe200078e0219 */
[----:B------:R-:W-:-:S04]  /*0470*/  IADD3 R21, PT, PT, R11, 0x5, RZ ;  /* 0x000000050b157810 */ /* 0x000fc80007ffe0ff */
[-C--:B------:R-:W-:Y:S01]  /*0480*/  ISETP.GE.U32.AND P1, PT, R19, R6.reuse, PT ;  /* 0x000000061300720c */ /* 0x080fe20003f26070 */
[----:B------:R-:W-:Y:S01]  /*0490*/  IMAD.HI.U32 R24, R20, R21, RZ ;  /* 0x0000001514187227 */ /* 0x000fe200078e00ff */
[----:B------:R-:W-:Y:S02]  /*04a0*/  @P4 IADD3 R14, PT, PT, R14, 0x1, RZ ;  /* 0x000000010e0e4810 */ /* 0x000fe40007ffe0ff */
[----:B------:R-:W-:Y:S01]  /*04b0*/  @P6 IADD3 R16, PT, PT, R16, 0x1, RZ ;  /* 0x0000000110106810 */ /* 0x000fe20007ffe0ff */
[----:B------:R-:W-:Y:S01]  /*04c0*/  @P2 IMAD.IADD R27, R27, 0x1, -R6 ;  /* 0x000000011b1b2824 */ /* 0x000fe200078e0a06 */
[----:B------:R-:W-:Y:S01]  /*04d0*/  ISETP.NE.U32.AND P6, PT, R6, RZ, PT ;  /* 0x000000ff0600720c */ /* 0x000fe20003fc5070 */
[----:B------:R-:W-:Y:S01]  /*04e0*/  @P0 VIADD R12, R12, 0x1 ;  /* 0x000000010c0c0836 */ /* 0x000fe20000000000 */
[----:B------:R-:W-:Y:S01]  /*04f0*/  @P0 IADD3 R17, PT, PT, -R6, R17, RZ ;  /* 0x0000001106110210 */ /* 0x000fe20007ffe1ff */
[----:B------:R-:W-:Y:S01]  /*0500*/  IMAD.MOV R29, RZ, RZ, -R24 ;  /* 0x000000ffff1d7224 */ /* 0x000fe200078e0a18 */
[----:B------:R-:W-:-:S02]  /*0510*/  ISETP.GE.U32.AND P0, PT, R27, R6, PT ;  /* 0x000000061b00720c */ /* 0x000fc40003f06070 */
[-C--:B------:R-:W-:Y:S01]  /*0520*/  ISETP.GE.U32.AND P3, PT, R17, R6.reuse, PT ;  /* 0x000000061100720c */ /* 0x080fe20003f66070 */
[----:B------:R-:W-:Y:S01]  /*0530*/  @P1 IMAD.IADD R19, R19, 0x1, -R6 ;  /* 0x0000000113131824 */ /* 0x000fe200078e0a06 */
[-C--:B------:R-:W-:Y:S01]  /*0540*/  LOP3.LUT R17, RZ, R6.reuse, RZ, 0x33, !PT ;  /* 0x00000006ff117212 */ /* 0x080fe200078e33ff */
[----:B------:R-:W-:Y:S01]  /*0550*/  @P1 VIADD R10, R10, 0x1 ;  /* 0x000000010a0a1836 */ /* 0x000fe20000000000 */
[----:B------:R-:W-:Y:S01]  /*0560*/  @P2 IADD3 R18, PT, PT, R18, 0x1, RZ ;  /* 0x0000000112122810 */ /* 0x000fe20007ffe0ff */
[----:B------:R-:W-:Y:S01]  /*0570*/  IMAD R29, R6, R29, R21 ;  /* 0x0000001d061d7224 */ /* 0x000fe200078e0215 */
[----:B------:R-:W-:Y:S01]  /*0580*/  ISETP.GE.U32.AND P5, PT, R19, R6, PT ;  /* 0x000000061300720c */ /* 0x000fe20003fa6070 */
[----:B------:R-:W-:Y:S01]  /*0590*/  VIADD R19, R11, 0x6 ;  /* 0x000000060b137836 */ /* 0x000fe20000000000 */
[----:B------:R-:W-:Y:S02]  /*05a0*/  SEL R16, R17, R16, !P6 ;  /* 0x0000001011107207 */ /* 0x000fe40007000000 */
[----:B------:R-:W-:Y:S01]  /*05b0*/  ISETP.GE.U32.AND P4, PT, R29, R6, PT ;  /* 0x000000061d00720c */ /* 0x000fe20003f86070 */
[----:B------:R-:W-:-:S02]  /*05c0*/  IMAD.HI.U32 R22, R20, R19, RZ ;  /* 0x0000001314167227 */ /* 0x000fc400078e00ff */
[----:B------:R-:W-:Y:S02]  /*05d0*/  @P3 IADD3 R12, PT, PT, R12, 0x1, RZ ;  /* 0x000000010c0c3810 */ /* 0x000fe40007ffe0ff */
[----:B------:R-:W-:Y:S02]  /*05e0*/  IMAD.MOV R26, RZ, RZ, -R16 ;  /* 0x000000ffff1a7224 */ /* 0x000fe400078e0a10 */
[----:B------:R-:W-:Y:S01]  /*05f0*/  IMAD R27, R16, UR8, RZ ;  /* 0x00000008101b7c24 */ /* 0x000fe2000f8e02ff */
[C---:B------:R-:W-:Y:S01]  /*0600*/  SEL R12, R17.reuse, R12, !P6 ;  /* 0x0000000c110c7207 */ /* 0x040fe20007000000 */
[----:B------:R-:W-:Y:S01]  /*0610*/  IMAD R26, R6, R26, R13 ;  /* 0x0000001a061a7224 */ /* 0x000fe200078e020d */
[----:B------:R-:W-:Y:S01]  /*0620*/  IADD3 R13, PT, PT, -R22, RZ, RZ ;  /* 0x000000ff160d7210 */ /* 0x000fe20007ffe1ff */
[----:B------:R-:W-:Y:S02]  /*0630*/  @P5 VIADD R10, R10, 0x1 ;  /* 0x000000010a0a5836 */ /* 0x000fe40000000000 */
[----:B------:R-:W-:Y:S01]  /*0640*/  @P0 VIADD R18, R18, 0x1 ;  /* 0x0000000112120836 */ /* 0x000fe20000000000 */
[C---:B------:R-:W-:Y:S01]  /*0650*/  @P4 IADD3 R29, PT, PT, -R6.reuse, R29, RZ ;  /* 0x0000001d061d4210 */ /* 0x040fe20007ffe1ff */
[----:B------:R-:W-:Y:S01]  /*0660*/  IMAD R13, R6, R13, R19 ;  /* 0x0000000d060d7224 */ /* 0x000fe200078e0213 */
[----:B------:R-:W-:Y:S01]  /*0670*/  SEL R10, R17, R10, !P6 ;  /* 0x0000000a110a7207 */ /* 0x000fe20007000000 */
[----:B------:R-:W-:Y:S01]  /*0680*/  @P4 VIADD R24, R24, 0x1 ;  /* 0x0000000118184836 */ /* 0x000fe20000000000 */
[----:B------:R-:W-:-:S02]  /*0690*/  ISETP.GE.U32.AND P3, PT, R29, R6, PT ;  /* 0x000000061d00720c */ /* 0x000fc40003f66070 */
[----:B------:R-:W-:-:S11]  /*06a0*/  ISETP.GE.U32.AND P1, PT, R13, R6, PT ;  /* 0x000000060d00720c */ /* 0x000fd60003f26070 */
[----:B------:R-:W-:Y:S02]  /*06b0*/  @P3 IADD3 R24, PT, PT, R24, 0x1, RZ ;  /* 0x0000000118183810 */ /* 0x000fe40007ffe0ff */
[----:B------:R-:W-:Y:S02]  /*06c0*/  @P1 IADD3 R13, PT, PT, -R6, R13, RZ ;  /* 0x0000000d060d1210 */ /* 0x000fe40007ffe1ff */
[----:B------:R-:W-:Y:S02]  /*06d0*/  @P1 IADD3 R22, PT, PT, R22, 0x1, RZ ;  /* 0x0000000116161810 */ /* 0x000fe40007ffe0ff */
[----:B------:R-:W-:Y:S02]  /*06e0*/  ISETP.GE.U32.AND P5, PT, R13, R6, PT ;  /* 0x000000060d00720c */ /* 0x000fe40003fa6070 */
[----:B------:R-:W-:Y:S01]  /*06f0*/  SEL R13, R17, R14, !P6 ;  /* 0x0000000e110d7207 */ /* 0x000fe20007000000 */
[----:B------:R-:W-:Y:S01]  /*0700*/  IMAD R14, R26, UR9, R27 ;  /* 0x000000091a0e7c24 */ /* 0x000fe2000f8e021b */
[----:B------:R-:W-:-:S02]  /*0710*/  IADD3 R26, PT, PT, -R10, RZ, RZ ;  /* 0x000000ff0a1a7210 */ /* 0x000fc40007ffe1ff */
[C---:B------:R-:W-:Y:S01]  /*0720*/  IADD3 R16, PT, PT, -R13.reuse, RZ, RZ ;  /* 0x000000ff0d107210 */ /* 0x040fe20007ffe1ff */
[----:B------:R-:W-:Y:S01]  /*0730*/  IMAD R13, R13, UR8, RZ ;  /* 0x000000080d0d7c24 */ /* 0x000fe2000f8e02ff */
[----:B------:R-:W-:Y:S01]  /*0740*/  SEL R24, R17, R24, !P6 ;  /* 0x0000001811187207 */ /* 0x000fe20007000000 */
[----:B-1-3--:R-:W-:Y:S02]  /*0750*/  IMAD R14, R7, UR10, R14 ;  /* 0x0000000a070e7c24 */ /* 0x00afe4000f8e020e */
[----:B------:R-:W-:Y:S02]  /*0760*/  IMAD R16, R6, R16, R11 ;  /* 0x0000001006107224 */ /* 0x000fe400078e020b */
[----:B------:R-:W-:Y:S02]  /*0770*/  @P5 VIADD R22, R22, 0x1 ;  /* 0x0000000116165836 */ /* 0x000fe40000000000 */
[----:B------:R-:W-:Y:S02]  /*0780*/  IMAD R16, R16, UR9, R13 ;  /* 0x0000000910107c24 */ /* 0x000fe4000f8e020d */
[----:B------:R-:W-:Y:S01]  /*0790*/  IMAD.MOV R13, RZ, RZ, -R12 ;  /* 0x000000ffff0d7224 */ /* 0x000fe200078e0a0c */
[----:B------:R-:W-:Y:S01]  /*07a0*/  SEL R22, R17, R22, !P6 ;  /* 0x0000001611167207 */ /* 0x000fe20007000000 */
[----:B------:R-:W-:-:S02]  /*07b0*/  IMAD R16, R7, UR10, R16 ;  /* 0x0000000a07107c24 */ /* 0x000fc4000f8e0210 */
[C---:B------:R-:W-:Y:S01]  /*07c0*/  IMAD R15, R6.reuse, R13, R15 ;  /* 0x0000000d060f7224 */ /* 0x040fe200078e020f */
[----:B------:R-:W-:Y:S01]  /*07d0*/  SEL R13, R17, R18, !P6 ;  /* 0x00000012110d7207 */ /* 0x000fe20007000000 */
[----:B------:R-:W-:Y:S01]  /*07e0*/  IMAD R18, R6, R26, R25 ;  /* 0x0000001a06127224 */ /* 0x000fe200078e0219 */
[----:B------:R-:W-:-:S03]  /*07f0*/  IADD3 R26, PT, PT, -R24, RZ, RZ ;  /* 0x000000ff181a7210 */ /* 0x000fc60007ffe1ff */
[----:B------:R-:W-:Y:S02]  /*0800*/  IMAD.MOV R25, RZ, RZ, -R13 ;  /* 0x000000ffff197224 */ /* 0x000fe400078e0a0d */
[----:B------:R-:W-:Y:S01]  /*0810*/  IMAD R21, R6, R26, R21 ;  /* 0x0000001a06157224 */ /* 0x000fe200078e0215 */
[----:B------:R-:W-:Y:S01]  /*0820*/  IADD3 R26, PT, PT, -R22, RZ, RZ ;  /* 0x000000ff161a7210 */ /* 0x000fe20007ffe1ff */
[C---:B------:R-:W-:Y:S02]  /*0830*/  IMAD R23, R6.reuse, R25, R23 ;  /* 0x0000001906177224 */ /* 0x040fe400078e0217 */
[----:B------:R-:W-:Y:S01]  /*0840*/  VIADD R25, R11, 0x7 ;  /* 0x000000070b197836 */ /* 0x000fe20000000000 */
[----:B------:R-:W-:Y:S01]  /*0850*/  LEA R11, R9, R11, 0x3 ;  /* 0x0000000b090b7211 */ /* 0x000fe200078e18ff */
[----:B------:R-:W-:Y:S02]  /*0860*/  IMAD R19, R6, R26, R19 ;  /* 0x0000001a06137224 */ /* 0x000fe400078e0213 */
[----:B------:R-:W-:-:S04]  /*0870*/  IMAD.HI.U32 R20, R20, R25, RZ ;  /* 0x0000001914147227 */ /* 0x000fc800078e00ff */
[----:B------:R-:W-:-:S04]  /*0880*/  IMAD.MOV R27, RZ, RZ, -R20 ;  /* 0x000000ffff1b7224 */ /* 0x000fc800078e0a14 */
[----:B------:R-:W-:-:S05]  /*0890*/  IMAD R27, R6, R27, R25 ;  /* 0x0000001b061b7224 */ /* 0x000fca00078e0219 */
[----:B------:R-:W-:-:S13]  /*08a0*/  ISETP.GE.U32.AND P0, PT, R27, R6, PT ;  /* 0x000000061b00720c */ /* 0x000fda0003f06070 */
[----:B------:R-:W-:Y:S01]  /*08b0*/  @P0 IADD3 R27, PT, PT, -R6, R27, RZ ;  /* 0x0000001b061b0210 */ /* 0x000fe20007ffe1ff */
[----:B------:R-:W-:-:S03]  /*08c0*/  @P0 VIADD R20, R20, 0x1 ;  /* 0x0000000114140836 */ /* 0x000fc60000000000 */
[----:B------:R-:W-:Y:S01]  /*08d0*/  ISETP.GE.U32.AND P1, PT, R27, R6, PT ;  /* 0x000000061b00720c */ /* 0x000fe20003f26070 */
[----:B------:R-:W-:Y:S02]  /*08e0*/  IMAD R27, R10, UR8, RZ ;  /* 0x000000080a1b7c24 */ /* 0x000fe4000f8e02ff */
[----:B------:R-:W-:-:S04]  /*08f0*/  IMAD R10, R13, UR8, RZ ;  /* 0x000000080d0a7c24 */ /* 0x000fc8000f8e02ff */
[----:B------:R-:W-:-:S04]  /*0900*/  IMAD R10, R23, UR9, R10 ;  /* 0x00000009170a7c24 */ /* 0x000fc8000f8e020a */
[----:B------:R-:W-:Y:S02]  /*0910*/  IMAD R10, R7, UR10, R10 ;  /* 0x0000000a070a7c24 */ /* 0x000fe4000f8e020a */
[----:B------:R-:W-:Y:S02]  /*0920*/  @P1 IADD3 R20, PT, PT, R20, 0x1, RZ ;  /* 0x0000000114141810 */ /* 0x000fe40007ffe0ff */
[----:B------:R-:W-:Y:S02]  /*0930*/  IADD3 R14, P1, PT, R14, UR12, RZ ;  /* 0x0000000c0e0e7c10 */ /* 0x000fe4000ff3e0ff */
[----:B------:R-:W-:Y:S01]  /*0940*/  SEL R17, R17, R20, !P6 ;  /* 0x0000001411117207 */ /* 0x000fe20007000000 */
[----:B------:R-:W-:Y:S01]  /*0950*/  IMAD R20, R12, UR8, RZ ;  /* 0x000000080c147c24 */ /* 0x000fe2000f8e02ff */
[----:B------:R-:W-:-:S03]  /*0960*/  IADD3 R12, P0, PT, R16, UR12, RZ ;  /* 0x0000000c100c7c10 */ /* 0x000fc6000ff1e0ff */
[----:B------:R-:W-:Y:S01]  /*0970*/  IMAD.MOV R26, RZ, RZ, -R17 ;  /* 0x000000ffff1a7224 */ /* 0x000fe200078e0a11 */
[----:B------:R-:W-:Y:S01]  /*0980*/  IADD3.X R13, PT, PT, RZ, UR13, RZ, P0, !PT ;  /* 0x0000000dff0d7c10 */ /* 0x000fe200087fe4ff */
[----:B------:R-:W-:Y:S02]  /*0990*/  IMAD R20, R15, UR9, R20 ;  /* 0x000000090f147c24 */ /* 0x000fe4000f8e0214 */
[----:B------:R-:W-:Y:S02]  /*09a0*/  IMAD R25, R6, R26, R25 ;  /* 0x0000001a06197224 */ /* 0x000fe400078e0219 */
[----:B------:R-:W-:Y:S02]  /*09b0*/  IMAD R26, R18, UR9, R27 ;  /* 0x00000009121a7c24 */ /* 0x000fe4000f8e021b */
[----:B------:R-:W-:Y:S02]  /*09c0*/  IMAD R20, R7, UR10, R20 ;  /* 0x0000000a07147c24 */ /* 0x000fe4000f8e0214 */
[----:B------:R-:W-:-:S02]  /*09d0*/  IMAD R18, R24, UR8, RZ ;  /* 0x0000000818127c24 */ /* 0x000fc4000f8e02ff */
[----:B------:R-:W-:Y:S01]  /*09e0*/  IMAD R24, R22, UR8, RZ ;  /* 0x0000000816187c24 */ /* 0x000fe2000f8e02ff */
[----:B------:R-:W-:Y:S01]  /*09f0*/  IADD3 R16, P0, PT, R20, UR12, RZ ;  /* 0x0000000c14107c10 */ /* 0x000fe2000ff1e0ff */
[----:B------:R-:W-:Y:S02]  /*0a00*/  IMAD R28, R17, UR8, RZ ;  /* 0x00000008111c7c24 */ /* 0x000fe4000f8e02ff */
[----:B------:R-:W-:Y:S01]  /*0a10*/  IMAD R26, R7, UR10, R26 ;  /* 0x0000000a071a7c24 */ /* 0x000fe2000f8e021a */
[----:B------:R-:W-:Y:S01]  /*0a20*/  IADD3.X R17, PT, PT, RZ, UR13, RZ, P0, !PT ;  /* 0x0000000dff117c10 */ /* 0x000fe200087fe4ff */
[----:B------:R-:W-:Y:S01]  /*0a30*/  IMAD R18, R21, UR9, R18 ;  /* 0x0000000915127c24 */ /* 0x000fe2000f8e0212 */
[----:B------:R-:W-:Y:S01]  /*0a40*/  IADD3 R22, P0, PT, R10, UR12, RZ ;  /* 0x0000000c0a167c10 */ /* 0x000fe2000ff1e0ff */
[----:B------:R-:W-:Y:S02]  /*0a50*/  IMAD R24, R19, UR9, R24 ;  /* 0x0000000913187c24 */ /* 0x000fe4000f8e0218 */
[----:B------:R-:W-:Y:S01]  /*0a60*/  IMAD R28, R25, UR9, R28 ;  /* 0x00000009191c7c24 */ /* 0x000fe2000f8e021c */
[----:B------:R-:W-:Y:S01]  /*0a70*/  IADD3.X R23, PT, PT, RZ, UR13, RZ, P0, !PT ;  /* 0x0000000dff177c10 */ /* 0x000fe200087fe4ff */
[----:B------:R-:W-:Y:S01]  /*0a80*/  IMAD.X R15, RZ, RZ, UR13, P1 ;  /* 0x0000000dff0f7e24 */ /* 0x000fe200088e06ff */
[----:B------:R-:W-:Y:S01]  /*0a90*/  IADD3 R20, P1, PT, R26, UR12, RZ ;  /* 0x0000000c1a147c10 */ /* 0x000fe2000ff3e0ff */
[----:B------:R-:W-:-:S02]  /*0aa0*/  IMAD R18, R7, UR10, R18 ;  /* 0x0000000a07127c24 */ /* 0x000fc4000f8e0212 */
[C---:B------:R-:W-:Y:S02]  /*0ab0*/  IMAD R24, R7.reuse, UR10, R24 ;  /* 0x0000000a07187c24 */ /* 0x040fe4000f8e0218 */
[----:B------:R-:W-:Y:S02]  /*0ac0*/  IMAD R28, R7, UR10, R28 ;  /* 0x0000000a071c7c24 */ /* 0x000fe4000f8e021c */
[----:B------:R-:W-:Y:S01]  /*0ad0*/  IMAD.X R21, RZ, RZ, UR13, P1 ;  /* 0x0000000dff157e24 */ /* 0x000fe200088e06ff */
        /* <DEDUP_REMOVED lines=9> */
[C---:B------:R-:W-:Y:S02]  /*0b70*/  PRMT R25, R5.reuse, 0x7770, RZ ;  /* 0x0000777005197816 */ /* 0x040fe400000000ff */
[----:B-1----:R-:W-:Y:S01]  /*0b80*/  IADD3 R14, P1, PT, R24, UR12, RZ ;  /* 0x0000000c180e7c10 */ /* 0x002fe2000ff3e0ff */
[----:B------:R-:W-:Y:S01]  /*0b90*/  IMAD.X R13, RZ, RZ, UR13, P0 ;  /* 0x0000000dff0d7e24 */ /* 0x000fe200080e06ff */
[C---:B------:R-:W-:Y:S01]  /*0ba0*/  PRMT R19, R5.reuse, 0x7773, RZ ;  /* 0x0000777305137816 */ /* 0x040fe200000000ff */
[----:B------:R1:W-:Y:S01]  /*0bb0*/  STG.E.U8 desc[UR6][R22.64], R25 ;  /* 0x0000001916007986 */ /* 0x0003e2000c101106 */
[----:B--2---:R-:W-:Y:S02]  /*0bc0*/  IADD3 R16, P2, PT, R28, UR12, RZ ;  /* 0x0000000c1c107c10 */ /* 0x004fe4000ff5e0ff */
[----:B------:R-:W-:Y:S02]  /*0bd0*/  IADD3.X R15, PT, PT, RZ, UR13, RZ, P1, !PT ;  /* 0x0000000dff0f7c10 */ /* 0x000fe40008ffe4ff */
[C---:B0-----:R-:W-:Y:S01]  /*0be0*/  PRMT R21, R5.reuse, 0x7771, RZ ;  /* 0x0000777105157816 */ /* 0x041fe200000000ff */
[----:B------:R-:W-:Y:S01]  /*0bf0*/  IMAD.X R17, RZ, RZ, UR13, P2 ;  /* 0x0000000dff117e24 */ /* 0x000fe200090e06ff */
[----:B------:R-:W-:-:S03]  /*0c00*/  PRMT R5, R5, 0x7772, RZ ;  /* 0x0000777205057816 */ /* 0x000fc600000000ff */
[----:B------:R0:W-:Y:S01]  /*0c10*/  STG.E.U8 desc[UR6][R12.64], R21 ;  /* 0x000000150c007986 */ /* 0x0001e2000c101106 */
[----:B-1----:R-:W-:-:S03]  /*0c20*/  VIADD R23, R11, 0x8 ;  /* 0x000000080b177836 */ /* 0x002fc60000000000 */
[----:B------:R0:W-:Y:S02]  /*0c30*/  STG.E.U8 desc[UR6][R14.64], R5 ;  /* 0x000000050e007986 */ /* 0x0001e4000c101106 */
[----:B------:R-:W-:Y:S02]  /*0c40*/  ISETP.GT.U32.AND P0, PT, R23, R0, PT ;  /* 0x000000001700720c */ /* 0x000fe40003f04070 */
[----:B------:R0:W-:Y:S11]  /*0c50*/  STG.E.U8 desc[UR6][R16.64], R19 ;  /* 0x0000001310007986 */ /* 0x0001f6000c101106 */
[----:B------:R-:W-:Y:S05]  /*0c60*/  @!P0 BRA `(.L_x_408) ;  /* 0xfffffff400608947 */ /* 0x000fea000383ffff */
.L_x_407:
[----:B0-23--:R-:W-:Y:S05]  /*0c70*/  BSYNC.RECONVERGENT B0 ;  /* 0x0000000000007941 */ /* 0x00dfea0003800200 */
.L_x_406:
[----:B------:R-:W-:-:S13]  /*0c80*/  ISETP.GE.U32.AND P0, PT, R11, R0, PT ;  /* 0x000000000b00720c */ /* 0x000fda0003f06070 */
[----:B------:R-:W-:Y:S05]  /*0c90*/  @P0 EXIT ;  /* 0x000000000000094d */ /* 0x000fea0003800000 */
[----:B------:R-:W0:Y:S01]  /*0ca0*/  LDC R4, c[0x0][0x10e8] ;  /* 0x00043a00ff047b82 */ /* 0x000e220000000800 */
[----:B------:R-:W2:Y:S01]  /*0cb0*/  LDCU UR8, c[0x0][0x10ec] ;  /* 0x00021d80ff0877ac */ /* 0x000ea20008000800 */
[----:B------:R-:W-:Y:S01]  /*0cc0*/  BSSY.RECONVERGENT B0, `(.L_x_409) ;  /* 0x0000030000007945 */ /* 0x000fe20003800200 */
[----:B------:R-:W-:Y:S01]  /*0cd0*/  IMAD.MOV.U32 R9, RZ, RZ, R11 ;  /* 0x000000ffff097224 */ /* 0x000fe200078e000b */
[----:B------:R-:W3:Y:S01]  /*0ce0*/  LDCU.64 UR4, c[0x0][0x10d8] ;  /* 0x00021b00ff0477ac */ /* 0x000ee20008000a00 */
[----:B------:R-:W0:Y:S02]  /*0cf0*/  LDCU.64 UR10, c[0x0][0x380] ;  /* 0x00007000ff0a77ac */ /* 0x000e240008000a00 */
[----:B0-----:R-:W-:Y:S02]  /*0d00*/  ISETP.NE.AND P1, PT, R4, 0x1, PT ;  /* 0x000000010400780c */ /* 0x001fe40003f25270 */
[----:B------:R-:W-:-:S04]  /*0d10*/  IADD3 R4, PT, PT, R0, -R11, RZ ;  /* 0x8000000b00047210 */ /* 0x000fc80007ffe0ff */
[----:B------:R-:W-:-:S07]  /*0d20*/  LOP3.LUT P0, R6, R4, 0x3, RZ, 0xc0, !PT ;  /* 0x0000000304067812 */ /* 0x000fce000780c0ff */
[----:B----4-:R-:W0:Y:S06]  /*0d30*/  @P1 LDC R8, c[0x0][0x10cc] ;  /* 0x00043300ff081b82 */ /* 0x010e2c0000000800 */
[----:B--23--:R-:W-:Y:S05]  /*0d40*/  @!P0 BRA `(.L_x_410) ;  /* 0x00000000009c8947 */ /* 0x00cfea0003800000 */
[----:B0-----:R-:W0:Y:S01]  /*0d50*/  I2F.U32.RP R5, R8 ;  /* 0x0000000800057306 */ /* 0x001e220000209000 */
[----:B------:R-:W-:Y:S01]  /*0d60*/  IMAD.MOV R9, RZ, RZ, -R8 ;  /* 0x000000ffff097224 */ /* 0x000fe200078e0a08 */
[----:B------:R-:W-:Y:S01]  /*0d70*/  IADD3 R4, P0, PT, R2, R11, RZ ;  /* 0x0000000b02047210 */ /* 0x000fe20007f1e0ff */
[----:B------:R-:W-:Y:S01]  /*0d80*/  IMAD.MOV R6, RZ, RZ, -R6 ;  /* 0x000000ffff067224 */ /* 0x000fe200078e0a06 */
[----:B------:R-:W-:Y:S02]  /*0d90*/  ISETP.NE.U32.AND P2, PT, R8, RZ, PT ;  /* 0x000000ff0800720c */ /* 0x000fe40003f45070 */
[----:B------:R-:W-:Y:S01]  /*0da0*/  LOP3.LUT R19, RZ, R8, RZ, 0x33, !PT ;  /* 0x00000008ff137212 */ /* 0x000fe200078e33ff */
[----:B------:R-:W-:Y:S01]  /*0db0*/  IMAD.X R17, RZ, RZ, R3, P0 ;  /* 0x000000ffff117224 */ /* 0x000fe200000e0603 */
[----:B0-----:R-:W0:Y:S02]  /*0dc0*/  MUFU.RCP R5, R5 ;  /* 0x0000000500057308 */ /* 0x001e240000001000 */
[----:B0-----:R-:W-:-:S06]  /*0dd0*/  IADD3 R12, PT, PT, R5, 0xffffffe, RZ ;  /* 0x0ffffffe050c7810 */ /* 0x001fcc0007ffe0ff */
[----:B------:R0:W2:Y:S02]  /*0de0*/  F2I.FTZ.U32.TRUNC.NTZ R13, R12 ;  /* 0x0000000c000d7305 */ /* 0x0000a4000021f000 */
[----:B0-----:R-:W-:Y:S01]  /*0df0*/  MOV R12, RZ ;  /* 0x000000ff000c7202 */ /* 0x001fe20000000f00 */
[----:B--2---:R-:W-:-:S04]  /*0e00*/  IMAD R9, R9, R13, RZ ;  /* 0x0000000d09097224 */ /* 0x004fc800078e02ff */
[----:B------:R-:W-:Y:S01]  /*0e10*/  IMAD.HI.U32 R14, R13, R9, R12 ;  /* 0x000000090d0e7227 */ /* 0x000fe200078e000c */
[----:B------:R-:W-:-:S07]  /*0e20*/  MOV R9, R11 ;  /* 0x0000000b00097202 */ /* 0x000fce0000000f00 */
.L_x_411:
[----:B------:R-:W-:-:S05]  /*0e30*/  MOV R5, R17 ;  /* 0x0000001100057202 */ /* 0x000fca0000000f00 */
[----:B--2---:R0:W2:Y:S01]  /*0e40*/  LDG.E.U8 R15, desc[UR6][R4.64] ;  /* 0x00000006040f7981 */ /* 0x0040a2000c1e1100 */
        /* <DEDUP_REMOVED lines=17> */
[----:B-1----:R-:W-:-:S05]  /*0f60*/  IMAD R10, R7, UR8, R10 ;  /* 0x00000008070a7c24 */ /* 0x002fca000f8e020a */
[----:B------:R-:W-:-:S04]  /*0f70*/  IADD3 R12, P0, PT, R10, UR10, RZ ;  /* 0x0000000a0a0c7c10 */ /* 0x000fc8000ff1e0ff */
[----:B------:R-:W-:Y:S02]  /*0f80*/  IADD3.X R13, PT, PT, RZ, UR11, RZ, P0, !PT ;  /* 0x0000000bff0d7c10 */ /* 0x000fe400087fe4ff */
[----:B------:R-:W-:-:S03]  /*0f90*/  ISETP.NE.AND P0, PT, R6, RZ, PT ;  /* 0x000000ff0600720c */ /* 0x000fc60003f05270 */
[----:B--2---:R2:W-:Y:S10]  /*0fa0*/  STG.E.U8 desc[UR6][R12.64], R15 ;  /* 0x0000000f0c007986 */ /* 0x0045f4000c101106 */
[----:B------:R-:W-:Y:S05]  /*0fb0*/  @P0 BRA `(.L_x_411) ;  /* 0xfffffffc009c0947 */ /* 0x000fea000383ffff */
.L_x_410:
[----:B------:R-:W-:Y:S05]  /*0fc0*/  BSYNC.RECONVERGENT B0 ;  /* 0x0000000000007941 */ /* 0x000fea0003800200 */
.L_x_409:
[----:B------:R-:W-:-:S04]  /*0fd0*/  IADD3 R4, PT, PT, -R0, R11, RZ ;  /* 0x0000000b00047210 */ /* 0x000fc80007ffe1ff */
[----:B------:R-:W-:-:S13]  /*0fe0*/  ISETP.GT.U32.AND P0, PT, R4, -0x4, PT ;  /* 0xfffffffc0400780c */ /* 0x000fda0003f04070 */
[----:B------:R-:W-:Y:S05]  /*0ff0*/  @P0 EXIT ;  /* 0x000000000000094d */ /* 0x000fea0003800000 */
[----:B0-----:R-:W0:Y:S01]  /*1000*/  I2F.U32.RP R6, R8 ;  /* 0x0000000800067306 */ /* 0x001e220000209000 */
[----:B------:R-:W3:Y:S01]  /*1010*/  LDC.64 R4, c[0x0][0x10d8] ;  /* 0x00043600ff047b82 */ /* 0x000ee20000000a00 */
[-C--:B--2---:R-:W-:Y:S01]  /*1020*/  IADD3 R13, PT, PT, RZ, -R8.reuse, RZ ;  /* 0x80000008ff0d7210 */ /* 0x084fe20007ffe0ff */
[----:B------:R-:W2:Y:S01]  /*1030*/  LDCU UR4, c[0x0][0x10ec] ;  /* 0x00021d80ff0477ac */ /* 0x000ea20008000800 */
[----:B------:R-:W-:Y:S02]  /*1040*/  IADD3 R12, PT, PT, -R0, R9, RZ ;  /* 0x00000009000c7210 */ /* 0x000fe40007ffe1ff */
[----:B------:R-:W-:Y:S01]  /*1050*/  ISETP.NE.U32.AND P0, PT, R8, RZ, PT ;  /* 0x000000ff0800720c */ /* 0x000fe20003f05070 */
[----:B------:R-:W4:Y:S01]  /*1060*/  LDCU.64 UR8, c[0x0][0x380] ;  /* 0x00007000ff0877ac */ /* 0x000f220008000a00 */
[----:B------:R-:W-:Y:S01]  /*1070*/  LOP3.LUT R0, RZ, R8, RZ, 0x33, !PT ;  /* 0x00000008ff007212 */ /* 0x000fe200078e33ff */
[----:B0-----:R-:W0:Y:S02]  /*1080*/  MUFU.RCP R6, R6 ;  /* 0x0000000600067308 */ /* 0x001e240000001000 */
[----:B0-----:R-:W-:-:S06]  /*1090*/  VIADD R10, R6, 0xffffffe ;  /* 0x0ffffffe060a7836 */ /* 0x001fcc0000000000 */
[----:B------:R0:W5:Y:S02]  /*10a0*/  F2I.FTZ.U32.TRUNC.NTZ R11, R10 ;  /* 0x0000000a000b7305 */ /* 0x000164000021f000 */
[----:B0-----:R-:W-:Y:S02]  /*10b0*/  IMAD.MOV.U32 R10, RZ, RZ, RZ ;  /* 0x000000ffff0a7224 */ /* 0x001fe400078e00ff */
[----:B-----5:R-:W-:-:S04]  /*10c0*/  IMAD R13, R13, R11, RZ ;  /* 0x0000000b0d0d7224 */ /* 0x020fc800078e02ff */
[----:B------:R-:W-:-:S04]  /*10d0*/  IMAD.HI.U32 R6, R11, R13, R10 ;  /* 0x0000000d0b067227 */ /* 0x000fc800078e000a */
[----:B--234-:R-:W-:-:S07]  /*10e0*/  VIADD R13, R9, 0x1 ;  /* 0x00000001090d7836 */ /* 0x01cfce0000000000 */
.L_x_412:
        /* <DEDUP_REMOVED lines=14> */
[----:B------:R-:W-:-:S04]  /*11d0*/  IMAD R17, R17, R4, RZ ;  /* 0x0000000411117224 */ /* 0x000fc800078e02ff */
[----:B------:R-:W-:-:S04]  /*11e0*/  IMAD R14, R8, R14, R9 ;  /* 0x0000000e080e7224 */ /* 0x000fc800078e0209 */
[----:B------:R-:W-:-:S04]  /*11f0*/  IMAD R14, R14, R5, R17 ;  /* 0x000000050e0e7224 */ /* 0x000fc800078e0211 */
[----:B-1----:R-:W-:-:S05]  /*1200*/  IMAD R14, R7, UR4, R14 ;  /* 0x00000004070e7c24 */ /* 0x002fca000f8e020e */
        /* <DEDUP_REMOVED lines=13> */
[----:B0-----:R-:W-:-:S05]  /*12e0*/  IADD3 R14, PT, PT, -R17, RZ, RZ ;  /* 0x000000ff110e7210 */ /* 0x001fca0007ffe1ff */
[----:B------:R-:W-:-:S04]  /*12f0*/  IMAD R14, R8, R14, R9 ;  /* 0x0000000e080e7224 */ /* 0x000fc800078e0209 */
[----:B------:R-:W-:-:S04]  /*1300*/  IMAD R14, R14, R5, R5 ;  /* 0x000000050e0e7224 */ /* 0x000fc800078e0205 */
[----:B------:R-:W-:-:S04]  /*1310*/  IMAD R14, R17, R4, R14 ;  /* 0x00000004110e7224 */ /* 0x000fc800078e020e */
[----:B------:R-:W-:-:S05]  /*1320*/  IMAD R14, R7, UR4, R14 ;  /* 0x00000004070e7c24 */ /* 0x000fca000f8e020e */
[----:B------:R-:W-:-:S05]  /*1330*/  IADD3 R14, P1, PT, R14, UR8, RZ ;  /* 0x000000080e0e7c10 */ /* 0x000fca000ff3e0ff */
[----:B------:R-:W-:Y:S01]  /*1340*/  IMAD.X R15, RZ, RZ, UR9, P1 ;  /* 0x00000009ff0f7e24 */ /* 0x000fe200088e06ff */
[----:B------:R-:W-:-:S05]  /*1350*/  IADD3 R17, PT, PT, R13, 0x1, RZ ;  /* 0x000000010d117810 */ /* 0x000fca0007ffe0ff */
[----:B------:R-:W-:Y:S01]  /*1360*/  IMAD.HI.U32 R19, R6, R17, RZ ;  /* 0x0000001106137227 */ /* 0x000fe200078e00ff */
[----:B--2---:R0:W-:Y:S04]  /*1370*/  STG.E.U8 desc[UR6][R14.64], R23 ;  /* 0x000000170e007986 */ /* 0x0041e8000c101106 */
[----:B------:R-:W2:Y:S01]  /*1380*/  LDG.E.U8 R21, desc[UR6][R10.64+0x2] ;  /* 0x000002060a157981 */ /* 0x000ea2000c1e1100 */
        /* <DEDUP_REMOVED lines=8> */
[C---:B0-----:R-:W-:Y:S01]  /*1410*/  IADD3 R14, PT, PT, -R19.reuse, RZ, RZ ;  /* 0x000000ff130e7210 */ /* 0x041fe20007ffe1ff */
[----:B------:R-:W-:-:S04]  /*1420*/  IMAD R19, R19, R4, RZ ;  /* 0x0000000413137224 */ /* 0x000fc800078e02ff */
[----:B------:R-:W-:-:S05]  /*1430*/  IMAD R14, R8, R14, R9 ;  /* 0x0000000e080e7224 */ /* 0x000fca00078e0209 */
[----:B------:R-:W-:-:S05]  /*1440*/  IADD3 R14, PT, PT, R14, 0x2, RZ ;  /* 0x000000020e0e7810 */ /* 0x000fca0007ffe0ff */
[----:B------:R-:W-:-:S04]  /*1450*/  IMAD R14, R14, R5, R19 ;  /* 0x000000050e0e7224 */ /* 0x000fc800078e0213 */
[----:B------:R-:W-:-:S05]  /*1460*/  IMAD R14, R7, UR4, R14 ;  /* 0x00000004070e7c24 */ /* 0x000fca000f8e020e */
[----:B------:R-:W-:-:S05]  /*1470*/  IADD3 R14, P1, PT, R14, UR8, RZ ;  /* 0x000000080e0e7c10 */ /* 0x000fca000ff3e0ff */
[----:B------:R-:W-:Y:S01]  /*1480*/  IMAD.X R15, RZ, RZ, UR9, P1 ;  /* 0x00000009ff0f7e24 */ /* 0x000fe200088e06ff */
[----:B------:R-:W-:-:S05]  /*1490*/  IADD3 R17, PT, PT, R13, 0x2, RZ ;  /* 0x000000020d117810 */ /* 0x000fca0007ffe0ff */
        /* <DEDUP_REMOVED lines=8> */
[----:B------:R-:W-:Y:S01]  /*1520*/  @P1 IMAD.IADD R17, R17, 0x1, -R8 ;  /* 0x0000000111111824 */ /* 0x000fe200078e0a08 */
[----:B------:R-:W-:-:S04]  /*1530*/  @P1 IADD3 R19, PT, PT, R19, 0x1, RZ ;  /* 0x0000000113131810 */ /* 0x000fc80007ffe0ff */
[----:B------:R-:W-:-:S13]  /*1540*/  ISETP.GE.U32.AND P2, PT, R17, R8, PT ;  /* 0x000000081100720c */ /* 0x000fda0003f46070 */
[----:B------:R-:W-:-:S04]  /*1550*/  @P2 IADD3 R19, PT, PT, R19, 0x1, RZ ;  /* 0x0000000113132810 */ /* 0x000fc80007ffe0ff */
[----:B------:R-:W-:-:S05]  /*1560*/  SEL R19, R0, R19, !P0 ;  /* 0x0000001300137207 */ /* 0x000fca0004000000 */
[----:B-1----:R-:W-:Y:S02]  /*1570*/  IMAD.MOV R10, RZ, RZ, -R19 ;  /* 0x000000ffff0a7224 */ /* 0x002fe400078e0a13 */
[----:B------:R-:W-:Y:S02]  /*1580*/  IMAD R19, R19, R4, RZ ;  /* 0x0000000413137224 */ /* 0x000fe400078e02ff */
[----:B------:R-:W-:Y:S01]  /*1590*/  IMAD R10, R8, R10, R9 ;  /* 0x0000000a080a7224 */ /* 0x000fe200078e0209 */
[----:B------:R-:W-:-:S04]  /*15a0*/  IADD3 R9, PT, PT, R9, 0x4, RZ ;  /* 0x0000000409097810 */ /* 0x000fc80007ffe0ff */
[----:B------:R-:W-:-:S05]  /*15b0*/  IADD3 R10, PT, PT, R10, 0x3, RZ ;  /* 0x000000030a0a7810 */ /* 0x000fca0007ffe0ff */
[----:B------:R-:W-:-:S04]  /*15c0*/  IMAD R10, R10, R5, R19 ;  /* 0x000000050a0a7224 */ /* 0x000fc800078e0213 */
[----:B------:R-:W-:-:S05]  /*15d0*/  IMAD R10, R7, UR4, R10 ;  /* 0x00000004070a7c24 */ /* 0x000fca000f8e020a */
[----:B------:R-:W-:-:S04]  /*15e0*/  IADD3 R10, P1, PT, R10, UR8, RZ ;  /* 0x000000080a0a7c10 */ /* 0x000fc8000ff3e0ff */
[----:B------:R-:W-:Y:S02]  /*15f0*/  IADD3.X R11, PT, PT, RZ, UR9, RZ, P1, !PT ;  /* 0x00000009ff0b7c10 */ /* 0x000fe40008ffe4ff */
[----:B------:R-:W-:-:S03]  /*1600*/  ISETP.NE.AND P1, PT, R12, RZ, PT ;  /* 0x000000ff0c00720c */ /* 0x000fc60003f25270 */
[----:B--2---:R0:W-:Y:S10]  /*1610*/  STG.E.U8 desc[UR6][R10.64], R23 ;  /* 0x000000170a007986 */ /* 0x0041f4000c101106 */
[----:B------:R-:W-:Y:S05]  /*1620*/  @P1 BRA `(.L_x_412) ;  /* 0xfffffff800b01947 */ /* 0x000fea000383ffff */
[----:B------:R-:W-:Y:S05]  /*1630*/  EXIT ;  /* 0x000000000000794d */ /* 0x000fea0003800000 */
.L_x_413:
        /* <DEDUP_REMOVED lines=12> */
.L_x_980:


//--------------------- .text._ZN2at6native40_GLOBAL__N__2351210d_8_Shape_cu_49f7391c35CatArrayBatchedCopy_alignedK_contigINS1_10OpaqueTypeILj1EEEjLi2ELi64ELi64ELi16EEEvPT_NS1_25CatArrInputTensorMetadataIS5_T0_XT2_EXT3_EEENS1_16TensorSizeStrideIS8_Lj4EEEiS8_ --------------------------
	.section	.text._ZN2at6native40_GLOBAL__N__2351210d_8_Shape_cu_49f7391c35CatArrayBatchedCopy_alignedK_contigINS1_10OpaqueTypeILj1EEEjLi2ELi64ELi64ELi16EEEvPT_NS1_25CatArrInputTensorMetadataIS5_T0_XT2_EXT3_EEENS1_16TensorSizeStrideIS8_Lj4EEEiS8_,"ax",@progbits
	.align	128
.text._ZN2at6native40_GLOBAL__N__2351210d_8_Shape_cu_49f7391c35CatArrayBatchedCopy_alignedK_contigINS1_10OpaqueTypeILj1EEEjLi2ELi64ELi64ELi16EEEvPT_NS1_25CatArrInputTensorMetadataIS5_T0_XT2_EXT3_EEENS1_16TensorSizeStrideIS8_Lj4EEEiS8_:
        .type           _ZN2at6native40_GLOBAL__N__2351210d_8_Shape_cu_49f7391c35CatArrayBatchedCopy_alignedK_contigINS1_10OpaqueTypeILj1EEEjLi2ELi64ELi64ELi16EEEvPT_NS1_25CatArrInputTensorMetadataIS5_T0_XT2_EXT3_EEENS1_16TensorSizeStrideIS8_Lj4EEEiS8_,@function
        .size           _ZN2at6native40_GLOBAL__N__2351210d_8_Shape_cu_49f7391c35CatArrayBatchedCopy_alignedK_contigINS1_10OpaqueTypeILj1EEEjLi2ELi64ELi64ELi16EEEvPT_NS1_25CatArrInputTensorMetadataIS5_T0_XT2_EXT3_EEENS1_16TensorSizeStrideIS8_Lj4EEEiS8_,(.L_x_981 - _ZN2at6native40_GLOBAL__N__2351210d_8_Shape_cu_49f7391c35CatArrayBatchedCopy_alignedK_contigINS1_10OpaqueTypeILj1EEEjLi2ELi64ELi64ELi16EEEvPT_NS1_25CatArrInputTensorMetadataIS5_T0_XT2_EXT3_EEENS1_16TensorSizeStrideIS8_Lj4EEEiS8_)
        .other          _ZN2at6native40_GLOBAL__N__2351210d_8_Shape_cu_49f7391c35CatArrayBatchedCopy_alignedK_contigINS1_10OpaqueTypeILj1EEEjLi2ELi64ELi64ELi16EEEvPT_NS1_25CatArrInputTensorMetadataIS5_T0_XT2_EXT3_EEENS1_16TensorSizeStrideIS8_Lj4EEEiS8_,@"STO_CUDA_ENTRY STV_DEFAULT"
_ZN2at6native40_GLOBAL__N__2351210d_8_Shape_cu_49f7391c35CatArrayBatchedCopy_alignedK_contigINS1_10OpaqueTypeILj1EEEjLi2ELi64ELi64ELi16EEEvPT_NS1_25CatArrInputTensorMetadataIS5_T0_XT2_EXT3_EEENS1_16TensorSizeStrideIS8_Lj4EEEiS8_:
        /* <DEDUP_REMOVED lines=8> */
[----:B------:R-:W-:-:S04]  /*0080*/  SHF.L.U32 R17, R0, 0x4, RZ ;  /* 0x0000000400117819 */ /* 0x000fc800000006ff */
[----:B0-----:R-:W-:-:S13]  /*0090*/  ISETP.GE.U32.AND P0, PT, R17, UR7, PT ;  /* 0x0000000711007c0c */ /* 0x001fda000bf06070 */
[----:B------:R-:W-:Y:S05]  /*00a0*/  @P0 EXIT ;  /* 0x000000000000094d */ /* 0x000fea0003800000 */
[----:B------:R-:W-:Y:S01]  /*00b0*/  UMOV UR4, 0x8 ;  /* 0x0000000800047882 */ /* 0x000fe20000000000 */
[----:B------:R-:W-:Y:S01]  /*00c0*/  VIADD R0, R17, 0x10 ;  /* 0x0000001011007836 */ /* 0x000fe20000000000 */
[----:B------:R-:W-:Y:S01]  /*00d0*/  UIMAD UR4, UR5, 0x4, UR4 ;  /* 0x00000004050478a4 */ /* 0x000fe2000f8e0204 */
[----:B------:R-:W-:Y:S01]  /*00e0*/  BSSY.RECONVERGENT B0, `(.L_x_414) ;  /* 0x0000154000007945 */ /* 0x000fe20003800200 */
[----:B------:R-:W0:Y:S02]  /*00f0*/  LDCU UR8, c[0x0][UR6+0x588] ;  /* 0x0000b100060877ac */ /* 0x000e240008000800 */
[----:B------:R-:W-:Y:S01]  /*0100*/  ISETP.GT.U32.AND P0, PT, R0, UR7, PT ;  /* 0x0000000700007c0c */ /* 0x000fe2000bf04070 */
[----:B------:R-:W-:Y:S01]  /*0110*/  ULEA UR4, UR5, UR4, 0x2 ;  /* 0x0000000405047291 */ /* 0x000fe2000f8e10ff */
[----:B------:R-:W1:Y:S01]  /*0120*/  LDCU.64 UR10, c[0x0][0x358] ;  /* 0x00006b00ff0a77ac */ /* 0x000e620008000a00 */
[----:B------:R-:W2:Y:S01]  /*0130*/  LDCU.64 UR14, c[0x0][0x10d8] ;  /* 0x00021b00ff0e77ac */ /* 0x000ea20008000a00 */
[----:B------:R-:W3:Y:S01]  /*0140*/  LDCU.64 UR16, c[0x0][0x380] ;  /* 0x00007000ff1077ac */ /* 0x000ee20008000a00 */
[----:B------:R-:W4:Y:S08]  /*0150*/  LDCU.64 UR12, c[0x0][0x10e8] ;  /* 0x00021d00ff0c77ac */ /* 0x000f300008000a00 */
[----:B------:R-:W0:Y:S01]  /*0160*/  LDCU.64 UR4, c[0x0][UR4+0x380] ;  /* 0x00007000040477ac */ /* 0x000e220008000a00 */
[----:B------:R-:W-:Y:S05]  /*0170*/  @P0 BRA `(.L_x_415) ;  /* 0x0000001400280947 */ /* 0x000fea0003800000 */
[----:B------:R-:W5:Y:S02]  /*0180*/  LDCU UR9, c[0x0][0x370] ;  /* 0x00006e00ff0977ac */ /* 0x000f640008000800 */
[----:B-----5:R-:W-:-:S07]  /*0190*/  IMAD R0, R2, UR9, RZ ;  /* 0x0000000902007c24 */ /* 0x020fce000f8e02ff */
.L_x_416:
[----:B0-----:R-:W-:-:S04]  /*01a0*/  IADD3 R4, P0, PT, R17, UR4, RZ ;  /* 0x0000000411047c10 */ /* 0x001fc8000ff1e0ff */
[----:B-1----:R-:W-:-:S06]  /*01b0*/  IADD3.X R5, PT, PT, RZ, UR5, RZ, P0, !PT ;  /* 0x00000005ff057c10 */ /* 0x002fcc00087fe4ff */
[----:B-1----:R-:W5:Y:S01]  /*01c0*/  LDG.E.128 R4, desc[UR10][R4.64] ;  /* 0x0000000a04047981 */ /* 0x002f62000c1e1d00 */
[----:B----4-:R-:W-:Y:S01]  /*01d0*/  UISETP.NE.AND UP0, UPT, UR12, 0x1, UPT ;  /* 0x000000010c00788c */ /* 0x010fe2000bf05270 */
[C---:B------:R-:W-:Y:S01]  /*01e0*/  VIADD R20, R17.reuse, 0x1 ;  /* 0x0000000111147836 */ /* 0x040fe20000000000 */
[----:B------:R-:W0:Y:S01]  /*01f0*/  LDCU UR9, c[0x0][UR6+0x688] ;  /* 0x0000d100060977ac */ /* 0x000e220008000800 */
[C---:B------:R-:W-:Y:S01]  /*0200*/  VIADD R14, R17.reuse, 0x3 ;  /* 0x00000003110e7836 */ /* 0x040fe20000000000 */
[C---:B------:R-:W-:Y:S01]  /*0210*/  IADD3 R12, PT, PT, R17.reuse, 0x6, RZ ;  /* 0x00000006110c7810 */ /* 0x040fe20007ffe0ff */
[----:B------:R-:W-:-:S06]  /*0220*/  VIADD R22, R17, 0x5 ;  /* 0x0000000511167836 */ /* 0x000fcc0000000000 */
[----:B0-----:R-:W0:Y:S02]  /*0230*/  @UP0 LDCU UR9, c[0x0][0x10cc] ;  /* 0x00021980ff0907ac */ /* 0x001e240008000800 */
[----:B0-----:R-:W0:Y:S01]  /*0240*/  I2F.U32.RP R8, UR9 ;  /* 0x0000000900087d06 */ /* 0x001e220008209000 */
[----:B------:R-:W-:-:S07]  /*0250*/  LOP3.LUT R26, RZ, UR9, RZ, 0x33, !PT ;  /* 0x00000009ff1a7c12 */ /* 0x000fce000f8e33ff */
[----:B0-----:R-:W0:Y:S02]  /*0260*/  MUFU.RCP R8, R8 ;  /* 0x0000000800087308 */ /* 0x001e240000001000 */
[----:B0-----:R-:W-:-:S06]  /*0270*/  VIADD R2, R8, 0xffffffe ;  /* 0x0ffffffe08027836 */ /* 0x001fcc0000000000 */
[----:B------:R0:W1:Y:S02]  /*0280*/  F2I.FTZ.U32.TRUNC.NTZ R3, R2 ;  /* 0x0000000200037305 */ /* 0x000064000021f000 */
[----:B0-----:R-:W-:Y:S02]  /*0290*/  IMAD.MOV.U32 R2, RZ, RZ, RZ ;  /* 0x000000ffff027224 */ /* 0x001fe400078e00ff */
[----:B-1----:R-:W-:-:S05]  /*02a0*/  IMAD R9, R3, UR9, RZ ;  /* 0x0000000903097c24 */ /* 0x002fca000f8e02ff */
[----:B------:R-:W-:-:S05]  /*02b0*/  IADD3 R9, PT, PT, -R9, RZ, RZ ;  /* 0x000000ff09097210 */ /* 0x000fca0007ffe1ff */
[----:B------:R-:W-:Y:S01]  /*02c0*/  IMAD.HI.U32 R3, R3, R9, R2 ;  /* 0x0000000903037227 */ /* 0x000fe200078e0002 */
[----:B------:R-:W-:-:S05]  /*02d0*/  IADD3 R2, PT, PT, R17, 0x2, RZ ;  /* 0x0000000211027810 */ /* 0x000fca0007ffe0ff */
[----:B------:R-:W-:-:S04]  /*02e0*/  IMAD.HI.U32 R9, R3, R17, RZ ;  /* 0x0000001103097227 */ /* 0x000fc800078e00ff */
[----:B------:R-:W-:Y:S01]  /*02f0*/  IMAD.HI.U32 R15, R3, R20, RZ ;  /* 0x00000014030f7227 */ /* 0x000fe200078e00ff */
[----:B------:R-:W-:-:S03]  /*0300*/  IADD3 R10, PT, PT, -R9, RZ, RZ ;  /* 0x000000ff090a7210 */ /* 0x000fc60007ffe1ff */
[----:B------:R-:W-:Y:S02]  /*0310*/  IMAD.MOV R11, RZ, RZ, -R15 ;  /* 0x000000ffff0b7224 */ /* 0x000fe400078e0a0f */
[----:B------:R-:W-:Y:S02]  /*0320*/  IMAD R10, R10, UR9, R17 ;  /* 0x000000090a0a7c24 */ /* 0x000fe4000f8e0211 */
[----:B------:R-:W-:-:S03]  /*0330*/  IMAD.HI.U32 R27, R3, R2, RZ ;  /* 0x00000002031b7227 */ /* 0x000fc600078e00ff */
[----:B------:R-:W-:Y:S01]  /*0340*/  ISETP.GE.U32.AND P0, PT, R10, UR9, PT ;  /* 0x000000090a007c0c */ /* 0x000fe2000bf06070 */
[----:B------:R-:W-:-:S04]  /*0350*/  IMAD.HI.U32 R13, R3, R14, RZ ;  /* 0x0000000e030d7227 */ /* 0x000fc800078e00ff */
[----:B------:R-:W-:Y:S02]  /*0360*/  IMAD.MOV R19, RZ, RZ, -R13 ;  /* 0x000000ffff137224 */ /* 0x000fe400078e0a0d */
[----:B------:R-:W-:-:S04]  /*0370*/  IMAD.HI.U32 R21, R3, R12, RZ ;  /* 0x0000000c03157227 */ /* 0x000fc800078e00ff */
[----:B------:R-:W-:Y:S02]  /*0380*/  IMAD R18, R19, UR9, R14 ;  /* 0x0000000913127c24 */ /* 0x000fe4000f8e020e */
[----:B------:R-:W-:Y:S02]  /*0390*/  @P0 IADD3 R10, PT, PT, R10, -UR9, RZ ;  /* 0x800000090a0a0c10 */ /* 0x000fe4000fffe0ff */
[----:B------:R-:W-:Y:S02]  /*03a0*/  @P0 IADD3 R9, PT, PT, R9, 0x1, RZ ;  /* 0x0000000109090810 */ /* 0x000fe40007ffe0ff */
[----:B------:R-:W-:Y:S01]  /*03b0*/  ISETP.GE.U32.AND P1, PT, R10, UR9, PT ;  /* 0x000000090a007c0c */ /* 0x000fe2000bf26070 */
[----:B------:R-:W-:Y:S01]  /*03c0*/  IMAD R10, R11, UR9, R20 ;  /* 0x000000090b0a7c24 */ /* 0x000fe2000f8e0214 */
[----:B------:R-:W-:Y:S02]  /*03d0*/  ISETP.NE.U32.AND P0, PT, RZ, UR9, PT ;  /* 0x00000009ff007c0c */ /* 0x000fe4000bf05070 */
[----:B------:R-:W-:-:S02]  /*03e0*/  MOV R11, UR8 ;  /* 0x00000008000b7c02 */ /* 0x000fc40008000f00 */
[----:B------:R-:W-:Y:S02]  /*03f0*/  ISETP.GE.U32.AND P5, PT, R10, UR9, PT ;  /* 0x000000090a007c0c */ /* 0x000fe4000bfa6070 */
[----:B------:R-:W-:-:S05]  /*0400*/  ISETP.GE.U32.AND P6, PT, R18, UR9, PT ;  /* 0x0000000912007c0c */ /* 0x000fca000bfc6070 */
[----:B------:R-:W-:-:S05]  /*0410*/  @P1 VIADD R9, R9, 0x1 ;  /* 0x0000000109091836 */ /* 0x000fca0000000000 */
[----:B------:R-:W-:Y:S01]  /*0420*/  SEL R9, R26, R9, !P0 ;  /* 0x000000091a097207 */ /* 0x000fe20004000000 */
[----:B------:R-:W-:Y:S02]  /*0430*/  @P5 VIADD R10, R10, -UR9 ;  /* 0x800000090a0a5c36 */ /* 0x000fe40008000000 */
[----:B------:R-:W-:Y:S01]  /*0440*/  @P5 VIADD R15, R15, 0x1 ;  /* 0x000000010f0f5836 */ /* 0x000fe20000000000 */
[----:B------:R-:W-:Y:S01]  /*0450*/  @P6 IADD3 R18, PT, PT, R18, -UR9, RZ ;  /* 0x8000000912126c10 */ /* 0x000fe2000fffe0ff */
[----:B------:R-:W-:Y:S01]  /*0460*/  IMAD.MOV R8, RZ, RZ, -R9 ;  /* 0x000000ffff087224 */ /* 0x000fe200078e0a09 */
[----:B------:R-:W-:Y:S01]  /*0470*/  ISETP.GE.U32.AND P1, PT, R10, UR9, PT ;  /* 0x000000090a007c0c */ /* 0x000fe2000bf26070 */
[----:B--2---:R-:W-:Y:S02]  /*0480*/  IMAD R9, R9, UR14, RZ ;  /* 0x0000000e09097c24 */ /* 0x004fe4000f8e02ff */
[----:B------:R-:W-:Y:S02]  /*0490*/  IMAD R8, R8, UR9, R17 ;  /* 0x0000000908087c24 */ /* 0x000fe4000f8e0211 */
[----:B------:R-:W-:-:S02]  /*04a0*/  @P6 VIADD R13, R13, 0x1 ;  /* 0x000000010d0d6836 */ /* 0x000fc40000000000 */
[----:B------:R-:W-:Y:S01]  /*04b0*/  IMAD R8, R8, UR15, R9 ;  /* 0x0000000f08087c24 */ /* 0x000fe2000f8e0209 */
[----:B------:R-:W-:-:S03]  /*04c0*/  IADD3 R9, PT, PT, -R27, RZ, RZ ;  /* 0x000000ff1b097210 */ /* 0x000fc60007ffe1ff */
[----:B------:R-:W-:Y:S01]  /*04d0*/  IMAD R10, R11, UR13, R8 ;  /* 0x0000000d0b0a7c24 */ /* 0x000fe2000f8e0208 */
[----:B------:R-:W-:Y:S01]  /*04e0*/  IADD3 R8, PT, PT, R17, 0x4, RZ ;  /* 0x0000000411087810 */ /* 0x000fe20007ffe0ff */
[----:B------:R-:W-:Y:S02]  /*04f0*/  IMAD R16, R9, UR9, R2 ;  /* 0x0000000909107c24 */ /* 0x000fe4000f8e0202 */
[C---:B------:R-:W-:Y:S01]  /*0500*/  IMAD.HI.U32 R9, R3.reuse, R22, RZ ;  /* 0x0000001603097227 */ /* 0x040fe200078e00ff */
[----:B---3--:R-:W-:Y:S02]  /*0510*/  IADD3 R10, P3, PT, R10, UR16, RZ ;  /* 0x000000100a0a7c10 */ /* 0x008fe4000ff7e0ff */
[----:B------:R-:W-:Y:S01]  /*0520*/  ISETP.GE.U32.AND P2, PT, R16, UR9, PT ;  /* 0x0000000910007c0c */ /* 0x000fe2000bf46070 */
[----:B------:R-:W-:Y:S01]  /*0530*/  IMAD.HI.U32 R25, R3, R8, RZ ;  /* 0x0000000803197227 */ /* 0x000fe200078e00ff */
[----:B------:R-:W-:Y:S02]  /*0540*/  IADD3 R23, PT, PT, -R9, RZ, RZ ;  /* 0x000000ff09177210 */ /* 0x000fe40007ffe1ff */
[----:B------:R-:W-:Y:S01]  /*0550*/  IADD3.X R11, PT, PT, RZ, UR17, RZ, P3, !PT ;  /* 0x00000011ff0b7c10 */ /* 0x000fe20009ffe4ff */
[----:B------:R-:W-:-:S02]  /*0560*/  IMAD.MOV R19, RZ, RZ, -R25 ;  /* 0x000000ffff137224 */ /* 0x000fc400078e0a19 */
[----:B------:R-:W-:Y:S02]  /*0570*/  IMAD R23, R23, UR9, R22 ;  /* 0x0000000917177c24 */ /* 0x000fe4000f8e0216 */
[----:B------:R-:W-:Y:S02]  /*0580*/  IMAD R19, R19, UR9, R8 ;  /* 0x0000000913137c24 */ /* 0x000fe4000f8e0208 */
[----:B------:R-:W-:Y:S01]  /*0590*/  @P1 VIADD R15, R15, 0x1 ;  /* 0x000000010f0f1836 */ /* 0x000fe20000000000 */
[----:B------:R-:W-:Y:S01]  /*05a0*/  ISETP.GE.U32.AND P5, PT, R23, UR9, PT ;  /* 0x0000000917007c0c */ /* 0x000fe2000bfa6070 */
[----:B------:R-:W-:Y:S01]  /*05b0*/  @P2 VIADD R16, R16, -UR9 ;  /* 0x8000000910102c36 */ /* 0x000fe20008000000 */
[----:B------:R-:W-:Y:S02]  /*05c0*/  ISETP.GE.U32.AND P3, PT, R19, UR9, PT ;  /* 0x0000000913007c0c */ /* 0x000fe4000bf66070 */
[----:B------:R-:W-:Y:S02]  /*05d0*/  @P2 IADD3 R27, PT, PT, R27, 0x1, RZ ;  /* 0x000000011b1b2810 */ /* 0x000fe40007ffe0ff */
[----:B------:R-:W-:-:S02]  /*05e0*/  ISETP.GE.U32.AND P4, PT, R16, UR9, PT ;  /* 0x0000000910007c0c */ /* 0x000fc4000bf86070 */
[----:B------:R-:W-:Y:S02]  /*05f0*/  IADD3 R16, PT, PT, -R21, RZ, RZ ;  /* 0x000000ff15107210 */ /* 0x000fe40007ffe1ff */
[----:B------:R-:W-:Y:S02]  /*0600*/  ISETP.GE.U32.AND P2, PT, R18, UR9, PT ;  /* 0x0000000912007c0c */ /* 0x000fe4000bf46070 */
[----:B------:R-:W-:Y:S01]  /*0610*/  IADD3 R18, PT, PT, R17, 0x8, RZ ;  /* 0x0000000811127810 */ /* 0x000fe20007ffe0ff */
[----:B------:R-:W-:Y:S01]  /*0620*/  @P5 VIADD R23, R23, -UR9 ;  /* 0x8000000917175c36 */ /* 0x000fe20008000000 */
[----:B------:R-:W-:Y:S02]  /*0630*/  SEL R15, R26, R15, !P0 ;  /* 0x0000000f1a0f7207 */ /* 0x000fe40004000000 */
[----:B------:R-:W-:Y:S02]  /*0640*/  @P3 IADD3 R19, PT, PT, R19, -UR9, RZ ;  /* 0x8000000913133c10 */ /* 0x000fe4000fffe0ff */
[----:B------:R-:W-:Y:S01]  /*0650*/  ISETP.GE.U32.AND P6, PT, R23, UR9, PT ;  /* 0x0000000917007c0c */ /* 0x000fe2000bfc6070 */
[----:B------:R-:W-:Y:S01]  /*0660*/  IMAD.HI.U32 R23, R3, R18, RZ ;  /* 0x0000001203177227 */ /* 0x000fe200078e00ff */
[----:B------:R-:W-:-:S02]  /*0670*/  @P4 IADD3 R27, PT, PT, R27, 0x1, RZ ;  /* 0x000000011b1b4810 */ /* 0x000fc40007ffe0ff */
[----:B------:R-:W-:Y:S01]  /*0680*/  ISETP.GE.U32.AND P4, PT, R19, UR9, PT ;  /* 0x0000000913007c0c */ /* 0x000fe2000bf86070 */
[----:B------:R-:W-:Y:S01]  /*0690*/  @P2 VIADD R13, R13, 0x1 ;  /* 0x000000010d0d2836 */ /* 0x000fe20000000000 */
[----:B------:R-:W-:Y:S02]  /*06a0*/  @P3 IADD3 R25, PT, PT, R25, 0x1, RZ ;  /* 0x0000000119193810 */ /* 0x000fe40007ffe0ff */
[----:B------:R-:W-:Y:S02]  /*06b0*/  @P5 IADD3 R9, PT, PT, R9, 0x1, RZ ;  /* 0x0000000109095810 */ /* 0x000fe40007ffe0ff */
[C---:B------:R-:W-:Y:S02]  /*06c0*/  SEL R27, R26.reuse, R27, !P0 ;  /* 0x0000001b1a1b7207 */ /* 0x040fe40004000000 */
[----:B------:R-:W-:Y:S01]  /*06d0*/  SEL R13, R26, R13, !P0 ;  /* 0x0000000d1a0d7207 */ /* 0x000fe20004000000 */
[----:B------:R-:W-:-:S04]  /*06e0*/  @P6 VIADD R9, R9, 0x1 ;  /* 0x0000000109096836 */ /* 0x000fc80000000000 */
[----:B------:R-:W-:Y:S02]  /*06f0*/  @P4 IADD3 R25, PT, PT, R25, 0x1, RZ ;  /* 0x0000000119194810 */ /* 0x000fe40007ffe0ff */
[C---:B------:R-:W-:Y:S02]  /*0700*/  SEL R9, R26.reuse, R9, !P0 ;  /* 0x000000091a097207 */ /* 0x040fe40004000000 */
[----:B------:R-:W-:-:S03]  /*0710*/  SEL R25, R26, R25, !P0 ;  /* 0x000000191a197207 */ /* 0x000fc60004000000 */
[----:B------:R-:W-:Y:S01]  /*0720*/  IMAD R28, R9, UR14, RZ ;  /* 0x0000000e091c7c24 */ /* 0x000fe2000f8e02ff */
[----:B-----5:R-:W-:-:S05]  /*0730*/  PRMT R29, R4, 0x7770, RZ ;  /* 0x00007770041d7816 */ /* 0x020fca00000000ff */
[----:B------:R0:W-:Y:S02]  /*0740*/  STG.E.U8 desc[UR10][R10.64], R29 ;  /* 0x0000001d0a007986 */ /* 0x0001e4000c10110a */
[----:B0-----:R-:W-:Y:S01]  /*0750*/  IMAD R10, R16, UR9, R12 ;  /* 0x00000009100a7c24 */ /* 0x001fe2000f8e020c */
[----:B------:R-:W-:Y:S01]  /*0760*/  IADD3 R29, PT, PT, -R15, RZ, RZ ;  /* 0x000000ff0f1d7210 */ /* 0x000fe20007ffe1ff */
[----:B------:R-:W-:-:S03]  /*0770*/  VIADD R16, R17, 0x7 ;  /* 0x0000000711107836 */ /* 0x000fc60000000000 */
[----:B------:R-:W-:Y:S01]  /*0780*/  ISETP.GE.U32.AND P1, PT, R10, UR9, PT ;  /* 0x000000090a007c0c */ /* 0x000fe2000bf26070 */
[----:B------:R-:W-:-:S05]  /*0790*/  IMAD.HI.U32 R19, R3, R16, RZ ;  /* 0x0000001003137227 */ /* 0x000fca00078e00ff */
[----:B------:R-:W-:-:S07]  /*07a0*/  IADD3 R11, PT, PT, -R19, RZ, RZ ;  /* 0x000000ff130b7210 */ /* 0x000fce0007ffe1ff */
[----:B------:R-:W-:Y:S02]  /*07b0*/  @P1 VIADD R10, R10, -UR9 ;  /* 0x800000090a0a1c36 */ /* 0x000fe40008000000 */
[----:B------:R-:W-:-:S03]  /*07c0*/  @P1 VIADD R21, R21, 0x1 ;  /* 0x0000000115151836 */ /* 0x000fc60000000000 */
[----:B------:R-:W-:Y:S01]  /*07d0*/  ISETP.GE.U32.AND P2, PT, R10, UR9, PT ;  /* 0x000000090a007c0c */ /* 0x000fe2000bf46070 */
[----:B------:R-:W-:Y:S02]  /*07e0*/  IMAD R10, R11, UR9, R16 ;  /* 0x000000090b0a7c24 */ /* 0x000fe4000f8e0210 */
[----:B------:R-:W-:-:S03]  /*07f0*/  IMAD.MOV R11, RZ, RZ, -R23 ;  /* 0x000000ffff0b7224 */ /* 0x000fc600078e0a17 */
[----:B------:R-:W-:Y:S01]  /*0800*/  ISETP.GE.U32.AND P3, PT, R10, UR9, PT ;  /* 0x000000090a007c0c */ /* 0x000fe2000bf66070 */
[----:B------:R-:W-:-:S05]  /*0810*/  IMAD R11, R11, UR9, R18 ;  /* 0x000000090b0b7c24 */ /* 0x000fca000f8e0212 */
[----:B------:R-:W-:Y:S02]  /*0820*/  ISETP.GE.U32.AND P4, PT, R11, UR9, PT ;  /* 0x000000090b007c0c */ /* 0x000fe4000bf86070 */
[----:B------:R-:W-:-:S05]  /*0830*/  @P2 IADD3 R21, PT, PT, R21, 0x1, RZ ;  /* 0x0000000115152810 */ /* 0x000fca0007ffe0ff */
[----:B------:R-:W-:Y:S01]  /*0840*/  @P3 VIADD R10, R10, -UR9 ;  /* 0x800000090a0a3c36 */ /* 0x000fe20008000000 */
[----:B------:R-:W-:-:S04]  /*0850*/  @P3 IADD3 R19, PT, PT, R19, 0x1, RZ ;  /* 0x0000000113133810 */ /* 0x000fc80007ffe0ff */
[----:B------:R-:W-:Y:S01]  /*0860*/  ISETP.GE.U32.AND P5, PT, R10, UR9, PT ;  /* 0x000000090a007c0c */ /* 0x000fe2000bfa6070 */
[----:B------:R-:W-:Y:S02]  /*0870*/  @P4 VIADD R11, R11, -UR9 ;  /* 0x800000090b0b4c36 */ /* 0x000fe40008000000 */
[----:B------:R-:W-:Y:S02]  /*0880*/  IMAD R10, R15, UR14, RZ ;  /* 0x0000000e0f0a7c24 */ /* 0x000fe4000f8e02ff */
[----:B------:R-:W-:Y:S01]  /*0890*/  @P4 VIADD R23, R23, 0x1 ;  /* 0x0000000117174836 */ /* 0x000fe20000000000 */
[----:B------:R-:W-:Y:S01]  /*08a0*/  ISETP.GE.U32.AND P6, PT, R11, UR9, PT ;  /* 0x000000090b007c0c */ /* 0x000fe2000bfc6070 */
[----:B------:R-:W-:Y:S01]  /*08b0*/  IMAD R11, R29, UR9, R20 ;  /* 0x000000091d0b7c24 */ /* 0x000fe2000f8e0214 */
[----:B------:R-:W-:Y:S01]  /*08c0*/  IADD3 R20, PT, PT, R17, 0x9, RZ ;  /* 0x0000000911147810 */ /* 0x000fe20007ffe0ff */
[----:B------:R-:W-:Y:S02]  /*08d0*/  IMAD.MOV R29, RZ, RZ, -R27 ;  /* 0x000000ffff1d7224 */ /* 0x000fe400078e0a1b */
[----:B------:R-:W-:-:S02]  /*08e0*/  IMAD R11, R11, UR15, R10 ;  /* 0x0000000f0b0b7c24 */ /* 0x000fc4000f8e020a */
[----:B------:R-:W-:-:S04]  /*08f0*/  IMAD.HI.U32 R15, R3, R20, RZ ;  /* 0x00000014030f7227 */ /* 0x000fc800078e00ff */
[----:B------:R-:W-:Y:S01]  /*0900*/  IMAD R2, R29, UR9, R2 ;  /* 0x000000091d027c24 */ /* 0x000fe2000f8e0202 */
[----:B------:R-:W-:Y:S01]  /*0910*/  IADD3 R29, PT, PT, -R15, RZ, RZ ;  /* 0x000000ff0f1d7210 */ /* 0x000fe20007ffe1ff */
[----:B------:R-:W-:Y:S01]  /*0920*/  IMAD R27, R27, UR14, RZ ;  /* 0x0000000e1b1b7c24 */ /* 0x000fe2000f8e02ff */
[----:B------:R-:W-:Y:S01]  /*0930*/  @P6 IADD3 R23, PT, PT, R23, 0x1, RZ ;  /* 0x0000000117176810 */ /* 0x000fe20007ffe0ff */
[----:B------:R-:W-:Y:S02]  /*0940*/  @P5 VIADD R19, R19, 0x1 ;  /* 0x0000000113135836 */ /* 0x000fe40000000000 */
[----:B------:R-:W-:Y:S01]  /*0950*/  IMAD R10, R29, UR9, R20 ;  /* 0x000000091d0a7c24 */ /* 0x000fe2000f8e0214 */
[----:B------:R-:W-:Y:S01]  /*0960*/  PRMT R29, R4, 0x7773, RZ ;  /* 0x00007773041d7816 */ /* 0x000fe200000000ff */
[----:B------:R-:W-:Y:S02]  /*0970*/  IMAD R2, R2, UR15, R27 ;  /* 0x0000000f02027c24 */ /* 0x000fe4000f8e021b */
[----:B------:R-:W-:Y:S01]  /*0980*/  IMAD.MOV R27, RZ, RZ, -R13 ;  /* 0x000000ffff1b7224 */ /* 0x000fe200078e0a0d */
[----:B------:R-:W-:Y:S01]  /*0990*/  ISETP.GE.U32.AND P1, PT, R10, UR9, PT ;  /* 0x000000090a007c0c */ /* 0x000fe2000bf26070 */
[----:B------:R-:W-:-:S02]  /*09a0*/  IMAD R13, R13, UR14, RZ ;  /* 0x0000000e0d0d7c24 */ /* 0x000fc4000f8e02ff */
[----:B------:R-:W-:Y:S01]  /*09b0*/  IMAD R14, R27, UR9, R14 ;  /* 0x000000091b0e7c24 */ /* 0x000fe2000f8e020e */
[C---:B------:R-:W-:Y:S01]  /*09c0*/  IADD3 R27, PT, PT, -R25.reuse, RZ, RZ ;  /* 0x000000ff191b7210 */ /* 0x040fe20007ffe1ff */
[----:B------:R-:W-:Y:S02]  /*09d0*/  IMAD R25, R25, UR14, RZ ;  /* 0x0000000e19197c24 */ /* 0x000fe4000f8e02ff */
[----:B------:R-:W-:Y:S02]  /*09e0*/  IMAD R14, R14, UR15, R13 ;  /* 0x0000000f0e0e7c24 */ /* 0x000fe4000f8e020d */
[----:B------:R-:W-:-:S04]  /*09f0*/  IMAD R8, R27, UR9, R8 ;  /* 0x000000091b087c24 */ /* 0x000fc8000f8e0208 */
[----:B------:R-:W-:Y:S01]  /*0a00*/  @P1 IADD3 R10, PT, PT, R10, -UR9, RZ ;  /* 0x800000090a0a1c10 */ /* 0x000fe2000fffe0ff */
[----:B------:R-:W-:Y:S01]  /*0a10*/  IMAD R8, R8, UR15, R25 ;  /* 0x0000000f08087c24 */ /* 0x000fe2000f8e0219 */
[----:B------:R-:W-:Y:S02]  /*0a20*/  IADD3 R25, PT, PT, -R9, RZ, RZ ;  /* 0x000000ff09197210 */ /* 0x000fe40007ffe1ff */
[----:B------:R-:W-:Y:S01]  /*0a30*/  ISETP.GE.U32.AND P2, PT, R10, UR9, PT ;  /* 0x000000090a007c0c */ /* 0x000fe2000bf46070 */
[----:B------:R-:W-:Y:S01]  /*0a40*/  VIADD R10, R17, 0xa ;  /* 0x0000000a110a7836 */ /* 0x000fe20000000000 */
[----:B------:R-:W-:Y:S01]  /*0a50*/  @P1 IADD3 R15, PT, PT, R15, 0x1, RZ ;  /* 0x000000010f0f1810 */ /* 0x000fe20007ffe0ff */
[----:B------:R-:W-:Y:S01]  /*0a60*/  IMAD R25, R25, UR9, R22 ;  /* 0x0000000919197c24 */ /* 0x000fe2000f8e0216 */
[----:B------:R-:W-:Y:S01]  /*0a70*/  IADD3 R22, PT, PT, R17, 0xb, RZ ;  /* 0x0000000b11167810 */ /* 0x000fe20007ffe0ff */
[----:B------:R-:W-:-:S04]  /*0a80*/  IMAD.HI.U32 R13, R3, R10, RZ ;  /* 0x0000000a030d7227 */ /* 0x000fc800078e00ff */
[----:B------:R-:W-:Y:S02]  /*0a90*/  IMAD.MOV R27, RZ, RZ, -R13 ;  /* 0x000000ffff1b7224 */ /* 0x000fe400078e0a0d */
[----:B------:R-:W-:Y:S01]  /*0aa0*/  IMAD R9, R25, UR15, R28 ;  /* 0x0000000f19097c24 */ /* 0x000fe2000f8e021c */
[----:B------:R-:W-:Y:S01]  /*0ab0*/  IADD3 R28, PT, PT, R17, 0xd, RZ ;  /* 0x0000000d111c7810 */ /* 0x000fe20007ffe0ff */
[----:B------:R-:W-:Y:S01]  /*0ac0*/  IMAD R24, R27, UR9, R10 ;  /* 0x000000091b187c24 */ /* 0x000fe2000f8e020a */
[----:B------:R-:W-:-:S04]  /*0ad0*/  @P2 IADD3 R15, PT, PT, R15, 0x1, RZ ;  /* 0x000000010f0f2810 */ /* 0x000fc80007ffe0ff */
[----:B------:R-:W-:-:S13]  /*0ae0*/  ISETP.GE.U32.AND P3, PT, R24, UR9, PT ;  /* 0x0000000918007c0c */ /* 0x000fda000bf66070 */
[----:B------:R-:W-:Y:S02]  /*0af0*/  @P3 VIADD R24, R24, -UR9 ;  /* 0x8000000918183c36 */ /* 0x000fe40008000000 */
[----:B------:R-:W-:-:S03]  /*0b00*/  @P3 VIADD R13, R13, 0x1 ;  /* 0x000000010d0d3836 */ /* 0x000fc60000000000 */
[----:B------:R-:W-:Y:S02]  /*0b10*/  ISETP.GE.U32.AND P5, PT, R24, UR9, PT ;  /* 0x0000000918007c0c */ /* 0x000fe4000bfa6070 */
[----:B------:R-:W-:Y:S01]  /*0b20*/  SEL R24, R26, R21, !P0 ;  /* 0x000000151a187207 */ /* 0x000fe20004000000 */
[----:B------:R-:W-:-:S04]  /*0b30*/  IMAD.HI.U32 R21, R3, R22, RZ ;  /* 0x0000001603157227 */ /* 0x000fc800078e00ff */
[----:B------:R-:W-:Y:S02]  /*0b40*/  IMAD.MOV R25, RZ, RZ, -R24 ;  /* 0x000000ffff197224 */ /* 0x000fe400078e0a18 */
[----:B------:R-:W-:Y:S01]  /*0b50*/  IMAD R27, R24, UR14, RZ ;  /* 0x0000000e181b7c24 */ /* 0x000fe2000f8e02ff */
[----:B------:R-:W-:Y:S01]  /*0b60*/  SEL R24, R26, R19, !P0 ;  /* 0x000000131a187207 */ /* 0x000fe20004000000 */
[----:B------:R-:W-:Y:S01]  /*0b70*/  IMAD R12, R25, UR9, R12 ;  /* 0x00000009190c7c24 */ /* 0x000fe2000f8e020c */
[----:B------:R-:W-:Y:S01]  /*0b80*/  IADD3 R25, PT, PT, -R21, RZ, RZ ;  /* 0x000000ff15197210 */ /* 0x000fe20007ffe1ff */
[----:B------:R-:W-:Y:S02]  /*0b90*/  @P5 VIADD R13, R13, 0x1 ;  /* 0x000000010d0d5836 */ /* 0x000fe40000000000 */
[----:B------:R-:W-:Y:S02]  /*0ba0*/  IMAD.MOV R19, RZ, RZ, -R24 ;  /* 0x000000ffff137224 */ /* 0x000fe400078e0a18 */
[----:B------:R-:W-:-:S02]  /*0bb0*/  IMAD R25, R25, UR9, R22 ;  /* 0x0000000919197c24 */ /* 0x000fc4000f8e0216 */
[----:B------:R-:W-:Y:S01]  /*0bc0*/  IMAD R16, R19, UR9, R16 ;  /* 0x0000000913107c24 */ /* 0x000fe2000f8e0210 */
[----:B------:R-:W-:Y:S01]  /*0bd0*/  SEL R19, R26, R23, !P0 ;  /* 0x000000171a137207 */ /* 0x000fe20004000000 */
[----:B------:R-:W-:Y:S01]  /*0be0*/  IMAD R23, R24, UR14, RZ ;  /* 0x0000000e18177c24 */ /* 0x000fe2000f8e02ff */
[----:B------:R-:W-:Y:S01]  /*0bf0*/  ISETP.GE.U32.AND P4, PT, R25, UR9, PT ;  /* 0x0000000919007c0c */ /* 0x000fe2000bf86070 */
[----:B------:R-:W-:Y:S02]  /*0c00*/  VIADD R24, R17, 0xc ;  /* 0x0000000c11187836 */ /* 0x000fe40000000000 */
[----:B------:R-:W-:Y:S02]  /*0c10*/  IMAD R16, R16, UR15, R23 ;  /* 0x0000000f10107c24 */ /* 0x000fe4000f8e0217 */
[----:B------:R-:W-:-:S04]  /*0c20*/  IMAD.HI.U32 R23, R3, R24, RZ ;  /* 0x0000001803177227 */ /* 0x000fc800078e00ff */
[----:B------:R-:W-:Y:S01]  /*0c30*/  IMAD R12, R12, UR15, R27 ;  /* 0x0000000f0c0c7c24 */ /* 0x000fe2000f8e021b */
[----:B------:R-:W-:-:S03]  /*0c40*/  PRMT R27, R5, 0x7770, RZ ;  /* 0x00007770051b7816 */ /* 0x000fc600000000ff */
[----:B------:R-:W-:Y:S02]  /*0c50*/  @P4 IADD3 R25, PT, PT, R25, -UR9, RZ ;  /* 0x8000000919194c10 */ /* 0x000fe4000fffe0ff */
[----:B------:R-:W-:Y:S02]  /*0c60*/  @P4 IADD3 R21, PT, PT, R21, 0x1, RZ ;  /* 0x0000000115154810 */ /* 0x000fe40007ffe0ff */
[----:B------:R-:W-:Y:S02]  /*0c70*/  ISETP.GE.U32.AND P6, PT, R25, UR9, PT ;  /* 0x0000000919007c0c */ /* 0x000fe4000bfc6070 */
[C---:B------:R-:W-:Y:S01]  /*0c80*/  IADD3 R25, PT, PT, -R19.reuse, RZ, RZ ;  /* 0x000000ff13197210 */ /* 0x040fe20007ffe1ff */
[----:B------:R-:W-:-:S04]  /*0c90*/  IMAD R19, R19, UR14, RZ ;  /* 0x0000000e13137c24 */ /* 0x000fc8000f8e02ff */
[----:B------:R-:W-:Y:S02]  /*0ca0*/  IMAD R18, R25, UR9, R18 ;  /* 0x0000000919127c24 */ /* 0x000fe4000f8e0212 */
[----:B------:R-:W-:Y:S02]  /*0cb0*/  IMAD.MOV R25, RZ, RZ, -R23 ;  /* 0x000000ffff197224 */ /* 0x000fe400078e0a17 */
[----:B------:R-:W-:Y:S01]  /*0cc0*/  IMAD R18, R18, UR15, R19 ;  /* 0x0000000f12127c24 */ /* 0x000fe2000f8e0213 */
[----:B------:R-:W-:Y:S01]  /*0cd0*/  SEL R19, R26, R15, !P0 ;  /* 0x0000000f1a137207 */ /* 0x000fe20004000000 */
[----:B------:R-:W-:Y:S02]  /*0ce0*/  IMAD R25, R25, UR9, R24 ;  /* 0x0000000919197c24 */ /* 0x000fe4000f8e0218 */
[----:B------:R-:W-:Y:S01]  /*0cf0*/  @P6 VIADD R21, R21, 0x1 ;  /* 0x0000000115156836 */ /* 0x000fe20000000000 */
[C---:B------:R-:W-:Y:S01]  /*0d00*/  IADD3 R15, PT, PT, -R19.reuse, RZ, RZ ;  /* 0x000000ff130f7210 */ /* 0x040fe20007ffe1ff */
[----:B------:R-:W-:Y:S01]  /*0d10*/  IMAD R19, R19, UR14, RZ ;  /* 0x0000000e13137c24 */ /* 0x000fe2000f8e02ff */
[----:B------:R-:W-:-:S02]  /*0d20*/  ISETP.GE.U32.AND P1, PT, R25, UR9, PT ;  /* 0x0000000919007c0c */ /* 0x000fc4000bf26070 */
[C---:B------:R-:W-:Y:S01]  /*0d30*/  SEL R21, R26.reuse, R21, !P0 ;  /* 0x000000151a157207 */ /* 0x040fe20004000000 */
[----:B------:R-:W-:Y:S01]  /*0d40*/  IMAD R20, R15, UR9, R20 ;  /* 0x000000090f147c24 */ /* 0x000fe2000f8e0214 */
[----:B------:R-:W-:Y:S01]  /*0d50*/  SEL R15, R26, R13, !P0 ;  /* 0x0000000d1a0f7207 */ /* 0x000fe20004000000 */
[----:B------:R-:W-:-:S04]  /*0d60*/  IMAD.HI.U32 R13, R3, R28, RZ ;  /* 0x0000001c030d7227 */ /* 0x000fc800078e00ff */
[----:B------:R-:W-:-:S04]  /*0d70*/  IMAD R19, R20, UR15, R19 ;  /* 0x0000000f14137c24 */ /* 0x000fc8000f8e0213 */
[----:B------:R-:W-:Y:S01]  /*0d80*/  @P1 VIADD R25, R25, -UR9 ;  /* 0x8000000919191c36 */ /* 0x000fe20008000000 */
[----:B------:R-:W-:-:S04]  /*0d90*/  @P1 IADD3 R23, PT, PT, R23, 0x1, RZ ;  /* 0x0000000117171810 */ /* 0x000fc80007ffe0ff */
[----:B------:R-:W-:Y:S01]  /*0da0*/  ISETP.GE.U32.AND P2, PT, R25, UR9, PT ;  /* 0x0000000919007c0c */ /* 0x000fe2000bf46070 */
[----:B------:R-:W-:Y:S02]  /*0db0*/  IMAD.MOV R25, RZ, RZ, -R15 ;  /* 0x000000ffff197224 */ /* 0x000fe400078e0a0f */
[----:B------:R-:W-:Y:S02]  /*0dc0*/  IMAD R15, R15, UR14, RZ ;  /* 0x0000000e0f0f7c24 */ /* 0x000fe4000f8e02ff */
[----:B------:R-:W-:Y:S01]  /*0dd0*/  IMAD R20, R25, UR9, R10 ;  /* 0x0000000919147c24 */ /* 0x000fe2000f8e020a */
[----:B------:R-:W-:-:S03]  /*0de0*/  IADD3 R25, PT, PT, -R13, RZ, RZ ;  /* 0x000000ff0d197210 */ /* 0x000fc60007ffe1ff */
[----:B------:R-:W-:Y:S02]  /*0df0*/  IMAD R20, R20, UR15, R15 ;  /* 0x0000000f14147c24 */ /* 0x000fe4000f8e020f */
[----:B------:R-:W-:Y:S02]  /*0e00*/  IMAD R10, R25, UR9, R28 ;  /* 0x00000009190a7c24 */ /* 0x000fe4000f8e021c */
[----:B------:R-:W-:Y:S01]  /*0e10*/  @P2 IADD3 R23, PT, PT, R23, 0x1, RZ ;  /* 0x0000000117172810 */ /* 0x000fe20007ffe0ff */
[----:B------:R-:W-:Y:S02]  /*0e20*/  IMAD.MOV R15, RZ, RZ, -R21 ;  /* 0x000000ffff0f7224 */ /* 0x000fe400078e0a15 */
[----:B------:R-:W-:Y:S01]  /*0e30*/  ISETP.GE.U32.AND P3, PT, R10, UR9, PT ;  /* 0x000000090a007c0c */ /* 0x000fe2000bf66070 */
[----:B------:R-:W-:Y:S02]  /*0e40*/  IMAD R21, R21, UR14, RZ ;  /* 0x0000000e15157c24 */ /* 0x000fe4000f8e02ff */
[----:B------:R-:W-:-:S02]  /*0e50*/  IMAD R22, R15, UR9, R22 ;  /* 0x000000090f167c24 */ /* 0x000fc4000f8e0216 */
[----:B------:R-:W-:Y:S02]  /*0e60*/  VIADD R15, R17, 0xe ;  /* 0x0000000e110f7836 */ /* 0x000fe40000000000 */
[----:B------:R-:W-:-:S06]  /*0e70*/  IMAD R21, R22, UR15, R21 ;  /* 0x0000000f16157c24 */ /* 0x000fcc000f8e0215 */
[----:B------:R-:W-:Y:S02]  /*0e80*/  @P3 VIADD R10, R10, -UR9 ;  /* 0x800000090a0a3c36 */ /* 0x000fe40008000000 */
[----:B------:R-:W-:-:S03]  /*0e90*/  @P3 VIADD R13, R13, 0x1 ;  /* 0x000000010d0d3836 */ /* 0x000fc60000000000 */
[----:B------:R-:W-:Y:S02]  /*0ea0*/  ISETP.GE.U32.AND P5, PT, R10, UR9, PT ;  /* 0x000000090a007c0c */ /* 0x000fe4000bfa6070 */
[----:B------:R-:W-:Y:S01]  /*0eb0*/  SEL R10, R26, R23, !P0 ;  /* 0x000000171a0a7207 */ /* 0x000fe20004000000 */
[----:B------:R-:W-:-:S03]  /*0ec0*/  IMAD.HI.U32 R23, R3, R15, RZ ;  /* 0x0000000f03177227 */ /* 0x000fc600078e00ff */
[----:B------:R-:W-:-:S05]  /*0ed0*/  IADD3 R25, PT, PT, -R10, RZ, RZ ;  /* 0x000000ff0a197210 */ /* 0x000fca0007ffe1ff */
[----:B------:R-:W-:Y:S02]  /*0ee0*/  IMAD R22, R25, UR9, R24 ;  /* 0x0000000919167c24 */ /* 0x000fe4000f8e0218 */
[----:B------:R-:W-:Y:S01]  /*0ef0*/  IMAD.MOV R24, RZ, RZ, -R23 ;  /* 0x000000ffff187224 */ /* 0x000fe200078e0a17 */
[----:B------:R-:W-:Y:S01]  /*0f00*/  @P5 IADD3 R13, PT, PT, R13, 0x1, RZ ;  /* 0x000000010d0d5810 */ /* 0x000fe20007ffe0ff */
[----:B------:R-:W-:Y:S01]  /*0f10*/  IMAD R25, R10, UR14, RZ ;  /* 0x0000000e0a197c24 */ /* 0x000fe2000f8e02ff */
[----:B------:R-:W-:Y:S01]  /*0f20*/  IADD3 R10, PT, PT, R17, 0xf, RZ ;  /* 0x0000000f110a7810 */ /* 0x000fe20007ffe0ff */
[----:B------:R-:W-:Y:S01]  /*0f30*/  IMAD R24, R24, UR9, R15 ;  /* 0x0000000918187c24 */ /* 0x000fe2000f8e020f */
[----:B------:R-:W-:Y:S01]  /*0f40*/  SEL R13, R26, R13, !P0 ;  /* 0x0000000d1a0d7207 */ /* 0x000fe20004000000 */
[----:B------:R-:W-:Y:S01]  /*0f50*/  IMAD R22, R22, UR15, R25 ;  /* 0x0000000f16167c24 */ /* 0x000fe2000f8e0219 */
[----:B------:R-:W-:Y:S01]  /*0f60*/  LEA R17, R0, R17, 0x4 ;  /* 0x0000001100117211 */ /* 0x000fe200078e20ff */
[----:B------:R-:W-:Y:S01]  /*0f70*/  IMAD.HI.U32 R3, R3, R10, RZ ;  /* 0x0000000a03037227 */ /* 0x000fe200078e00ff */
[----:B------:R-:W-:-:S03]  /*0f80*/  ISETP.GE.U32.AND P1, PT, R24, UR9, PT ;  /* 0x0000000918007c0c */ /* 0x000fc6000bf26070 */
[----:B------:R-:W-:Y:S02]  /*0f90*/  IMAD.MOV R25, RZ, RZ, -R13 ;  /* 0x000000ffff197224 */ /* 0x000fe400078e0a0d */
[----:B------:R-:W-:Y:S02]  /*0fa0*/  IMAD R13, R13, UR14, RZ ;  /* 0x0000000e0d0d7c24 */ /* 0x000fe4000f8e02ff */
[----:B------:R-:W-:Y:S01]  /*0fb0*/  IMAD R28, R25, UR9, R28 ;  /* 0x00000009191c7c24 */ /* 0x000fe2000f8e021c */
[----:B------:R-:W-:-:S05]  /*0fc0*/  PRMT R25, R4, 0x7771, RZ ;  /* 0x0000777104197816 */ /* 0x000fca00000000ff */
[----:B------:R-:W-:Y:S01]  /*0fd0*/  @P1 IADD3 R24, PT, PT, R24, -UR9, RZ ;  /* 0x8000000918181c10 */ /* 0x000fe2000fffe0ff */
[----:B------:R-:W-:-:S03]  /*0fe0*/  @P1 VIADD R23, R23, 0x1 ;  /* 0x0000000117171836 */ /* 0x000fc60000000000 */
[----:B------:R-:W-:-:S13]  /*0ff0*/  ISETP.GE.U32.AND P2, PT, R24, UR9, PT ;  /* 0x0000000918007c0c */ /* 0x000fda000bf46070 */
[----:B------:R-:W-:-:S04]  /*1000*/  @P2 IADD3 R23, PT, PT, R23, 0x1, RZ ;  /* 0x0000000117172810 */ /* 0x000fc80007ffe0ff */
[----:B------:R-:W-:-:S05]  /*1010*/  SEL R23, R26, R23, !P0 ;  /* 0x000000171a177207 */ /* 0x000fca0004000000 */
[----:B------:R-:W-:-:S04]  /*1020*/  IMAD.MOV R24, RZ, RZ, -R23 ;  /* 0x000000ffff187224 */ /* 0x000fc800078e0a17 */
[----:B------:R-:W-:Y:S01]  /*1030*/  IMAD R24, R24, UR9, R15 ;  /* 0x0000000918187c24 */ /* 0x000fe2000f8e020f */
[----:B------:R-:W-:-:S05]  /*1040*/  IADD3 R15, PT, PT, -R3, RZ, RZ ;  /* 0x000000ff030f7210 */ /* 0x000fca0007ffe1ff */
[----:B------:R-:W-:-:S05]  /*1050*/  IMAD R15, R15, UR9, R10 ;  /* 0x000000090f0f7c24 */ /* 0x000fca000f8e020a */
[----:B------:R-:W-:-:S13]  /*1060*/  ISETP.GE.U32.AND P1, PT, R15, UR9, PT ;  /* 0x000000090f007c0c */ /* 0x000fda000bf26070 */
[----:B------:R-:W-:Y:S02]  /*1070*/  @P1 VIADD R15, R15, -UR9 ;  /* 0x800000090f0f1c36 */ /* 0x000fe40008000000 */
[----:B------:R-:W-:-:S03]  /*1080*/  @P1 VIADD R3, R3, 0x1 ;  /* 0x0000000103031836 */ /* 0x000fc60000000000 */
[----:B------:R-:W-:Y:S01]  /*1090*/  ISETP.GE.U32.AND P2, PT, R15, UR9, PT ;  /* 0x000000090f007c0c */ /* 0x000fe2000bf46070 */
[----:B------:R-:W-:Y:S02]  /*10a0*/  IMAD R15, R23, UR14, RZ ;  /* 0x0000000e170f7c24 */ /* 0x000fe4000f8e02ff */
[----:B------:R-:W-:Y:S01]  /*10b0*/  IMAD R23, R28, UR15, R13 ;  /* 0x0000000f1c177c24 */ /* 0x000fe2000f8e020d */
[----:B------:R-:W-:Y:S01]  /*10c0*/  MOV R28, UR8 ;  /* 0x00000008001c7c02 */ /* 0x000fe20008000f00 */
[----:B------:R-:W-:Y:S02]  /*10d0*/  IMAD.U32 R13, RZ, RZ, UR8 ;  /* 0x00000008ff0d7e24 */ /* 0x000fe4000f8e00ff */
[----:B------:R-:W-:Y:S01]  /*10e0*/  IMAD R24, R24, UR15, R15 ;  /* 0x0000000f18187c24 */ /* 0x000fe2000f8e020f */
[----:B------:R-:W-:Y:S01]  /*10f0*/  MOV R15, UR8 ;  /* 0x00000008000f7c02 */ /* 0x000fe20008000f00 */
[C---:B------:R-:W-:Y:S02]  /*1100*/  IMAD R2, R13.reuse, UR13, R2 ;  /* 0x0000000d0d027c24 */ /* 0x040fe4000f8e0202 */
[----:B------:R-:W-:-:S02]  /*1110*/  IMAD R8, R13, UR13, R8 ;  /* 0x0000000d0d087c24 */ /* 0x000fc4000f8e0208 */
[----:B------:R-:W-:Y:S01]  /*1120*/  @P2 IADD3 R3, PT, PT, R3, 0x1, RZ ;  /* 0x0000000103032810 */ /* 0x000fe20007ffe0ff */
[C---:B------:R-:W-:Y:S02]  /*1130*/  IMAD R12, R13.reuse, UR13, R12 ;  /* 0x0000000d0d0c7c24 */ /* 0x040fe4000f8e020c */
[C---:B------:R-:W-:Y:S01]  /*1140*/  IMAD R18, R13.reuse, UR13, R18 ;  /* 0x0000000d0d127c24 */ /* 0x040fe2000f8e0212 */
[----:B------:R-:W-:Y:S01]  /*1150*/  SEL R3, R26, R3, !P0 ;  /* 0x000000031a037207 */ /* 0x000fe20004000000 */
[----:B------:R-:W-:Y:S01]  /*1160*/  IMAD R20, R13, UR13, R20 ;  /* 0x0000000d0d147c24 */ /* 0x000fe2000f8e0214 */
[----:B------:R-:W-:Y:S01]  /*1170*/  IADD3 R12, P2, PT, R12, UR16, RZ ;  /* 0x000000100c0c7c10 */ /* 0x000fe2000ff5e0ff */
[----:B------:R-:W-:Y:S01]  /*1180*/  IMAD R11, R28, UR13, R11 ;  /* 0x0000000d1c0b7c24 */ /* 0x000fe2000f8e020b */
[----:B------:R-:W-:Y:S01]  /*1190*/  IADD3 R13, PT, PT, -R3, RZ, RZ ;  /* 0x000000ff030d7210 */ /* 0x000fe20007ffe1ff */
[----:B------:R-:W-:Y:S02]  /*11a0*/  IMAD.U32 R26, RZ, RZ, UR8 ;  /* 0x00000008ff1a7e24 */ /* 0x000fe4000f8e00ff */
[----:B------:R-:W-:-:S02]  /*11b0*/  IMAD R14, R15, UR13, R14 ;  /* 0x0000000d0f0e7c24 */ /* 0x000fc4000f8e020e */
[----:B------:R-:W-:Y:S01]  /*11c0*/  IMAD R13, R13, UR9, R10 ;  /* 0x000000090d0d7c24 */ /* 0x000fe2000f8e020a */
[----:B------:R-:W-:Y:S01]  /*11d0*/  IADD3 R10, P0, PT, R11, UR16, RZ ;  /* 0x000000100b0a7c10 */ /* 0x000fe2000ff1e0ff */
[----:B------:R-:W-:Y:S01]  /*11e0*/  IMAD R21, R26, UR13, R21 ;  /* 0x0000000d1a157c24 */ /* 0x000fe2000f8e0215 */
[----:B------:R-:W-:Y:S01]  /*11f0*/  IADD3 R14, P1, PT, R14, UR16, RZ ;  /* 0x000000100e0e7c10 */ /* 0x000fe2000ff3e0ff */
[----:B------:R-:W-:Y:S02]  /*1200*/  IMAD R23, R26, UR13, R23 ;  /* 0x0000000d1a177c24 */ /* 0x000fe4000f8e0217 */
[----:B------:R-:W-:Y:S02]  /*1210*/  IMAD R26, R3, UR14, RZ ;  /* 0x0000000e031a7c24 */ /* 0x000fe4000f8e02ff */
[----:B------:R-:W-:Y:S01]  /*1220*/  IMAD.X R11, RZ, RZ, UR17, P0 ;  /* 0x00000011ff0b7e24 */ /* 0x000fe200080e06ff */
[----:B------:R-:W-:Y:S01]  /*1230*/  IADD3 R2, P0, PT, R2, UR16, RZ ;  /* 0x0000001002027c10 */ /* 0x000fe2000ff1e0ff */
[----:B------:R-:W-:-:S02]  /*1240*/  IMAD R9, R28, UR13, R9 ;  /* 0x0000000d1c097c24 */ /* 0x000fc4000f8e0209 */
[----:B------:R-:W-:Y:S01]  /*1250*/  IMAD R13, R13, UR15, R26 ;  /* 0x0000000f0d0d7c24 */ /* 0x000fe2000f8e021a */
[----:B------:R-:W-:Y:S01]  /*1260*/  IADD3.X R3, PT, PT, RZ, UR17, RZ, P0, !PT ;  /* 0x00000011ff037c10 */ /* 0x000fe200087fe4ff */
[C---:B------:R-:W-:Y:S01]  /*1270*/  IMAD R16, R15.reuse, UR13, R16 ;  /* 0x0000000d0f107c24 */ /* 0x040fe2000f8e0210 */
[----:B------:R-:W-:Y:S01]  /*1280*/  PRMT R26, R4, 0x7772, RZ ;  /* 0x00007772041a7816 */ /* 0x000fe200000000ff */
[C---:B------:R-:W-:Y:S01]  /*1290*/  IMAD R22, R15.reuse, UR13, R22 ;  /* 0x0000000d0f167c24 */ /* 0x040fe2000f8e0216 */
[----:B------:R0:W-:Y:S01]  /*12a0*/  STG.E.U8 desc[UR10][R10.64], R25 ;  /* 0x000000190a007986 */ /* 0x0001e2000c10110a */
[----:B------:R-:W-:Y:S01]  /*12b0*/  IMAD R24, R15, UR13, R24 ;  /* 0x0000000d0f187c24 */ /* 0x000fe2000f8e0218 */
[----:B------:R-:W-:Y:S01]  /*12c0*/  IADD3 R8, P0, PT, R8, UR16, RZ ;  /* 0x0000001008087c10 */ /* 0x000fe2000ff1e0ff */
[----:B------:R-:W-:Y:S01]  /*12d0*/  IMAD.X R15, RZ, RZ, UR17, P1 ;  /* 0x00000011ff0f7e24 */ /* 0x000fe200088e06ff */
[----:B------:R1:W-:Y:S01]  /*12e0*/  STG.E.U8 desc[UR10][R2.64], R26 ;  /* 0x0000001a02007986 */ /* 0x0003e2000c10110a */
[----:B------:R-:W-:-:S02]  /*12f0*/  IMAD R19, R28, UR13, R19 ;  /* 0x0000000d1c137c24 */ /* 0x000fc4000f8e0213 */
[----:B------:R-:W-:Y:S01]  /*1300*/  IMAD R4, R28, UR13, R13 ;  /* 0x0000000d1c047c24 */ /* 0x000fe2000f8e020d */
[----:B------:R2:W-:Y:S01]  /*1310*/  STG.E.U8 desc[UR10][R14.64], R29 ;  /* 0x0000001d0e007986 */ /* 0x0005e2000c10110a */
[----:B------:R-:W-:Y:S02]  /*1320*/  PRMT R28, R5, 0x7772, RZ ;  /* 0x00007772051c7816 */ /* 0x000fe400000000ff */
[----:B------:R-:W-:Y:S02]  /*1330*/  IADD3.X R13, PT, PT, RZ, UR17, RZ, P2, !PT ;  /* 0x00000011ff0d7c10 */ /* 0x000fe400097fe4ff */
[----:B0-----:R-:W-:Y:S02]  /*1340*/  IADD3 R10, P1, PT, R9, UR16, RZ ;  /* 0x00000010090a7c10 */ /* 0x001fe4000ff3e0ff */
[----:B------:R-:W-:Y:S02]  /*1350*/  IADD3.X R9, PT, PT, RZ, UR17, RZ, P0, !PT ;  /* 0x00000011ff097c10 */ /* 0x000fe400087fe4ff */
[----:B-1----:R-:W-:Y:S01]  /*1360*/  IADD3 R2, P0, PT, R16, UR16, RZ ;  /* 0x0000001010027c10 */ /* 0x002fe2000ff1e0ff */
[----:B------:R-:W-:Y:S01]  /*1370*/  IMAD.X R11, RZ, RZ, UR17, P1 ;  /* 0x00000011ff0b7e24 */ /* 0x000fe200088e06ff */
[----:B------:R-:W-:Y:S01]  /*1380*/  PRMT R25, R5, 0x7771, RZ ;  /* 0x0000777105197816 */ /* 0x000fe200000000ff */
[----:B------:R0:W-:Y:S01]  /*1390*/  STG.E.U8 desc[UR10][R8.64], R27 ;  /* 0x0000001b08007986 */ /* 0x0001e2000c10110a */
[C---:B--2---:R-:W-:Y:S01]  /*13a0*/  PRMT R15, R6.reuse, 0x7773, RZ ;  /* 0x00007773060f7816 */ /* 0x044fe200000000ff */
[----:B------:R-:W-:Y:S01]  /*13b0*/  IMAD.X R3, RZ, RZ, UR17, P0 ;  /* 0x00000011ff037e24 */ /* 0x000fe200080e06ff */
[C---:B------:R-:W-:Y:S01]  /*13c0*/  PRMT R29, R6.reuse, 0x7771, RZ ;  /* 0x00007771061d7816 */ /* 0x040fe200000000ff */
[----:B------:R1:W-:Y:S01]  /*13d0*/  STG.E.U8 desc[UR10][R10.64], R25 ;  /* 0x000000190a007986 */ /* 0x0003e2000c10110a */
[----:B------:R-:W-:-:S02]  /*13e0*/  PRMT R26, R6, 0x7770, RZ ;  /* 0x00007770061a7816 */ /* 0x000fc400000000ff */
[----:B------:R-:W-:Y:S01]  /*13f0*/  IADD3 R18, P1, PT, R18, UR16, RZ ;  /* 0x0000001012127c10 */ /* 0x000fe2000ff3e0ff */
[----:B------:R2:W-:Y:S01]  /*1400*/  STG.E.U8 desc[UR10][R12.64], R28 ;  /* 0x0000001c0c007986 */ /* 0x0005e2000c10110a */
[C---:B------:R-:W-:Y:S02]  /*1410*/  PRMT R14, R7.reuse, 0x7772, RZ ;  /* 0x00007772070e7816 */ /* 0x040fe400000000ff */
[----:B------:R-:W-:Y:S02]  /*1420*/  PRMT R16, R7, 0x7771, RZ ;  /* 0x0000777107107816 */ /* 0x000fe400000000ff */
[----:B0-----:R-:W-:Y:S02]  /*1430*/  IADD3 R8, P0, PT, R20, UR16, RZ ;  /* 0x0000001014087c10 */ /* 0x001fe4000ff1e0ff */
[----:B------:R-:W-:Y:S02]  /*1440*/  PRMT R27, R5, 0x7773, RZ ;  /* 0x00007773051b7816 */ /* 0x000fe400000000ff */
[----:B-1----:R-:W-:-:S02]  /*1450*/  PRMT R25, R6, 0x7772, RZ ;  /* 0x0000777206197816 */ /* 0x002fc400000000ff */
[----:B------:R-:W-:Y:S01]  /*1460*/  IADD3 R6, P2, PT, R19, UR16, RZ ;  /* 0x0000001013067c10 */ /* 0x000fe2000ff5e0ff */
[----:B------:R0:W-:Y:S01]  /*1470*/  STG.E.U8 desc[UR10][R2.64], R27 ;  /* 0x0000001b02007986 */ /* 0x0001e2000c10110a */
[----:B------:R-:W-:Y:S02]  /*1480*/  IADD3.X R9, PT, PT, RZ, UR17, RZ, P0, !PT ;  /* 0x00000011ff097c10 */ /* 0x000fe400087fe4ff */
[----:B------:R-:W-:Y:S02]  /*1490*/  IADD3 R10, P0, PT, R21, UR16, RZ ;  /* 0x00000010150a7c10 */ /* 0x000fe4000ff1e0ff */
[C---:B------:R-:W-:Y:S02]  /*14a0*/  PRMT R5, R7.reuse, 0x7773, RZ ;  /* 0x0000777307057816 */ /* 0x040fe400000000ff */
[----:B--2---:R-:W-:Y:S01]  /*14b0*/  PRMT R12, R7, 0x7770, RZ ;  /* 0x00007770070c7816 */ /* 0x004fe200000000ff */
[----:B------:R-:W-:Y:S01]  /*14c0*/  IMAD.X R7, RZ, RZ, UR17, P2 ;  /* 0x00000011ff077e24 */ /* 0x000fe200090e06ff */
[----:B------:R-:W-:Y:S01]  /*14d0*/  IADD3.X R19, PT, PT, RZ, UR17, RZ, P1, !PT ;  /* 0x00000011ff137c10 */ /* 0x000fe20008ffe4ff */
[----:B------:R-:W-:Y:S01]  /*14e0*/  IMAD.X R11, RZ, RZ, UR17, P0 ;  /* 0x00000011ff0b7e24 */ /* 0x000fe200080e06ff */
[----:B------:R-:W-:-:S02]  /*14f0*/  IADD3 R22, P1, PT, R22, UR16, RZ ;  /* 0x0000001016167c10 */ /* 0x000fc4000ff3e0ff */
[----:B------:R-:W-:Y:S01]  /*1500*/  IADD3 R20, P0, PT, R23, UR16, RZ ;  /* 0x0000001017147c10 */ /* 0x000fe2000ff1e0ff */
[----:B------:R-:W-:Y:S01]  /*1510*/  STG.E.U8 desc[UR10][R18.64], R26 ;  /* 0x0000001a12007986 */ /* 0x000fe2000c10110a */
[----:B0-----:R-:W-:Y:S02]  /*1520*/  IADD3 R2, P2, PT, R24, UR16, RZ ;  /* 0x0000001018027c10 */ /* 0x001fe4000ff5e0ff */
[----:B------:R-:W-:Y:S01]  /*1530*/  IADD3.X R23, PT, PT, RZ, UR17, RZ, P1, !PT ;  /* 0x00000011ff177c10 */ /* 0x000fe20008ffe4ff */
[----:B------:R0:W-:Y:S01]  /*1540*/  STG.E.U8 desc[UR10][R6.64], R29 ;  /* 0x0000001d06007986 */ /* 0x0001e2000c10110a */
[----:B------:R-:W-:Y:S01]  /*1550*/  IMAD.X R21, RZ, RZ, UR17, P0 ;  /* 0x00000011ff157e24 */ /* 0x000fe200080e06ff */
[----:B------:R-:W-:Y:S02]  /*1560*/  IADD3.X R3, PT, PT, RZ, UR17, RZ, P2, !PT ;  /* 0x00000011ff037c10 */ /* 0x000fe400097fe4ff */
[----:B------:R1:W-:Y:S04]  /*1570*/  STG.E.U8 desc[UR10][R8.64], R25 ;  /* 0x0000001908007986 */ /* 0x0003e8000c10110a */
[----:B------:R1:W-:Y:S01]  /*1580*/  STG.E.U8 desc[UR10][R10.64], R15 ;  /* 0x0000000f0a007986 */ /* 0x0003e2000c10110a */
[----:B0-----:R-:W-:-:S03]  /*1590*/  IADD3 R6, P3, PT, R4, UR16, RZ ;  /* 0x0000001004067c10 */ /* 0x001fc6000ff7e0ff */
[----:B------:R1:W-:Y:S01]  /*15a0*/  STG.E.U8 desc[UR10][R22.64], R12 ;  /* 0x0000000c16007986 */ /* 0x0003e2000c10110a */
[----:B------:R-:W-:Y:S02]  /*15b0*/  VIADD R4, R17, 0x10 ;  /* 0x0000001011047836 */ /* 0x000fe40000000000 */
[----:B------:R-:W-:Y:S01]  /*15c0*/  IMAD.X R7, RZ, RZ, UR17, P3 ;  /* 0x00000011ff077e24 */ /* 0x000fe200098e06ff */
[----:B------:R1:W-:Y:S02]  /*15d0*/  STG.E.U8 desc[UR10][R20.64], R16 ;  /* 0x0000001014007986 */ /* 0x0003e4000c10110a */
[----:B------:R-:W-:Y:S02]  /*15e0*/  ISETP.GT.U32.AND P0, PT, R4, UR7, PT ;  /* 0x0000000704007c0c */ /* 0x000fe4000bf04070 */
[----:B------:R1:W-:Y:S04]  /*15f0*/  STG.E.U8 desc[UR10][R2.64], R14 ;  /* 0x0000000e02007986 */ /* 0x0003e8000c10110a */
[----:B------:R1:W-:Y:S07]  /*1600*/  STG.E.U8 desc[UR10][R6.64], R5 ;  /* 0x0000000506007986 */ /* 0x0003ee000c10110a */
[----:B------:R-:W-:Y:S05]  /*1610*/  @!P0 BRA `(.L_x_416) ;  /* 0xffffffe800e08947 */ /* 0x000fea000383ffff */
.L_x_415:
[----:B01234-:R-:W-:Y:S05]  /*1620*/  BSYNC.RECONVERGENT B0 ;  /* 0x0000000000007941 */ /* 0x01ffea0003800200 */
.L_x_414:
[----:B------:R-:W-:-:S13]  /*1630*/  ISETP.GE.U32.AND P0, PT, R17, UR7, PT ;  /* 0x0000000711007c0c */ /* 0x000fda000bf06070 */
[----:B------:R-:W-:Y:S05]  /*1640*/  @P0 EXIT ;  /* 0x000000000000094d */ /* 0x000fea0003800000 */
[----:B------:R-:W0:Y:S01]  /*1650*/  LDCU UR9, c[0x0][0x10e8] ;  /* 0x00021d00ff0977ac */ /* 0x000e220008000800 */
[----:B------:R-:W-:Y:S01]  /*1660*/  IADD3 R0, PT, PT, -R17, UR7, RZ ;  /* 0x0000000711007c10 */ /* 0x000fe2000fffe1ff */
[----:B------:R-:W-:Y:S01]  /*1670*/  BSSY.RECONVERGENT B0, `(.L_x_417) ;  /* 0x0000033000007945 */ /* 0x000fe20003800200 */
[----:B------:R-:W1:Y:S02]  /*1680*/  LDCU UR6, c[0x0][UR6+0x688] ;  /* 0x0000d100060677ac */ /* 0x000e640008000800 */
[----:B------:R-:W-:Y:S02]  /*1690*/  LOP3.LUT P0, R4, R0, 0x3, RZ, 0xc0, !PT ;  /* 0x0000000300047812 */ /* 0x000fe4000780c0ff */
[----:B------:R-:W-:Y:S01]  /*16a0*/  MOV R0, R17 ;  /* 0x0000001100007202 */ /* 0x000fe20000000f00 */
[----:B------:R-:W2:Y:S01]  /*16b0*/  LDCU.64 UR12, c[0x0][0x10d8] ;  /* 0x00021b00ff0c77ac */ /* 0x000ea20008000a00 */
[----:B------:R-:W3:Y:S01]  /*16c0*/  LDCU.64 UR14, c[0x0][0x380] ;  /* 0x00007000ff0e77ac */ /* 0x000ee20008000a00 */
[----:B0-----:R-:W-:Y:S01]  /*16d0*/  UISETP.NE.AND UP0, UPT, UR9, 0x1, UPT ;  /* 0x000000010900788c */ /* 0x001fe2000bf05270 */
[----:B------:R-:W0:Y:S10]  /*16e0*/  LDCU UR9, c[0x0][0x10ec] ;  /* 0x00021d80ff0977ac */ /* 0x000e340008000800 */
[----:B-1----:R-:W1:Y:S01]  /*16f0*/  @UP0 LDCU UR6, c[0x0][0x10cc] ;  /* 0x00021980ff0607ac */ /* 0x002e620008000800 */
[----:B--23--:R-:W-:Y:S05]  /*1700*/  @!P0 BRA `(.L_x_418) ;  /* 0x0000000000a48947 */ /* 0x00cfea0003800000 */
[----:B-1----:R-:W1:Y:S01]  /*1710*/  I2F.U32.RP R0, UR6 ;  /* 0x0000000600007d06 */ /* 0x002e620008209000 */
[----:B------:R-:W-:Y:S02]  /*1720*/  IADD3 R5, PT, PT, RZ, -UR6, RZ ;  /* 0x80000006ff057c10 */ /* 0x000fe4000fffe0ff */
[----:B------:R-:W-:Y:S02]  /*1730*/  IADD3 R8, P0, PT, R17, UR4, RZ ;  /* 0x0000000411087c10 */ /* 0x000fe4000ff1e0ff */
[----:B------:R-:W-:Y:S02]  /*1740*/  ISETP.NE.U32.AND P2, PT, RZ, UR6, PT ;  /* 0x00000006ff007c0c */ /* 0x000fe4000bf45070 */
[----:B------:R-:W-:Y:S02]  /*1750*/  IADD3 R4, PT, PT, -R4, RZ, RZ ;  /* 0x000000ff04047210 */ /* 0x000fe40007ffe1ff */
[----:B------:R-:W-:Y:S02]  /*1760*/  LOP3.LUT R10, RZ, UR6, RZ, 0x33, !PT ;  /* 0x00000006ff0a7c12 */ /* 0x000fe4000f8e33ff */
[----:B------:R-:W-:Y:S01]  /*1770*/  IADD3.X R9, PT, PT, RZ, UR5, RZ, P0, !PT ;  /* 0x00000005ff097c10 */ /* 0x000fe200087fe4ff */
[----:B-1----:R-:W1:Y:S02]  /*1780*/  MUFU.RCP R0, R0 ;  /* 0x0000000000007308 */ /* 0x002e640000001000 */
[----:B-1----:R-:W-:-:S02]  /*1790*/  VIADD R2, R0, 0xffffffe ;  /* 0x0ffffffe00027836 */ /* 0x002fc40000000000 */
[----:B------:R-:W-:-:S04]  /*17a0*/  IMAD.MOV.U32 R0, RZ, RZ, R17 ;  /* 0x000000ffff007224 */ /* 0x000fc800078e0011 */
[----:B------:R1:W2:Y:S02]  /*17b0*/  F2I.FTZ.U32.TRUNC.NTZ R3, R2 ;  /* 0x0000000200037305 */ /* 0x0002a4000021f000 */
[----:B-1----:R-:W-:Y:S02]  /*17c0*/  IMAD.MOV.U32 R2, RZ, RZ, RZ ;  /* 0x000000ffff027224 */ /* 0x002fe400078e00ff */
[----:B--2---:R-:W-:-:S04]  /*17d0*/  IMAD R5, R5, R3, RZ ;  /* 0x0000000305057224 */ /* 0x004fc800078e02ff */
[----:B------:R-:W-:-:S07]  /*17e0*/  IMAD.HI.U32 R13, R3, R5, R2 ;  /* 0x00000005030d7227 */ /* 0x000fce00078e0002 */
.L_x_419:
[----:B--2---:R-:W-:Y:S01]  /*17f0*/  IMAD.MOV.U32 R2, RZ, RZ, R8 ;  /* 0x000000ffff027224 */ /* 0x004fe200078e0008 */
[----:B------:R-:W-:-:S05]  /*1800*/  MOV R3, R9 ;  /* 0x0000000900037202 */ /* 0x000fca0000000f00 */
[----:B------:R0:W2:Y:S01]  /*1810*/  LDG.E.U8 R7, desc[UR10][R2.64] ;  /* 0x0000000a02077981 */ /* 0x0000a2000c1e1100 */
[----:B------:R-:W-:Y:S01]  /*1820*/  IMAD.HI.U32 R5, R13, R0, RZ ;  /* 0x000000000d057227 */ /* 0x000fe200078e00ff */
[----:B------:R-:W-:-:S03]  /*1830*/  IADD3 R4, PT, PT, R4, 0x1, RZ ;  /* 0x0000000104047810 */ /* 0x000fc60007ffe0ff */
[----:B------:R-:W-:-:S04]  /*1840*/  IMAD.MOV R11, RZ, RZ, -R5 ;  /* 0x000000ffff0b7224 */ /* 0x000fc800078e0a05 */
[----:B------:R-:W-:Y:S01]  /*1850*/  IMAD R6, R11, UR6, R0 ;  /* 0x000000060b067c24 */ /* 0x000fe2000f8e0200 */
[----:B0-----:R-:W-:-:S04]  /*1860*/  MOV R3, UR9 ;  /* 0x0000000900037c02 */ /* 0x001fc80008000f00 */
[----:B------:R-:W-:-:S13]  /*1870*/  ISETP.GE.U32.AND P0, PT, R6, UR6, PT ;  /* 0x0000000606007c0c */ /* 0x000fda000bf06070 */
[----:B------:R-:W-:Y:S01]  /*1880*/  @P0 IADD3 R6, PT, PT, R6, -UR6, RZ ;  /* 0x8000000606060c10 */ /* 0x000fe2000fffe0ff */
[----:B------:R-:W-:-:S03]  /*1890*/  @P0 VIADD R5, R5, 0x1 ;  /* 0x0000000105050836 */ /* 0x000fc60000000000 */
[----:B------:R-:W-:-:S13]  /*18a0*/  ISETP.GE.U32.AND P1, PT, R6, UR6, PT ;  /* 0x0000000606007c0c */ /* 0x000fda000bf26070 */
[----:B------:R-:W-:Y:S02]  /*18b0*/  @P1 IADD3 R5, PT, PT, R5, 0x1, RZ ;  /* 0x0000000105051810 */ /* 0x000fe40007ffe0ff */
[----:B------:R-:W-:Y:S02]  /*18c0*/  IADD3 R8, P1, PT, R8, 0x1, RZ ;  /* 0x0000000108087810 */ /* 0x000fe40007f3e0ff */
[----:B------:R-:W-:-:S03]  /*18d0*/  SEL R5, R10, R5, !P2 ;  /* 0x000000050a057207 */ /* 0x000fc60005000000 */
[----:B------:R-:W-:Y:S02]  /*18e0*/  IMAD.X R9, RZ, RZ, R9, P1 ;  /* 0x000000ffff097224 */ /* 0x000fe400008e0609 */
[----:B------:R-:W-:Y:S02]  /*18f0*/  IMAD.MOV R11, RZ, RZ, -R5 ;  /* 0x000000ffff0b7224 */ /* 0x000fe400078e0a05 */
[----:B------:R-:W-:Y:S02]  /*1900*/  IMAD R5, R5, UR12, RZ ;  /* 0x0000000c05057c24 */ /* 0x000fe4000f8e02ff */
[----:B------:R-:W-:Y:S01]  /*1910*/  IMAD R2, R11, UR6, R0 ;  /* 0x000000060b027c24 */ /* 0x000fe2000f8e0200 */
[----:B------:R-:W-:-:S03]  /*1920*/  IADD3 R0, PT, PT, R0, 0x1, RZ ;  /* 0x0000000100007810 */ /* 0x000fc60007ffe0ff */
[----:B------:R-:W-:-:S04]  /*1930*/  IMAD R2, R2, UR13, R5 ;  /* 0x0000000d02027c24 */ /* 0x000fc8000f8e0205 */
[----:B------:R-:W-:-:S05]  /*1940*/  IMAD R2, R3, UR8, R2 ;  /* 0x0000000803027c24 */ /* 0x000fca000f8e0202 */
[----:B------:R-:W-:-:S05]  /*1950*/  IADD3 R2, P0, PT, R2, UR14, RZ ;  /* 0x0000000e02027c10 */ /* 0x000fca000ff1e0ff */
[----:B------:R-:W-:Y:S01]  /*1960*/  IMAD.X R3, RZ, RZ, UR15, P0 ;  /* 0x0000000fff037e24 */ /* 0x000fe200080e06ff */
[----:B------:R-:W-:-:S04]  /*1970*/  ISETP.NE.AND P0, PT, R4, RZ, PT ;  /* 0x000000ff0400720c */ /* 0x000fc80003f05270 */
[----:B--2---:R2:W-:Y:S09]  /*1980*/  STG.E.U8 desc[UR10][R2.64], R7 ;  /* 0x0000000702007986 */ /* 0x0045f2000c10110a */
[----:B------:R-:W-:Y:S05]  /*1990*/  @P0 BRA `(.L_x_419) ;  /* 0xfffffffc00940947 */ /* 0x000fea000383ffff */
.L_x_418:
[----:B01----:R-:W-:Y:S05]  /*19a0*/  BSYNC.RECONVERGENT B0 ;  /* 0x0000000000007941 */ /* 0x003fea0003800200 */
.L_x_417:
[----:B--2---:R-:W-:-:S04]  /*19b0*/  IADD3 R2, PT, PT, R17, -UR7, RZ ;  /* 0x8000000711027c10 */ /* 0x004fc8000fffe0ff */
[----:B------:R-:W-:-:S13]  /*19c0*/  ISETP.GT.U32.AND P0, PT, R2, -0x4, PT ;  /* 0xfffffffc0200780c */ /* 0x000fda0003f04070 */
[----:B------:R-:W-:Y:S05]  /*19d0*/  @P0 EXIT ;  /* 0x000000000000094d */ /* 0x000fea0003800000 */
[----:B------:R-:W0:Y:S01]  /*19e0*/  I2F.U32.RP R6, UR6 ;  /* 0x0000000600067d06 */ /* 0x000e220008209000 */
[----:B------:R-:W1:Y:S01]  /*19f0*/  LDC.64 R2, c[0x0][0x10d8] ;  /* 0x00043600ff027b82 */ /* 0x000e620000000a00 */
[----:B------:R-:W-:Y:S01]  /*1a00*/  IADD3 R7, PT, PT, RZ, -UR6, RZ ;  /* 0x80000006ff077c10 */ /* 0x000fe2000fffe0ff */
[C---:B------:R-:W-:Y:S01]  /*1a10*/  VIADD R9, R0.reuse, -UR7 ;  /* 0x8000000700097c36 */ /* 0x040fe20008000000 */
[----:B------:R-:W-:Y:S01]  /*1a20*/  ISETP.NE.U32.AND P0, PT, RZ, UR6, PT ;  /* 0x00000006ff007c0c */ /* 0x000fe2000bf05070 */
[----:B------:R-:W2:Y:S01]  /*1a30*/  LDCU UR9, c[0x0][0x10ec] ;  /* 0x00021d80ff0977ac */ /* 0x000ea20008000800 */
[----:B------:R-:W-:Y:S01]  /*1a40*/  IADD3 R8, PT, PT, R0, 0x1, RZ ;  /* 0x0000000100087810 */ /* 0x000fe20007ffe0ff */
[----:B------:R-:W3:Y:S01]  /*1a50*/  LDCU.64 UR12, c[0x0][0x380] ;  /* 0x00007000ff0c77ac */ /* 0x000ee20008000a00 */
[----:B0-----:R-:W0:Y:S02]  /*1a60*/  MUFU.RCP R6, R6 ;  /* 0x0000000600067308 */ /* 0x001e240000001000 */
[----:B0-----:R-:W-:Y:S01]  /*1a70*/  VIADD R4, R6, 0xffffffe ;  /* 0x0ffffffe06047836 */ /* 0x001fe20000000000 */
[----:B------:R-:W-:-:S05]  /*1a80*/  LOP3.LUT R6, RZ, UR6, RZ, 0x33, !PT ;  /* 0x00000006ff067c12 */ /* 0x000fca000f8e33ff */
[----:B------:R0:W4:Y:S02]  /*1a90*/  F2I.FTZ.U32.TRUNC.NTZ R5, R4 ;  /* 0x0000000400057305 */ /* 0x000124000021f000 */
[----:B0-----:R-:W-:Y:S02]  /*1aa0*/  HFMA2 R4, -RZ, RZ, 0, 0 ;  /* 0x00000000ff047431 */ /* 0x001fe400000001ff */
[----:B----4-:R-:W-:-:S04]  /*1ab0*/  IMAD R7, R7, R5, RZ ;  /* 0x0000000507077224 */ /* 0x010fc800078e02ff */
[----:B-123--:R-:W-:-:S07]  /*1ac0*/  IMAD.HI.U32 R7, R5, R7, R4 ;  /* 0x0000000705077227 */ /* 0x00efce00078e0004 */
.L_x_420:
[----:B------:R-:W-:-:S04]  /*1ad0*/  IADD3 R10, PT, PT, R8, -0x1, RZ ;  /* 0xffffffff080a7810 */ /* 0x000fc80007ffe0ff */
[----:B0-----:R-:W-:-:S05]  /*1ae0*/  IADD3 R4, P1, PT, R10, UR4, RZ ;  /* 0x000000040a047c10 */ /* 0x001fca000ff3e0ff */
[----:B------:R-:W-:-:S05]  /*1af0*/  IMAD.X R5, RZ, RZ, UR5, P1 ;  /* 0x00000005ff057e24 */ /* 0x000fca00088e06ff */
[----:B------:R-:W2:Y:S01]  /*1b00*/  LDG.E.U8 R15, desc[UR10][R4.64] ;  /* 0x0000000a040f7981 */ /* 0x000ea2000c1e1100 */
[----:B------:R-:W-:-:S05]  /*1b10*/  IMAD.HI.U32 R11, R7, R10, RZ ;  /* 0x0000000a070b7227 */ /* 0x000fca00078e00ff */
[----:B------:R-:W-:-:S05]  /*1b20*/  IADD3 R13, PT, PT, -R11, RZ, RZ ;  /* 0x000000ff0b0d7210 */ /* 0x000fca0007ffe1ff */
[----:B------:R-:W-:-:S05]  /*1b30*/  IMAD R10, R13, UR6, R10 ;  /* 0x000000060d0a7c24 */ /* 0x000fca000f8e020a */
[----:B------:R-:W-:-:S13]  /*1b40*/  ISETP.GE.U32.AND P1, PT, R10, UR6, PT ;  /* 0x000000060a007c0c */ /* 0x000fda000bf26070 */
[----:B------:R-:W-:Y:S01]  /*1b50*/  @P1 IADD3 R10, PT, PT, R10, -UR6, RZ ;  /* 0x800000060a0a1c10 */ /* 0x000fe2000fffe0ff */
[----:B------:R-:W-:-:S03]  /*1b60*/  @P1 VIADD R11, R11, 0x1 ;  /* 0x000000010b0b1836 */ /* 0x000fc60000000000 */
[----:B------:R-:W-:Y:S01]  /*1b70*/  ISETP.GE.U32.AND P2, PT, R10, UR6, PT ;  /* 0x000000060a007c0c */ /* 0x000fe2000bf46070 */
[----:B------:R-:W-:-:S12]  /*1b80*/  IMAD.U32 R10, RZ, RZ, UR9 ;  /* 0x00000009ff0a7e24 */ /* 0x000fd8000f8e00ff */
[----:B------:R-:W-:-:S04]  /*1b90*/  @P2 IADD3 R11, PT, PT, R11, 0x1, RZ ;  /* 0x000000010b0b2810 */ /* 0x000fc80007ffe0ff */
[----:B------:R-:W-:-:S04]  /*1ba0*/  SEL R11, R6, R11, !P0 ;  /* 0x0000000b060b7207 */ /* 0x000fc80004000000 */
[C---:B------:R-:W-:Y:S01]  /*1bb0*/  IADD3 R13, PT, PT, -R11.reuse, RZ, RZ ;  /* 0x000000ff0b0d7210 */ /* 0x040fe20007ffe1ff */
[----:B------:R-:W-:-:S04]  /*1bc0*/  IMAD R11, R11, R2, RZ ;  /* 0x000000020b0b7224 */ /* 0x000fc800078e02ff */
[----:B------:R-:W-:-:S04]  /*1bd0*/  IMAD R12, R13, UR6, R0 ;  /* 0x000000060d0c7c24 */ /* 0x000fc8000f8e0200 */
[----:B------:R-:W-:-:S04]  /*1be0*/  IMAD R11, R12, R3, R11 ;  /* 0x000000030c0b7224 */ /* 0x000fc800078e020b */
[----:B------:R-:W-:-:S05]  /*1bf0*/  IMAD R11, R10, UR8, R11 ;  /* 0x000000080a0b7c24 */ /* 0x000fca000f8e020b */
[----:B------:R-:W-:-:S04]  /*1c00*/  IADD3 R12, P1, PT, R11, UR12, RZ ;  /* 0x0000000c0b0c7c10 */ /* 0x000fc8000ff3e0ff */
[----:B------:R-:W-:Y:S01]  /*1c10*/  IADD3.X R13, PT, PT, RZ, UR13, RZ, P1, !PT ;  /* 0x0000000dff0d7c10 */ /* 0x000fe20008ffe4ff */
[----:B------:R-:W-:-:S04]  /*1c20*/  IMAD.HI.U32 R11, R7, R8, RZ ;  /* 0x00000008070b7227 */ /* 0x000fc800078e00ff */
[----:B--2---:R0:W-:Y:S04]  /*1c30*/  STG.E.U8 desc[UR10][R12.64], R15 ;  /* 0x0000000f0c007986 */ /* 0x0041e8000c10110a */
[----:B------:R-:W2:Y:S01]  /*1c40*/  LDG.E.U8 R17, desc[UR10][R4.64+0x1] ;  /* 0x0000010a04117981 */ /* 0x000ea2000c1e1100 */
        /* <DEDUP_REMOVED lines=8> */
[----:B0-----:R-:W-:-:S04]  /*1cd0*/  IMAD.MOV R13, RZ, RZ, -R11 ;  /* 0x000000ffff0d7224 */ /* 0x001fc800078e0a0b */
[----:B------:R-:W-:-:S04]  /*1ce0*/  IMAD R12, R13, UR6, R0 ;  /* 0x000000060d0c7c24 */ /* 0x000fc8000f8e0200 */
[----:B------:R-:W-:-:S04]  /*1cf0*/  IMAD R12, R12, R3, R3 ;  /* 0x000000030c0c7224 */ /* 0x000fc800078e0203 */
[----:B------:R-:W-:-:S04]  /*1d00*/  IMAD R11, R11, R2, R12 ;  /* 0x000000020b0b7224 */ /* 0x000fc800078e020c */
[----:B------:R-:W-:-:S05]  /*1d10*/  IMAD R11, R10, UR8, R11 ;  /* 0x000000080a0b7c24 */ /* 0x000fca000f8e020b */
[----:B------:R-:W-:-:S04]  /*1d20*/  IADD3 R12, P1, PT, R11, UR12, RZ ;  /* 0x0000000c0b0c7c10 */ /* 0x000fc8000ff3e0ff */
[----:B------:R-:W-:Y:S02]  /*1d30*/  IADD3.X R13, PT, PT, RZ, UR13, RZ, P1, !PT ;  /* 0x0000000dff0d7c10 */ /* 0x000fe40008ffe4ff */
[----:B------:R-:W-:-:S05]  /*1d40*/  IADD3 R14, PT, PT, R8, 0x1, RZ ;  /* 0x00000001080e7810 */ /* 0x000fca0007ffe0ff */
[----:B------:R-:W-:Y:S01]  /*1d50*/  IMAD.HI.U32 R11, R7, R14, RZ ;  /* 0x0000000e070b7227 */ /* 0x000fe200078e00ff */
[----:B--2---:R0:W-:Y:S04]  /*1d60*/  STG.E.U8 desc[UR10][R12.64], R17 ;  /* 0x000000110c007986 */ /* 0x0041e8000c10110a */
[----:B------:R-:W2:Y:S01]  /*1d70*/  LDG.E.U8 R15, desc[UR10][R4.64+0x2] ;  /* 0x0000020a040f7981 */ /* 0x000ea2000c1e1100 */
        /* <DEDUP_REMOVED lines=8> */
[C---:B0-----:R-:W-:Y:S01]  /*1e00*/  IADD3 R13, PT, PT, -R11.reuse, RZ, RZ ;  /* 0x000000ff0b0d7210 */ /* 0x041fe20007ffe1ff */
[----:B------:R-:W-:-:S04]  /*1e10*/  IMAD R11, R11, R2, RZ ;  /* 0x000000020b0b7224 */ /* 0x000fc800078e02ff */
[----:B------:R-:W-:-:S05]  /*1e20*/  IMAD R12, R13, UR6, R0 ;  /* 0x000000060d0c7c24 */ /* 0x000fca000f8e0200 */
        /* <DEDUP_REMOVED lines=12> */
[----:B------:R-:W-:-:S05]  /*1ef0*/  IMAD R14, R19, UR6, R14 ;  /* 0x00000006130e7c24 */ /* 0x000fca000f8e020e */
[----:B------:R-:W-:-:S13]  /*1f00*/  ISETP.GE.U32.AND P1, PT, R14, UR6, PT ;  /* 0x000000060e007c0c */ /* 0x000fda000bf26070 */
[----:B------:R-:W-:Y:S01]  /*1f10*/  @P1 VIADD R14, R14, -UR6 ;  /* 0x800000060e0e1c36 */ /* 0x000fe20008000000 */
[----:B------:R-:W-:-:S04]  /*1f20*/  @P1 IADD3 R11, PT, PT, R11, 0x1, RZ ;  /* 0x000000010b0b1810 */ /* 0x000fc80007ffe0ff */
[----:B------:R-:W-:-:S13]  /*1f30*/  ISETP.GE.U32.AND P2, PT, R14, UR6, PT ;  /* 0x000000060e007c0c */ /* 0x000fda000bf46070 */
[----:B------:R-:W-:-:S04]  /*1f40*/  @P2 IADD3 R11, PT, PT, R11, 0x1, RZ ;  /* 0x000000010b0b2810 */ /* 0x000fc80007ffe0ff */
[----:B------:R-:W-:-:S05]  /*1f50*/  SEL R11, R6, R11, !P0 ;  /* 0x0000000b060b7207 */ /* 0x000fca0004000000 */
[----:B-1----:R-:W-:Y:S02]  /*1f60*/  IMAD.MOV R5, RZ, RZ, -R11 ;  /* 0x000000ffff057224 */ /* 0x002fe400078e0a0b */
[----:B------:R-:W-:Y:S02]  /*1f70*/  IMAD R11, R11, R2, RZ ;  /* 0x000000020b0b7224 */ /* 0x000fe400078e02ff */
[----:B------:R-:W-:Y:S01]  /*1f80*/  IMAD R4, R5, UR6, R0 ;  /* 0x0000000605047c24 */ /* 0x000fe2000f8e0200 */
        /* <DEDUP_REMOVED lines=10> */
.L_x_421:
        /* <DEDUP_REMOVED lines=13> */
.L_x_981:


//--------------------- .text._ZN2at6native40_GLOBAL__N__2351210d_8_Shape_cu_49f7391c30CatArrayBatchedCopy_vectorizedINS1_10OpaqueTypeILj1EEEjLi2ELi64ELi64ELi16ELi16EEEvPcNS1_25CatArrInputTensorMetadataIT_T0_XT2_EXT3_EEENS1_16TensorSizeStrideIS8_Lj4EEEiS8_ --------------------------
	.section	.text._ZN2at6native40_GLOBAL__N__2351210d_8_Shape_cu_49f7391c30CatArrayBatchedCopy_vectorizedINS1_10OpaqueTypeILj1EEEjLi2ELi64ELi64ELi16ELi16EEEvPcNS1_25CatArrInputTensorMetadataIT_T0_XT2_EXT3_EEENS1_16TensorSizeStrideIS8_Lj4EEEiS8_,"ax",@progbits
	.align	128
.text._ZN2at6native40_GLOBAL__N__2351210d_8_Shape_cu_49f7391c30CatArrayBatchedCopy_vectorizedINS1_10OpaqueTypeILj1EEEjLi2ELi64ELi64ELi16ELi16EEEvPcNS1_25CatArrInputTensorMetadataIT_T0_XT2_EXT3_EEENS1_16TensorSizeStrideIS8_Lj4EEEiS8_:
        .type           _ZN2at6native40_GLOBAL__N__2351210d_8_Shape_cu_49f7391c30CatArrayBatchedCopy_vectorizedINS1_10OpaqueTypeILj1EEEjLi2ELi64ELi64ELi16ELi16EEEvPcNS1_25CatArrInputTensorMetadataIT_T0_XT2_EXT3_EEENS1_16TensorSizeStrideIS8_Lj4EEEiS8_,@function
        .size           _ZN2at6native40_GLOBAL__N__2351210d_8_Shape_cu_49f7391c30CatArrayBatchedCopy_vectorizedINS1_10OpaqueTypeILj1EEEjLi2ELi64ELi64ELi16ELi16EEEvPcNS1_25CatArrInputTensorMetadataIT_T0_XT2_EXT3_EEENS1_16TensorSizeStrideIS8_Lj4EEEiS8_,(.L_x_982 - _ZN2at6native40_GLOBAL__N__2351210d_8_Shape_cu_49f7391c30CatArrayBatchedCopy_vectorizedINS1_10OpaqueTypeILj1EEEjLi2ELi64ELi64ELi16ELi16EEEvPcNS1_25CatArrInputTensorMetadataIT_T0_XT2_EXT3_EEENS1_16TensorSizeStrideIS8_Lj4EEEiS8_)
        .other          _ZN2at6native40_GLOBAL__N__2351210d_8_Shape_cu_49f7391c30CatArrayBatchedCopy_vectorizedINS1_10OpaqueTypeILj1EEEjLi2ELi64ELi64ELi16ELi16EEEvPcNS1_25CatArrInputTensorMetadataIT_T0_XT2_EXT3_EEENS1_16TensorSizeStrideIS8_Lj4EEEiS8_,@"STO_CUDA_ENTRY STV_DEFAULT"
_ZN2at6native40_GLOBAL__N__2351210d_8_Shape_cu_49f7391c30CatArrayBatchedCopy_vectorizedINS1_10OpaqueTypeILj1EEEjLi2ELi64ELi64ELi16ELi16EEEvPcNS1_25CatArrInputTensorMetadataIT_T0_XT2_EXT3_EEENS1_16TensorSizeStrideIS8_Lj4EEEiS8_:
        /* <DEDUP_REMOVED lines=13> */
[----:B------:R-:W-:Y:S01]  /*00d0*/  IMAD.MOV.U32 R11, RZ, RZ, RZ ;  /* 0x000000ffff0b7224 */ /* 0x000fe200078e00ff */
[----:B------:R-:W2:Y:S05]  /*00e0*/  LDCU.64 UR6, c[0x0][0x358] ;  /* 0x00006b00ff0677ac */ /* 0x000eaa0008000a00 */
        /* <DEDUP_REMOVED lines=8> */
[----:B------:R-:W-:Y:S02]  /*0170*/  IMAD.MOV.U32 R2, RZ, RZ, 0x8 ;  /* 0x00000008ff027424 */ /* 0x000fe400078e00ff */
[----:B-----5:R-:W-:Y:S02]  /*0180*/  IMAD R10, R4, R9, RZ ;  /* 0x00000009040a7224 */ /* 0x020fe400078e02ff */
[----:B------:R-:W-:Y:S02]  /*0190*/  HFMA2 R4, -RZ, RZ, 0, 0 ;  /* 0x00000000ff047431 */ /* 0x000fe400000001ff */
[----:B------:R-:W-:Y:S01]  /*01a0*/  IMAD R2, R3, 0x4, R2 ;  /* 0x0000000403027824 */ /* 0x000fe200078e0202 */
[----:B------:R-:W0:Y:S01]  /*01b0*/  @P0 LDC R8, c[0x0][0x10cc] ;  /* 0x00043300ff080b82 */ /* 0x000e220000000800 */
[----:B------:R-:W-:-:S03]  /*01c0*/  LOP3.LUT R10, R10, 0xfffffff0, RZ, 0xc0, !PT ;  /* 0xfffffff00a0a7812 */ /* 0x000fc600078ec0ff */
[----:B------:R-:W-:-:S06]  /*01d0*/  LEA R2, R3, R2, 0x2 ;  /* 0x0000000203027211 */ /* 0x000fcc00078e10ff */
[----:B------:R-:W1:Y:S01]  /*01e0*/  LDC.64 R2, c[0x0][R2+0x380] ;  /* 0x0000e00002027b82 */ /* 0x000e620000000a00 */
[----:B0-----:R-:W0:Y:S01]  /*01f0*/  I2F.U32.RP R7, R8 ;  /* 0x0000000800077306 */ /* 0x001e220000209000 */
[----:B------:R-:W-:Y:S02]  /*0200*/  ISETP.NE.U32.AND P0, PT, R8, RZ, PT ;  /* 0x000000ff0800720c */ /* 0x000fe40003f05070 */
[----:B------:R-:W-:-:S05]  /*0210*/  LOP3.LUT R17, RZ, R8, RZ, 0x33, !PT ;  /* 0x00000008ff117212 */ /* 0x000fca00078e33ff */
[----:B0-----:R-:W0:Y:S02]  /*0220*/  MUFU.RCP R7, R7 ;  /* 0x0000000700077308 */ /* 0x001e240000001000 */
[----:B0-----:R-:W-:-:S06]  /*0230*/  IADD3 R5, PT, PT, R7, 0xffffffe, RZ ;  /* 0x0ffffffe07057810 */ /* 0x001fcc0007ffe0ff */
[----:B------:R-:W0:Y:S02]  /*0240*/  F2I.FTZ.U32.TRUNC.NTZ R5, R5 ;  /* 0x0000000500057305 */ /* 0x000e24000021f000 */
[----:B0-----:R-:W-:-:S04]  /*0250*/  IMAD R7, R8, R5, RZ ;  /* 0x0000000508077224 */ /* 0x001fc800078e02ff */
[----:B------:R-:W-:-:S04]  /*0260*/  IMAD.MOV R7, RZ, RZ, -R7 ;  /* 0x000000ffff077224 */ /* 0x000fc800078e0a07 */
[----:B-12-4-:R-:W-:-:S07]  /*0270*/  IMAD.HI.U32 R9, R5, R7, R4 ;  /* 0x0000000705097227 */ /* 0x016fce00078e0004 */
.L_x_422:
        /* <DEDUP_REMOVED lines=13> */
[--C-:B------:R-:W-:Y:S02]  /*0350*/  IMAD R14, R8, R16, R13.reuse ;  /* 0x00000010080e7224 */ /* 0x100fe400078e020d */
[----:B------:R-:W-:Y:S02]  /*0360*/  IMAD.IADD R13, R12, 0x1, R13 ;  /* 0x000000010c0d7824 */ /* 0x000fe400078e020d */
        /* <DEDUP_REMOVED lines=8> */
.L_x_423:
        /* <DEDUP_REMOVED lines=9> */
.L_x_982:


//--------------------- .text._ZN2at6native40_GLOBAL__N__2351210d_8_Shape_cu_49f7391c19CatArrayBatchedCopyINS1_10OpaqueTypeILj1EEEjLi1ELi64ELi64EEEvPT_NS1_25CatArrInputTensorMetadataIS5_T0_XT2_EXT3_EEENS1_16TensorSizeStrideIS8_Lj4EEEiS8_ --------------------------
	.section	.text._ZN2at6native40_GLOBAL__N__2351210d_8_Shape_cu_49f7391c19CatArrayBatchedCopyINS1_10OpaqueTypeILj1EEEjLi1ELi64ELi64EEEvPT_NS1_25CatArrInputTensorMetadataIS5_T0_XT2_EXT3_EEENS1_16TensorSizeStrideIS8_Lj4EEEiS8_,"ax",@progbits
	.align	128
.text._ZN2at6native40_GLOBAL__N__2351210d_8_Shape_cu_49f7391c19CatArrayBatchedCopyINS1_10OpaqueTypeILj1EEEjLi1ELi64ELi64EEEvPT_NS1_25CatArrInputTensorMetadataIS5_T0_XT2_EXT3_EEENS1_16TensorSizeStrideIS8_Lj4EEEiS8_:
        .type           _ZN2at6native40_GLOBAL__N__2351210d_8_Shape_cu_49f7391c19CatArrayBatchedCopyINS1_10OpaqueTypeILj1EEEjLi1ELi64ELi64EEEvPT_NS1_25CatArrInputTensorMetadataIS5_T0_XT2_EXT3_EEENS1_16TensorSizeStrideIS8_Lj4EEEiS8_,@function
        .size           _ZN2at6native40_GLOBAL__N__2351210d_8_Shape_cu_49f7391c19CatArrayBatchedCopyINS1_10OpaqueTypeILj1EEEjLi1ELi64ELi64EEEvPT_NS1_25CatArrInputTensorMetadataIS5_T0_XT2_EXT3_EEENS1_16TensorSizeStrideIS8_Lj4EEEiS8_,(.L_x_983 - _ZN2at6native40_GLOBAL__N__2351210d_8_Shape_cu_49f7391c19CatArrayBatchedCopyINS1_10OpaqueTypeILj1EEEjLi1ELi64ELi64EEEvPT_NS1_25CatArrInputTensorMetadataIS5_T0_XT2_EXT3_EEENS1_16TensorSizeStrideIS8_Lj4EEEiS8_)
        .other          _ZN2at6native40_GLOBAL__N__2351210d_8_Shape_cu_49f7391c19CatArrayBatchedCopyINS1_10OpaqueTypeILj1EEEjLi1ELi64ELi64EEEvPT_NS1_25CatArrInputTensorMetadataIS5_T0_XT2_EXT3_EEENS1_16TensorSizeStrideIS8_Lj4EEEiS8_,@"STO_CUDA_ENTRY STV_DEFAULT"
_ZN2at6native40_GLOBAL__N__2351210d_8_Shape_cu_49f7391c19CatArrayBatchedCopyINS1_10OpaqueTypeILj1EEEjLi1ELi64ELi64EEEvPT_NS1_25CatArrInputTensorMetadataIS5_T0_XT2_EXT3_EEENS1_16TensorSizeStrideIS8_Lj4EEEiS8_:
        /* <DEDUP_REMOVED lines=12> */
[----:B------:R-:W0:Y:S03]  /*00c0*/  LDCU UR4, c[0x0][0x370] ;  /* 0x00006e00ff0477ac */ /* 0x000e260008000800 */
[C---:B------:R-:W-:Y:S01]  /*00d0*/  IMAD R6, R3.reuse, -0x1f, R4 ;  /* 0xffffffe103067824 */ /* 0x040fe200078e0204 */
[----:B------:R-:W1:Y:S01]  /*00e0*/  LDCU UR5, c[0x0][0x10ec] ;  /* 0x00021d80ff0577ac */ /* 0x000e620008000800 */
[----:B------:R-:W2:Y:S02]  /*00f0*/  LDC R4, c[0x0][R4+0x8d0] ;  /* 0x0002340004047b82 */ /* 0x000ea40000000800 */
[C---:B------:R-:W-:Y:S01]  /*0100*/  IMAD R2, R3.reuse, 0x7, R6 ;  /* 0x0000000703027824 */ /* 0x040fe200078e0206 */
[----:B------:R-:W3:Y:S03]  /*0110*/  LDCU.64 UR6, c[0x0][0x358] ;  /* 0x00006b00ff0677ac */ /* 0x000ee60008000a00 */
[----:B------:R-:W-:Y:S01]  /*0120*/  IMAD R5, R3, -0x4, R2 ;  /* 0xfffffffc03057824 */ /* 0x000fe200078e0202 */
[----:B------:R-:W4:Y:S01]  /*0130*/  LDCU UR8, c[0x0][0x10d8] ;  /* 0x00021b00ff0877ac */ /* 0x000f220008000800 */
[----:B------:R-:W5:Y:S01]  /*0140*/  LDC.U8 R6, c[0x0][R6+0x880] ;  /* 0x0002200006067b82 */ /* 0x000f620000000000 */
[----:B------:R-:W1:Y:S01]  /*0150*/  LDCU.64 UR10, c[0x0][0x380] ;  /* 0x00007000ff0a77ac */ /* 0x000e620008000a00 */
[----:B0-----:R-:W-:-:S06]  /*0160*/  IMAD R13, R13, UR4, RZ ;  /* 0x000000040d0d7c24 */ /* 0x001fcc000f8e02ff */
[----:B------:R-:W1:Y:S08]  /*0170*/  LDC R5, c[0x0][R5+0x580] ;  /* 0x0001600005057b82 */ /* 0x000e700000000800 */
[----:B------:R-:W0:Y:S01]  /*0180*/  LDC.64 R2, c[0x0][R2+0x380] ;  /* 0x0000e00002027b82 */ /* 0x000e220000000a00 */
[----:B-----5:R-:W-:-:S04]  /*0190*/  ISETP.NE.AND P0, PT, R6, RZ, PT ;  /* 0x000000ff0600720c */ /* 0x020fc80003f05270 */
[----:B--2---:R-:W-:Y:S01]  /*01a0*/  SEL R15, R4, 0x1, !P0 ;  /* 0x00000001040f7807 */ /* 0x004fe20004000000 */
[----:B-1-34-:R-:W-:-:S08]  /*01b0*/  IMAD R11, R5, UR5, RZ ;  /* 0x00000005050b7c24 */ /* 0x01afd0000f8e02ff */
.L_x_424:
[----:B-1----:R-:W-:-:S05]  /*01c0*/  IMAD R5, R15, R0, RZ ;  /* 0x000000000f057224 */ /* 0x002fca00078e02ff */
[----:B0-----:R-:W-:-:S04]  /*01d0*/  IADD3 R4, P0, PT, R5, R2, RZ ;  /* 0x0000000205047210 */ /* 0x001fc80007f1e0ff */
[----:B------:R-:W-:-:S06]  /*01e0*/  IADD3.X R5, PT, PT, RZ, R3, RZ, P0, !PT ;  /* 0x00000003ff057210 */ /* 0x000fcc00007fe4ff */
[----:B------:R-:W2:Y:S01]  /*01f0*/  LDG.E.U8 R5, desc[UR6][R4.64] ;  /* 0x0000000604057981 */ /* 0x000ea2000c1e1100 */
[----:B------:R-:W-:Y:S01]  /*0200*/  IMAD R6, R0, UR8, R11 ;  /* 0x0000000800067c24 */ /* 0x000fe2000f8e020b */
[----:B------:R-:W-:-:S04]  /*0210*/  IADD3 R0, PT, PT, R13, R0, RZ ;  /* 0x000000000d007210 */ /* 0x000fc80007ffe0ff */
[----:B------:R-:W-:-:S04]  /*0220*/  IADD3 R6, P0, PT, R6, UR10, RZ ;  /* 0x0000000a06067c10 */ /* 0x000fc8000ff1e0ff */
[----:B------:R-:W-:Y:S02]  /*0230*/  IADD3.X R7, PT, PT, RZ, UR11, RZ, P0, !PT ;  /* 0x0000000bff077c10 */ /* 0x000fe400087fe4ff */
[----:B------:R-:W-:-:S03]  /*0240*/  ISETP.GE.U32.AND P0, PT, R0, R9, PT ;  /* 0x000000090000720c */ /* 0x000fc60003f06070 */
[----:B--2---:R1:W-:Y:S10]  /*0250*/  STG.E.U8 desc[UR6][R6.64], R5 ;  /* 0x0000000506007986 */ /* 0x0043f4000c101106 */
[----:B------:R-:W-:Y:S05]  /*0260*/  @!P0 BRA `(.L_x_424) ;  /* 0xfffffffc00d48947 */ /* 0x000fea000383ffff */
[----:B------:R-:W-:Y:S05]  /*0270*/  EXIT ;  /* 0x000000000000794d */ /* 0x000fea0003800000 */
.L_x_425:
        /* <DEDUP_REMOVED lines=16> */
.L_x_983:


//--------------------- .text._ZN2at6native40_GLOBAL__N__2351210d_8_Shape_cu_49f7391c26CatArrayBatchedCopy_contigINS1_10OpaqueTypeILj1EEEjLi1ELi64ELi64EEEvPT_NS1_25CatArrInputTensorMetadataIS5_T0_XT2_EXT3_EEENS1_16TensorSizeStrideIS8_Lj4EEEiS8_ --------------------------
	.section	.text._ZN2at6native40_GLOBAL__N__2351210d_8_Shape_cu_49f7391c26CatArrayBatchedCopy_contigINS1_10OpaqueTypeILj1EEEjLi1ELi64ELi64EEEvPT_NS1_25CatArrInputTensorMetadataIS5_T0_XT2_EXT3_EEENS1_16TensorSizeStrideIS8_Lj4EEEiS8_,"ax",@progbits
	.align	128
.text._ZN2at6native40_GLOBAL__N__2351210d_8_Shape_cu_49f7391c26CatArrayBatchedCopy_contigINS1_10OpaqueTypeILj1EEEjLi1ELi64ELi64EEEvPT_NS1_25CatArrInputTensorMetadataIS5_T0_XT2_EXT3_EEENS1_16TensorSizeStrideIS8_Lj4EEEiS8_:
        .type           _ZN2at6native40_GLOBAL__N__2351210d_8_Shape_cu_49f7391c26CatArrayBatchedCopy_contigINS1_10OpaqueTypeILj1EEEjLi1ELi64ELi64EEEvPT_NS1_25CatArrInputTensorMetadataIS5_T0_XT2_EXT3_EEENS1_16TensorSizeStrideIS8_Lj4EEEiS8_,@function
        .size           _ZN2at6native40_GLOBAL__N__2351210d_8_Shape_cu_49f7391c26CatArrayBatchedCopy_contigINS1_10OpaqueTypeILj1EEEjLi1ELi64ELi64EEEvPT_NS1_25CatArrInputTensorMetadataIS5_T0_XT2_EXT3_EEENS1_16TensorSizeStrideIS8_Lj4EEEiS8_,(.L_x_984 - _ZN2at6native40_GLOBAL__N__2351210d_8_Shape_cu_49f7391c26CatArrayBatchedCopy_contigINS1_10OpaqueTypeILj1EEEjLi1ELi64ELi64EEEvPT_NS1_25CatArrInputTensorMetadataIS5_T0_XT2_EXT3_EEENS1_16TensorSizeStrideIS8_Lj4EEEiS8_)
        .other          _ZN2at6native40_GLOBAL__N__2351210d_8_Shape_cu_49f7391c26CatArrayBatchedCopy_contigINS1_10OpaqueTypeILj1EEEjLi1ELi64ELi64EEEvPT_NS1_25CatArrInputTensorMetadataIS5_T0_XT2_EXT3_EEENS1_16TensorSizeStrideIS8_Lj4EEEiS8_,@"STO_CUDA_ENTRY STV_DEFAULT"
_ZN2at6native40_GLOBAL__N__2351210d_8_Shape_cu_49f7391c26CatArrayBatchedCopy_contigINS1_10OpaqueTypeILj1EEEjLi1ELi64ELi64EEEvPT_NS1_25CatArrInputTensorMetadataIS5_T0_XT2_EXT3_EEENS1_16TensorSizeStrideIS8_Lj4EEEiS8_:
        /* <DEDUP_REMOVED lines=10> */
[----:B------:R-:W0:Y:S01]  /*00a0*/  LDC R9, c[0x0][0x10d8] ;  /* 0x00043600ff097b82 */ /* 0x000e220000000800 */
[----:B------:R-:W-:Y:S01]  /*00b0*/  UMOV UR7, 0x8 ;  /* 0x0000000800077882 */ /* 0x000fe20000000000 */
[----:B------:R-:W1:Y:S01]  /*00c0*/  LDCU UR9, c[0x0][0x370] ;  /* 0x00006e00ff0977ac */ /* 0x000e620008000800 */
[----:B------:R-:W2:Y:S01]  /*00d0*/  LDCU UR6, c[0x0][UR4+0x588] ;  /* 0x0000b100040677ac */ /* 0x000ea20008000800 */
[----:B------:R-:W-:Y:S01]  /*00e0*/  UIMAD UR4, UR5, 0x4, UR7 ;  /* 0x00000004050478a4 */ /* 0x000fe2000f8e0207 */
[----:B------:R-:W2:Y:S03]  /*00f0*/  LDCU UR7, c[0x0][0x10ec] ;  /* 0x00021d80ff0777ac */ /* 0x000ea60008000800 */
[----:B------:R-:W-:Y:S01]  /*0100*/  ULEA UR4, UR5, UR4, 0x2 ;  /* 0x0000000405047291 */ /* 0x000fe2000f8e10ff */
[----:B------:R-:W3:Y:S01]  /*0110*/  LDCU.64 UR10, c[0x0][0x358] ;  /* 0x00006b00ff0a77ac */ /* 0x000ee20008000a00 */
[----:B-1----:R-:W-:Y:S01]  /*0120*/  IMAD R7, R7, UR9, RZ ;  /* 0x0000000907077c24 */ /* 0x002fe2000f8e02ff */
[----:B------:R-:W1:Y:S09]  /*0130*/  LDCU.64 UR12, c[0x0][0x380] ;  /* 0x00007000ff0c77ac */ /* 0x000e720008000a00 */
[----:B------:R-:W4:Y:S01]  /*0140*/  LDCU.64 UR4, c[0x0][UR4+0x380] ;  /* 0x00007000040477ac */ /* 0x000f220008000a00 */
[----:B--2---:R-:W-:-:S12]  /*0150*/  UIMAD UR6, UR6, UR7, URZ ;  /* 0x00000007060672a4 */ /* 0x004fd8000f8e02ff */
.L_x_426:
[----:B----4-:R-:W-:-:S05]  /*0160*/  IADD3 R2, P0, PT, R0, UR4, RZ ;  /* 0x0000000400027c10 */ /* 0x010fca000ff1e0ff */
[----:B--2---:R-:W-:-:S06]  /*0170*/  IMAD.X R3, RZ, RZ, UR5, P0 ;  /* 0x00000005ff037e24 */ /* 0x004fcc00080e06ff */
[----:B---3--:R-:W2:Y:S01]  /*0180*/  LDG.E.U8 R3, desc[UR10][R2.64] ;  /* 0x0000000a02037981 */ /* 0x008ea2000c1e1100 */
[----:B0-----:R-:W-:Y:S02]  /*0190*/  IMAD R4, R0, R9, UR6 ;  /* 0x0000000600047e24 */ /* 0x001fe4000f8e0209 */
[----:B------:R-:W-:-:S03]  /*01a0*/  IMAD.IADD R0, R7, 0x1, R0 ;  /* 0x0000000107007824 */ /* 0x000fc600078e0200 */
[----:B-1----:R-:W-:-:S04]  /*01b0*/  IADD3 R4, P0, PT, R4, UR12, RZ ;  /* 0x0000000c04047c10 */ /* 0x002fc8000ff1e0ff */
[----:B------:R-:W-:Y:S02]  /*01c0*/  IADD3.X R5, PT, PT, RZ, UR13, RZ, P0, !PT ;  /* 0x0000000dff057c10 */ /* 0x000fe400087fe4ff */
[----:B------:R-:W-:-:S03]  /*01d0*/  ISETP.GE.U32.AND P0, PT, R0, UR8, PT ;  /* 0x0000000800007c0c */ /* 0x000fc6000bf06070 */
[----:B--2---:R2:W-:Y:S10]  /*01e0*/  STG.E.U8 desc[UR10][R4.64], R3 ;  /* 0x0000000304007986 */ /* 0x0045f4000c10110a */
[----:B------:R-:W-:Y:S05]  /*01f0*/  @!P0 BRA `(.L_x_426) ;  /* 0xfffffffc00d88947 */ /* 0x000fea000383ffff */
[----:B------:R-:W-:Y:S05]  /*0200*/  EXIT ;  /* 0x000000000000794d */ /* 0x000fea0003800000 */
.L_x_427:
        /* <DEDUP_REMOVED lines=15> */
.L_x_984:


//--------------------- .text._ZN2at6native40_GLOBAL__N__2351210d_8_Shape_cu_49f7391c35CatArrayBatchedCopy_alignedK_contigINS1_10OpaqueTypeILj1EEEjLi1ELi64ELi64ELi8EEEvPT_NS1_25CatArrInputTensorMetadataIS5_T0_XT2_EXT3_EEENS1_16TensorSizeStrideIS8_Lj4EEEiS8_ --------------------------
	.section	.text._ZN2at6native40_GLOBAL__N__2351210d_8_Shape_cu_49f7391c35CatArrayBatchedCopy_alignedK_contigINS1_10OpaqueTypeILj1EEEjLi1ELi64ELi64ELi8EEEvPT_NS1_25CatArrInputTensorMetadataIS5_T0_XT2_EXT3_EEENS1_16TensorSizeStrideIS8_Lj4EEEiS8_,"ax",@progbits
	.align	128
.text._ZN2at6native40_GLOBAL__N__2351210d_8_Shape_cu_49f7391c35CatArrayBatchedCopy_alignedK_contigINS1_10OpaqueTypeILj1EEEjLi1ELi64ELi64ELi8EEEvPT_NS1_25CatArrInputTensorMetadataIS5_T0_XT2_EXT3_EEENS1_16TensorSizeStrideIS8_Lj4EEEiS8_:
        .type           _ZN2at6native40_GLOBAL__N__2351210d_8_Shape_cu_49f7391c35CatArrayBatchedCopy_alignedK_contigINS1_10OpaqueTypeILj1EEEjLi1ELi64ELi64ELi8EEEvPT_NS1_25CatArrInputTensorMetadataIS5_T0_XT2_EXT3_EEENS1_16TensorSizeStrideIS8_Lj4EEEiS8_,@function
        .size           _ZN2at6native40_GLOBAL__N__2351210d_8_Shape_cu_49f7391c35CatArrayBatchedCopy_alignedK_contigINS1_10OpaqueTypeILj1EEEjLi1ELi64ELi64ELi8EEEvPT_NS1_25CatArrInputTensorMetadataIS5_T0_XT2_EXT3_EEENS1_16TensorSizeStrideIS8_Lj4EEEiS8_,(.L_x_985 - _ZN2at6native40_GLOBAL__N__2351210d_8_Shape_cu_49f7391c35CatArrayBatchedCopy_alignedK_contigINS1_10OpaqueTypeILj1EEEjLi1ELi64ELi64ELi8EEEvPT_NS1_25CatArrInputTensorMetadataIS5_T0_XT2_EXT3_EEENS1_16TensorSizeStrideIS8_Lj4EEEiS8_)
        .other          _ZN2at6native40_GLOBAL__N__2351210d_8_Shape_cu_49f7391c35CatArrayBatchedCopy_alignedK_contigINS1_10OpaqueTypeILj1EEEjLi1ELi64ELi64ELi8EEEvPT_NS1_25CatArrInputTensorMetadataIS5_T0_XT2_EXT3_EEENS1_16TensorSizeStrideIS8_Lj4EEEiS8_,@"STO_CUDA_ENTRY STV_DEFAULT"
_ZN2at6native40_GLOBAL__N__2351210d_8_Shape_cu_49f7391c35CatArrayBatchedCopy_alignedK_contigINS1_10OpaqueTypeILj1EEEjLi1ELi64ELi64ELi8EEEvPT_NS1_25CatArrInputTensorMetadataIS5_T0_XT2_EXT3_EEENS1_16TensorSizeStrideIS8_Lj4EEEiS8_:
[----:B------:R-:W-:Y:S08]  /*0000*/  LDC R1, c[0x0][0x37c] ;  /* 0x0000df00ff017b82 */ /* 0x000ff00000000800 */
[----:B------:R-:W0:Y:S01]  /*0010*/  S2UR UR6, SR_CTAID.Y ;  /* 0x00000000000679c3 */ /* 0x000e220000002600 */
[----:B------:R-:W1:Y:S07]  /*0020*/  S2R R0, SR_TID.X ;  /* 0x0000000000007919 */ /* 0x000e6e0000002100 */
[----:B------:R-:W1:Y:S08]  /*0030*/  S2UR UR5, SR_CTAID.X ;  /* 0x00000000000579c3 */ /* 0x000e700000002500 */
[----:B------:R-:W1:Y:S01]  /*0040*/  LDC R5, c[0x0][0x360] ;  /* 0x0000d800ff057b82 */ /* 0x000e620000000800 */
[----:B0-----:R-:W-:-:S12]  /*0050*/  USHF.L.U32 UR4, UR6, 0x2, URZ ;  /* 0x0000000206047899 */ /* 0x001fd800080006ff */
[----:B------:R-:W0:Y:S01]  /*0060*/  LDCU UR8, c[0x0][UR4+0x788] ;  /* 0x0000f100040877ac */ /* 0x000e220008000800 */
[----:B-1----:R-:W-:-:S04]  /*0070*/  IMAD R0, R5, UR5, R0 ;  /* 0x0000000505007c24 */ /* 0x002fc8000f8e0200 */
[----:B------:R-:W-:-:S05]  /*0080*/  IMAD.SHL.U32 R0, R0, 0x8, RZ ;  /* 0x0000000800007824 */ /* 0x000fca00078e00ff */
[----:B0-----:R-:W-:-:S13]  /*0090*/  ISETP.GE.U32.AND P0, PT, R0, UR8, PT ;  /* 0x0000000800007c0c */ /* 0x001fda000bf06070 */
[----:B------:R-:W-:Y:S05]  /*00a0*/  @P0 EXIT ;  /* 0x000000000000094d */ /* 0x000fea0003800000 */
[----:B------:R-:W0:Y:S01]  /*00b0*/  LDCU UR5, c[0x0][UR4+0x588] ;  /* 0x0000b100040577ac */ /* 0x000e220008000800 */
[----:B------:R-:W-:Y:S01]  /*00c0*/  VIADD R2, R0, 0x8 ;  /* 0x0000000800027836 */ /* 0x000fe20000000000 */
[----:B------:R-:W-:Y:S01]  /*00d0*/  BSSY.RECONVERGENT B0, `(.L_x_428) ;  /* 0x000003d000007945 */ /* 0x000fe20003800200 */
[----:B------:R-:W0:Y:S03]  /*00e0*/  LDCU UR7, c[0x0][0x10ec] ;  /* 0x00021d80ff0777ac */ /* 0x000e260008000800 */
[----:B------:R-:W-:Y:S01]  /*00f0*/  ISETP.GT.U32.AND P0, PT, R2, UR8, PT ;  /* 0x0000000802007c0c */ /* 0x000fe2000bf04070 */
[----:B------:R-:W-:Y:S01]  /*0100*/  UMOV UR4, 0x8 ;  /* 0x0000000800047882 */ /* 0x000fe20000000000 */
[----:B------:R-:W1:Y:S01]  /*0110*/  LDCU.64 UR10, c[0x0][0x358] ;  /* 0x00006b00ff0a77ac */ /* 0x000e620008000a00 */
[----:B------:R-:W-:Y:S01]  /*0120*/  UIMAD UR4, UR6, 0x4, UR4 ;  /* 0x00000004060478a4 */ /* 0x000fe2000f8e0204 */
[----:B------:R-:W2:Y:S03]  /*0130*/  LDCU.64 UR12, c[0x0][0x380] ;  /* 0x00007000ff0c77ac */ /* 0x000ea60008000a00 */
[----:B------:R-:W-:-:S02]  /*0140*/  ULEA UR4, UR6, UR4, 0x2 ;  /* 0x0000000406047291 */ /* 0x000fc4000f8e10ff */
[----:B0-----:R-:W-:-:S10]  /*0150*/  UIMAD UR6, UR5, UR7, URZ ;  /* 0x00000007050672a4 */ /* 0x001fd4000f8e02ff */
[----:B------:R-:W0:Y:S01]  /*0160*/  LDCU.64 UR4, c[0x0][UR4+0x380] ;  /* 0x00007000040477ac */ /* 0x000e220008000a00 */
[----:B-1----:R-:W-:Y:S05]  /*0170*/  @P0 BRA `(.L_x_429) ;  /* 0x0000000000c80947 */ /* 0x002fea0003800000 */
[----:B------:R-:W1:Y:S01]  /*0180*/  LDC R7, c[0x0][0x10d8] ;  /* 0x00043600ff077b82 */ /* 0x000e620000000800 */
[----:B------:R-:W3:Y:S02]  /*0190*/  LDCU UR7, c[0x0][0x370] ;  /* 0x00006e00ff0777ac */ /* 0x000ee40008000800 */
[----:B---3--:R-:W-:-:S07]  /*01a0*/  IMAD R5, R5, UR7, RZ ;  /* 0x0000000705057c24 */ /* 0x008fce000f8e02ff */
.L_x_430:
[----:B0-----:R-:W-:-:S05]  /*01b0*/  IADD3 R2, P0, PT, R0, UR4, RZ ;  /* 0x0000000400027c10 */ /* 0x001fca000ff1e0ff */
[----:B---3--:R-:W-:-:S06]  /*01c0*/  IMAD.X R3, RZ, RZ, UR5, P0 ;  /* 0x00000005ff037e24 */ /* 0x008fcc00080e06ff */
[----:B------:R-:W3:Y:S01]  /*01d0*/  LDG.E.64 R2, desc[UR10][R2.64] ;  /* 0x0000000a02027981 */ /* 0x000ee2000c1e1b00 */
[----:B-1----:R-:W-:Y:S01]  /*01e0*/  IMAD R4, R0, R7, UR6 ;  /* 0x0000000600047e24 */ /* 0x002fe2000f8e0207 */
[----:B------:R-:W-:-:S04]  /*01f0*/  LEA R0, R5, R0, 0x3 ;  /* 0x0000000005007211 */ /* 0x000fc800078e18ff */
[C---:B--2---:R-:W-:Y:S01]  /*0200*/  IADD3 R16, P0, PT, R4.reuse, UR12, RZ ;  /* 0x0000000c04107c10 */ /* 0x044fe2000ff1e0ff */
[----:B------:R-:W-:-:S03]  /*0210*/  IMAD.IADD R4, R4, 0x1, R7 ;  /* 0x0000000104047824 */ /* 0x000fc600078e0207 */
[----:B------:R-:W-:Y:S02]  /*0220*/  IADD3.X R17, PT, PT, RZ, UR13, RZ, P0, !PT ;  /* 0x0000000dff117c10 */ /* 0x000fe400087fe4ff */
[C---:B------:R-:W-:Y:S01]  /*0230*/  IADD3 R10, P0, PT, R4.reuse, UR12, RZ ;  /* 0x0000000c040a7c10 */ /* 0x040fe2000ff1e0ff */
[----:B------:R-:W-:-:S04]  /*0240*/  IMAD.IADD R4, R4, 0x1, R7 ;  /* 0x0000000104047824 */ /* 0x000fc800078e0207 */
[----:B------:R-:W-:Y:S01]  /*0250*/  IMAD.X R11, RZ, RZ, UR13, P0 ;  /* 0x0000000dff0b7e24 */ /* 0x000fe200080e06ff */
[C---:B------:R-:W-:Y:S01]  /*0260*/  IADD3 R8, P0, PT, R4.reuse, UR12, RZ ;  /* 0x0000000c04087c10 */ /* 0x040fe2000ff1e0ff */
[----:B------:R-:W-:-:S04]  /*0270*/  IMAD.IADD R4, R4, 0x1, R7 ;  /* 0x0000000104047824 */ /* 0x000fc800078e0207 */
[----:B------:R-:W-:Y:S01]  /*0280*/  IMAD.X R9, RZ, RZ, UR13, P0 ;  /* 0x0000000dff097e24 */ /* 0x000fe200080e06ff */
[C---:B------:R-:W-:Y:S02]  /*0290*/  IADD3 R12, P0, PT, R4.reuse, UR12, RZ ;  /* 0x0000000c040c7c10 */ /* 0x040fe4000ff1e0ff */
[----:B------:R-:W-:-:S03]  /*02a0*/  IADD3 R4, PT, PT, R4, R7, RZ ;  /* 0x0000000704047210 */ /* 0x000fc60007ffe0ff */
[----:B------:R-:W-:Y:S01]  /*02b0*/  IMAD.X R13, RZ, RZ, UR13, P0 ;  /* 0x0000000dff0d7e24 */ /* 0x000fe200080e06ff */
[C---:B------:R-:W-:Y:S01]  /*02c0*/  IADD3 R14, P0, PT, R4.reuse, UR12, RZ ;  /* 0x0000000c040e7c10 */ /* 0x040fe2000ff1e0ff */
[----:B------:R-:W-:-:S04]  /*02d0*/  IMAD.IADD R4, R4, 0x1, R7 ;  /* 0x0000000104047824 */ /* 0x000fc800078e0207 */
[----:B------:R-:W-:Y:S01]  /*02e0*/  IMAD.X R15, RZ, RZ, UR13, P0 ;  /* 0x0000000dff0f7e24 */ /* 0x000fe200080e06ff */
[C---:B---3--:R-:W-:Y:S02]  /*02f0*/  PRMT R23, R2.reuse, 0x7770, RZ ;  /* 0x0000777002177816 */ /* 0x048fe400000000ff */
[C---:B------:R-:W-:Y:S02]  /*0300*/  PRMT R19, R2.reuse, 0x7771, RZ ;  /* 0x0000777102137816 */ /* 0x040fe400000000ff */
[C---:B------:R-:W-:Y:S01]  /*0310*/  PRMT R21, R2.reuse, 0x7772, RZ ;  /* 0x0000777202157816 */ /* 0x040fe200000000ff */
[----:B------:R0:W-:Y:S01]  /*0320*/  STG.E.U8 desc[UR10][R16.64], R23 ;  /* 0x0000001710007986 */ /* 0x0001e2000c10110a */
[----:B------:R-:W-:Y:S01]  /*0330*/  PRMT R25, R2, 0x7773, RZ ;  /* 0x0000777302197816 */ /* 0x000fe200000000ff */
[C---:B------:R-:W-:Y:S02]  /*0340*/  IMAD.IADD R2, R4.reuse, 0x1, R7 ;  /* 0x0000000104027824 */ /* 0x040fe400078e0207 */
[----:B------:R1:W-:Y:S04]  /*0350*/  STG.E.U8 desc[UR10][R10.64], R19 ;  /* 0x000000130a007986 */ /* 0x0003e8000c10110a */
[----:B------:R2:W-:Y:S01]  /*0360*/  STG.E.U8 desc[UR10][R8.64], R21 ;  /* 0x0000001508007986 */ /* 0x0005e2000c10110a */
[----:B0-----:R-:W-:-:S03]  /*0370*/  IADD3 R16, P0, PT, R4, UR12, RZ ;  /* 0x0000000c04107c10 */ /* 0x001fc6000ff1e0ff */
[----:B------:R3:W-:Y:S01]  /*0380*/  STG.E.U8 desc[UR10][R12.64], R25 ;  /* 0x000000190c007986 */ /* 0x0007e2000c10110a */
[C---:B------:R-:W-:Y:S02]  /*0390*/  PRMT R23, R3.reuse, 0x7770, RZ ;  /* 0x0000777003177816 */ /* 0x040fe400000000ff */
[C---:B-1----:R-:W-:Y:S01]  /*03a0*/  IADD3 R10, PT, PT, R2.reuse, R7, RZ ;  /* 0x00000007020a7210 */ /* 0x042fe20007ffe0ff */
[----:B------:R-:W-:Y:S01]  /*03b0*/  IMAD.X R17, RZ, RZ, UR13, P0 ;  /* 0x0000000dff117e24 */ /* 0x000fe200080e06ff */
[C---:B------:R-:W-:Y:S01]  /*03c0*/  PRMT R19, R3.reuse, 0x7773, RZ ;  /* 0x0000777303137816 */ /* 0x040fe200000000ff */
[----:B------:R3:W-:Y:S01]  /*03d0*/  STG.E.U8 desc[UR10][R14.64], R23 ;  /* 0x000000170e007986 */ /* 0x0007e2000c10110a */
[----:B--2---:R-:W-:Y:S01]  /*03e0*/  IADD3 R8, P1, PT, R2, UR12, RZ ;  /* 0x0000000c02087c10 */ /* 0x004fe2000ff3e0ff */
[----:B------:R-:W-:Y:S01]  /*03f0*/  VIADD R2, R0, 0x8 ;  /* 0x0000000800027836 */ /* 0x000fe20000000000 */
[----:B------:R-:W-:Y:S02]  /*0400*/  IADD3 R10, P2, PT, R10, UR12, RZ ;  /* 0x0000000c0a0a7c10 */ /* 0x000fe4000ff5e0ff */
[C---:B------:R-:W-:Y:S01]  /*0410*/  PRMT R21, R3.reuse, 0x7771, RZ ;  /* 0x0000777103157816 */ /* 0x040fe200000000ff */
[----:B------:R-:W-:Y:S01]  /*0420*/  IMAD.X R9, RZ, RZ, UR13, P1 ;  /* 0x0000000dff097e24 */ /* 0x000fe200088e06ff */
[----:B------:R-:W-:Y:S01]  /*0430*/  PRMT R3, R3, 0x7772, RZ ;  /* 0x0000777203037816 */ /* 0x000fe200000000ff */
[----:B------:R-:W-:Y:S01]  /*0440*/  IMAD.X R11, RZ, RZ, UR13, P2 ;  /* 0x0000000dff0b7e24 */ /* 0x000fe200090e06ff */
[----:B------:R-:W-:Y:S01]  /*0450*/  ISETP.GT.U32.AND P0, PT, R2, UR8, PT ;  /* 0x0000000802007c0c */ /* 0x000fe2000bf04070 */
[----:B------:R3:W-:Y:S04]  /*0460*/  STG.E.U8 desc[UR10][R16.64], R21 ;  /* 0x0000001510007986 */ /* 0x0007e8000c10110a */
[----:B------:R3:W-:Y:S04]  /*0470*/  STG.E.U8 desc[UR10][R8.64], R3 ;  /* 0x0000000308007986 */ /* 0x0007e8000c10110a */
[----:B------:R3:W-:Y:S04]  /*0480*/  STG.E.U8 desc[UR10][R10.64], R19 ;  /* 0x000000130a007986 */ /* 0x0007e8000c10110a */
[----:B------:R-:W-:Y:S05]  /*0490*/  @!P0 BRA `(.L_x_430) ;  /* 0xfffffffc00448947 */ /* 0x000fea000383ffff */
.L_x_429:
[----:B0-2---:R-:W-:Y:S05]  /*04a0*/  BSYNC.RECONVERGENT B0 ;  /* 0x0000000000007941 */ /* 0x005fea0003800200 */
.L_x_428:
[----:B------:R-:W-:-:S13]  /*04b0*/  ISETP.GE.U32.AND P0, PT, R0, UR8, PT ;  /* 0x0000000800007c0c */ /* 0x000fda000bf06070 */
[----:B------:R-:W-:Y:S05]  /*04c0*/  @P0 EXIT ;  /* 0x000000000000094d */ /* 0x000fea0003800000 */
[----:B------:R-:W-:Y:S01]  /*04d0*/  IADD3 R2, PT, PT, -R0, UR8, RZ ;  /* 0x0000000800027c10 */ /* 0x000fe2000fffe1ff */
[----:B------:R-:W0:Y:S01]  /*04e0*/  LDCU.64 UR12, c[0x0][0x380] ;  /* 0x00007000ff0c77ac */ /* 0x000e220008000a00 */
[----:B------:R-:W-:Y:S02]  /*04f0*/  BSSY.RECONVERGENT B0, `(.L_x_431) ;  /* 0x0000015000007945 */ /* 0x000fe40003800200 */
[----:B---3--:R-:W-:Y:S01]  /*0500*/  LOP3.LUT P0, R3, R2, 0x3, RZ, 0xc0, !PT ;  /* 0x0000000302037812 */ /* 0x008fe2000780c0ff */
[----:B------:R-:W-:-:S12]  /*0510*/  IMAD.MOV.U32 R2, RZ, RZ, R0 ;  /* 0x000000ffff027224 */ /* 0x000fd800078e0000 */
[----:B------:R-:W-:Y:S05]  /*0520*/  @!P0 BRA `(.L_x_432) ;  /* 0x0000000000448947 */ /* 0x000fea0003800000 */
[----:B------:R-:W1:Y:S01]  /*0530*/  LDC R10, c[0x0][0x10d8] ;  /* 0x00043600ff0a7b82 */ /* 0x000e620000000800 */
[----:B------:R-:W-:Y:S01]  /*0540*/  IADD3 R4, P0, PT, R0, UR4, RZ ;  /* 0x0000000400047c10 */ /* 0x000fe2000ff1e0ff */
[C---:B------:R-:W-:Y:S01]  /*0550*/  IMAD.IADD R2, R3.reuse, 0x1, R0 ;  /* 0x0000000103027824 */ /* 0x040fe200078e0200 */
[----:B------:R-:W-:-:S03]  /*0560*/  IADD3 R8, PT, PT, -R3, RZ, RZ ;  /* 0x000000ff03087210 */ /* 0x000fc60007ffe1ff */
[----:B------:R-:W-:Y:S02]  /*0570*/  IMAD.X R9, RZ, RZ, UR5, P0 ;  /* 0x00000005ff097e24 */ /* 0x000fe400080e06ff */
[----:B-1----:R-:W-:-:S07]  /*0580*/  IMAD R3, R0, R10, UR6 ;  /* 0x0000000600037e24 */ /* 0x002fce000f8e020a */
.L_x_433:
[----:B-1----:R-:W-:-:S06]  /*0590*/  IMAD.MOV.U32 R5, RZ, RZ, R9 ;  /* 0x000000ffff057224 */ /* 0x002fcc00078e0009 */
[----:B------:R1:W2:Y:S01]  /*05a0*/  LDG.E.U8 R5, desc[UR10][R4.64] ;  /* 0x0000000a04057981 */ /* 0x0002a2000c1e1100 */
[C---:B0-----:R-:W-:Y:S01]  /*05b0*/  IADD3 R6, P0, PT, R3.reuse, UR12, RZ ;  /* 0x0000000c03067c10 */ /* 0x041fe2000ff1e0ff */
[----:B------:R-:W-:Y:S01]  /*05c0*/  IMAD.IADD R3, R3, 0x1, R10 ;  /* 0x0000000103037824 */ /* 0x000fe200078e020a */
[----:B------:R-:W-:-:S03]  /*05d0*/  IADD3 R8, PT, PT, R8, 0x1, RZ ;  /* 0x0000000108087810 */ /* 0x000fc60007ffe0ff */
[----:B------:R-:W-:Y:S01]  /*05e0*/  IMAD.X R7, RZ, RZ, UR13, P0 ;  /* 0x0000000dff077e24 */ /* 0x000fe200080e06ff */
[----:B------:R-:W-:Y:S02]  /*05f0*/  ISETP.NE.AND P0, PT, R8, RZ, PT ;  /* 0x000000ff0800720c */ /* 0x000fe40003f05270 */
[----:B-1----:R-:W-:-:S05]  /*0600*/  IADD3 R4, P1, PT, R4, 0x1, RZ ;  /* 0x0000000104047810 */ /* 0x002fca0007f3e0ff */
[----:B------:R-:W-:Y:S01]  /*0610*/  IMAD.X R9, RZ, RZ, R9, P1 ;  /* 0x000000ffff097224 */ /* 0x000fe200008e0609 */
[----:B--2---:R1:W-:Y:S05]  /*0620*/  STG.E.U8 desc[UR10][R6.64], R5 ;  /* 0x0000000506007986 */ /* 0x0043ea000c10110a */
[----:B------:R-:W-:Y:S05]  /*0630*/  @P0 BRA `(.L_x_433) ;  /* 0xfffffffc00d40947 */ /* 0x000fea000383ffff */
.L_x_432:
[----:B0-----:R-:W-:Y:S05]  /*0640*/  BSYNC.RECONVERGENT B0 ;  /* 0x0000000000007941 */ /* 0x001fea0003800200 */
.L_x_431:
[----:B------:R-:W-:-:S05]  /*0650*/  VIADD R0, R0, -UR8 ;  /* 0x8000000800007c36 */ /* 0x000fca0008000000 */
[----:B------:R-:W-:-:S13]  /*0660*/  ISETP.GT.U32.AND P0, PT, R0, -0x4, PT ;  /* 0xfffffffc0000780c */ /* 0x000fda0003f04070 */
[----:B------:R-:W-:Y:S05]  /*0670*/  @P0 EXIT ;  /* 0x000000000000094d */ /* 0x000fea0003800000 */
[----:B------:R-:W0:Y:S01]  /*0680*/  LDC R18, c[0x0][0x10d8] ;  /* 0x00043600ff127b82 */ /* 0x000e220000000800 */
[C---:B------:R-:W-:Y:S01]  /*0690*/  IADD3 R0, PT, PT, R2.reuse, 0x2, RZ ;  /* 0x0000000202007810 */ /* 0x040fe20007ffe0ff */
[C---:B------:R-:W-:Y:S01]  /*06a0*/  VIADD R3, R2.reuse, 0x3 ;  /* 0x0000000302037836 */ /* 0x040fe20000000000 */
[----:B------:R-:W2:Y:S01]  /*06b0*/  LDCU.64 UR12, c[0x0][0x380] ;  /* 0x00007000ff0c77ac */ /* 0x000ea20008000a00 */
[C---:B------:R-:W-:Y:S02]  /*06c0*/  VIADD R14, R2.reuse, -UR8 ;  /* 0x80000008020e7c36 */ /* 0x040fe40008000000 */
[-C--:B0-----:R-:W-:Y:S02]  /*06d0*/  IMAD R15, R2, R18.reuse, UR6 ;  /* 0x00000006020f7e24 */ /* 0x081fe4000f8e0212 */
[-C--:B------:R-:W-:Y:S02]  /*06e0*/  IMAD R16, R0, R18.reuse, UR6 ;  /* 0x0000000600107e24 */ /* 0x080fe4000f8e0212 */
[----:B------:R-:W-:-:S02]  /*06f0*/  IMAD R3, R3, R18, UR6 ;  /* 0x0000000603037e24 */ /* 0x000fc4000f8e0212 */
[----:B--2---:R-:W-:-:S07]  /*0700*/  IMAD.IADD R0, R15, 0x1, R18 ;  /* 0x000000010f007824 */ /* 0x004fce00078e0212 */
.L_x_434:
[----:B------:R-:W-:-:S04]  /*0710*/  IADD3 R4, P0, PT, R2, UR4, RZ ;  /* 0x0000000402047c10 */ /* 0x000fc8000ff1e0ff */
[----:B-1----:R-:W-:-:S05]  /*0720*/  IADD3.X R5, PT, PT, RZ, UR5, RZ, P0, !PT ;  /* 0x00000005ff057c10 */ /* 0x002fca00087fe4ff */
[----:B0-----:R-:W2:Y:S01]  /*0730*/  LDG.E.U8 R17, desc[UR10][R4.64] ;  /* 0x0000000a04117981 */ /* 0x001ea2000c1e1100 */
[----:B------:R-:W-:-:S05]  /*0740*/  IADD3 R6, P0, PT, R15, UR12, RZ ;  /* 0x0000000c0f067c10 */ /* 0x000fca000ff1e0ff */
[----:B------:R-:W-:Y:S01]  /*0750*/  IMAD.X R7, RZ, RZ, UR13, P0 ;  /* 0x0000000dff077e24 */ /* 0x000fe200080e06ff */
[----:B------:R-:W-:-:S04]  /*0760*/  IADD3 R8, P0, PT, R0, UR12, RZ ;  /* 0x0000000c00087c10 */ /* 0x000fc8000ff1e0ff */
[----:B--2---:R0:W-:Y:S04]  /*0770*/  STG.E.U8 desc[UR10][R6.64], R17 ;  /* 0x0000001106007986 */ /* 0x0041e8000c10110a */
[----:B------:R-:W2:Y:S01]  /*0780*/  LDG.E.U8 R19, desc[UR10][R4.64+0x1] ;  /* 0x0000010a04137981 */ /* 0x000ea2000c1e1100 */
        /* <DEDUP_REMOVED lines=8> */
[----:B------:R-:W-:Y:S01]  /*0810*/  IADD3.X R13, PT, PT, RZ, UR13, RZ, P0, !PT ;  /* 0x0000000dff0d7c10 */ /* 0x000fe200087fe4ff */
[----:B------:R-:W-:Y:S01]  /*0820*/  VIADD R14, R14, 0x4 ;  /* 0x000000040e0e7836 */ /* 0x000fe20000000000 */
[----:B------:R-:W-:Y:S01]  /*0830*/  LEA R16, R18, R16, 0x2 ;  /* 0x0000001012107211 */ /* 0x000fe200078e10ff */
[----:B------:R-:W-:Y:S02]  /*0840*/  VIADD R2, R2, 0x4 ;  /* 0x0000000402027836 */ /* 0x000fe40000000000 */
[----:B------:R-:W-:Y:S01]  /*0850*/  IMAD R0, R18, 0x4, R0 ;  /* 0x0000000412007824 */ /* 0x000fe200078e0200 */
[----:B------:R-:W-:Y:S01]  /*0860*/  ISETP.NE.AND P0, PT, R14, RZ, PT ;  /* 0x000000ff0e00720c */ /* 0x000fe20003f05270 */
[----:B------:R-:W-:-:S02]  /*0870*/  IMAD R3, R18, 0x4, R3 ;  /* 0x0000000412037824 */ /* 0x000fc400078e0203 */
[----:B------:R-:W-:Y:S01]  /*0880*/  IMAD R15, R18, 0x4, R15 ;  /* 0x00000004120f7824 */ /* 0x000fe200078e020f */
[----:B--2---:R0:W-:Y:S09]  /*0890*/  STG.E.U8 desc[UR10][R12.64], R23 ;  /* 0x000000170c007986 */ /* 0x0041f2000c10110a */
[----:B------:R-:W-:Y:S05]  /*08a0*/  @P0 BRA `(.L_x_434) ;  /* 0xfffffffc00980947 */ /* 0x000fea000383ffff */
[----:B------:R-:W-:Y:S05]  /*08b0*/  EXIT ;  /* 0x000000000000794d */ /* 0x000fea0003800000 */
.L_x_435:
        /* <DEDUP_REMOVED lines=12> */
.L_x_985:


//--------------------- .text._ZN2at6native40_GLOBAL__N__2351210d_8_Shape_cu_49f7391c35CatArrayBatchedCopy_alignedK_contigINS1_10OpaqueTypeILj1EEEjLi1ELi64ELi64ELi16EEEvPT_NS1_25CatArrInputTensorMetadataIS5_T0_XT2_EXT3_EEENS1_16TensorSizeStrideIS8_Lj4EEEiS8_ --------------------------
	.section	.text._ZN2at6native40_GLOBAL__N__2351210d_8_Shape_cu_49f7391c35CatArrayBatchedCopy_alignedK_contigINS1_10OpaqueTypeILj1EEEjLi1ELi64ELi64ELi16EEEvPT_NS1_25CatArrInputTensorMetadataIS5_T0_XT2_EXT3_EEENS1_16TensorSizeStrideIS8_Lj4EEEiS8_,"ax",@progbits
	.align	128
.text._ZN2at6native40_GLOBAL__N__2351210d_8_Shape_cu_49f7391c35CatArrayBatchedCopy_alignedK_contigINS1_10OpaqueTypeILj1EEEjLi1ELi64ELi64ELi16EEEvPT_NS1_25CatArrInputTensorMetadataIS5_T0_XT2_EXT3_EEENS1_16TensorSizeStrideIS8_Lj4EEEiS8_:
        .type           _ZN2at6native40_GLOBAL__N__2351210d_8_Shape_cu_49f7391c35CatArrayBatchedCopy_alignedK_contigINS1_10OpaqueTypeILj1EEEjLi1ELi64ELi64ELi16EEEvPT_NS1_25CatArrInputTensorMetadataIS5_T0_XT2_EXT3_EEENS1_16TensorSizeStrideIS8_Lj4EEEiS8_,@function
        .size           _ZN2at6native40_GLOBAL__N__2351210d_8_Shape_cu_49f7391c35CatArrayBatchedCopy_alignedK_contigINS1_10OpaqueTypeILj1EEEjLi1ELi64ELi64ELi16EEEvPT_NS1_25CatArrInputTensorMetadataIS5_T0_XT2_EXT3_EEENS1_16TensorSizeStrideIS8_Lj4EEEiS8_,(.L_x_986 - _ZN2at6native40_GLOBAL__N__2351210d_8_Shape_cu_49f7391c35CatArrayBatchedCopy_alignedK_contigINS1_10OpaqueTypeILj1EEEjLi1ELi64ELi64ELi16EEEvPT_NS1_25CatArrInputTensorMetadataIS5_T0_XT2_EXT3_EEENS1_16TensorSizeStrideIS8_Lj4EEEiS8_)
        .other          _ZN2at6native40_GLOBAL__N__2351210d_8_Shape_cu_49f7391c35CatArrayBatchedCopy_alignedK_contigINS1_10OpaqueTypeILj1EEEjLi1ELi64ELi64ELi16EEEvPT_NS1_25CatArrInputTensorMetadataIS5_T0_XT2_EXT3_EEENS1_16TensorSizeStrideIS8_Lj4EEEiS8_,@"STO_CUDA_ENTRY STV_DEFAULT"
_ZN2at6native40_GLOBAL__N__2351210d_8_Shape_cu_49f7391c35CatArrayBatchedCopy_alignedK_contigINS1_10OpaqueTypeILj1EEEjLi1ELi64ELi64ELi16EEEvPT_NS1_25CatArrInputTensorMetadataIS5_T0_XT2_EXT3_EEENS1_16TensorSizeStrideIS8_Lj4EEEiS8_:
        /* <DEDUP_REMOVED lines=27> */
.L_x_438:
[----:B0-----:R-:W-:-:S05]  /*01b0*/  IADD3 R4, P0, PT, R20, UR4, RZ ;  /* 0x0000000414047c10 */ /* 0x001fca000ff1e0ff */
[----:B------:R-:W-:-:S06]  /*01c0*/  IMAD.X R5, RZ, RZ, UR5, P0 ;  /* 0x00000005ff057e24 */ /* 0x000fcc00080e06ff */
[----:B------:R-:W3:Y:S01]  /*01d0*/  LDG.E.128 R4, desc[UR10][R4.64] ;  /* 0x0000000a04047981 */ /* 0x000ee2000c1e1d00 */
[----:B-1----:R-:W-:Y:S02]  /*01e0*/  IMAD R0, R20, R19, UR6 ;  /* 0x0000000614007e24 */ /* 0x002fe4000f8e0213 */
[----:B------:R-:W-:-:S03]  /*01f0*/  IMAD R20, R18, 0x10, R20 ;  /* 0x0000001012147824 */ /* 0x000fc600078e0214 */
[C---:B--2---:R-:W-:Y:S01]  /*0200*/  IADD3 R2, P0, PT, R0.reuse, UR12, RZ ;  /* 0x0000000c00027c10 */ /* 0x044fe2000ff1e0ff */
[----:B------:R-:W-:-:S04]  /*0210*/  IMAD.IADD R0, R0, 0x1, R19 ;  /* 0x0000000100007824 */ /* 0x000fc800078e0213 */
[C-C-:B------:R-:W-:Y:S02]  /*0220*/  IMAD.IADD R12, R0.reuse, 0x1, R19.reuse ;  /* 0x00000001000c7824 */ /* 0x140fe400078e0213 */
[----:B------:R-:W-:Y:S01]  /*0230*/  IMAD.X R3, RZ, RZ, UR13, P0 ;  /* 0x0000000dff037e24 */ /* 0x000fe200080e06ff */
[----:B------:R-:W-:Y:S02]  /*0240*/  IADD3 R10, P0, PT, R0, UR12, RZ ;  /* 0x0000000c000a7c10 */ /* 0x000fe4000ff1e0ff */
[C---:B------:R-:W-:Y:S02]  /*0250*/  IADD3 R14, PT, PT, R12.reuse, R19, RZ ;  /* 0x000000130c0e7210 */ /* 0x040fe40007ffe0ff */
[----:B------:R-:W-:Y:S01]  /*0260*/  IADD3 R8, P1, PT, R12, UR12, RZ ;  /* 0x0000000c0c087c10 */ /* 0x000fe2000ff3e0ff */
[----:B------:R-:W-:Y:S01]  /*0270*/  IMAD.X R11, RZ, RZ, UR13, P0 ;  /* 0x0000000dff0b7e24 */ /* 0x000fe200080e06ff */
[C---:B------:R-:W-:Y:S01]  /*0280*/  IADD3 R12, P0, PT, R14.reuse, UR12, RZ ;  /* 0x0000000c0e0c7c10 */ /* 0x040fe2000ff1e0ff */
[----:B------:R-:W-:Y:S01]  /*0290*/  IMAD.IADD R14, R14, 0x1, R19 ;  /* 0x000000010e0e7824 */ /* 0x000fe200078e0213 */
[----:B---3--:R-:W-:-:S02]  /*02a0*/  PRMT R9, R4, 0x7770, RZ ;  /* 0x0000777004097816 */ /* 0x008fc400000000ff */
[----:B------:R-:W-:Y:S02]  /*02b0*/  PRMT R13, R4, 0x7771, RZ ;  /* 0x00007771040d7816 */ /* 0x000fe400000000ff */
[C---:B------:R-:W-:Y:S01]  /*02c0*/  PRMT R21, R5.reuse, 0x7773, RZ ;  /* 0x0000777305157816 */ /* 0x040fe200000000ff */
[----:B------:R0:W-:Y:S01]  /*02d0*/  STG.E.U8 desc[UR10][R2.64], R9 ;  /* 0x0000000902007986 */ /* 0x0001e2000c10110a */
[C---:B------:R-:W-:Y:S02]  /*02e0*/  PRMT R23, R5.reuse, 0x7772, RZ ;  /* 0x0000777205177816 */ /* 0x040fe400000000ff */
[C---:B------:R-:W-:Y:S01]  /*02f0*/  PRMT R25, R5.reuse, 0x7771, RZ ;  /* 0x0000777105197816 */ /* 0x040fe200000000ff */
[----:B------:R1:W-:Y:S01]  /*0300*/  STG.E.U8 desc[UR10][R10.64], R13 ;  /* 0x0000000d0a007986 */ /* 0x0003e2000c10110a */
[----:B------:R-:W-:Y:S02]  /*0310*/  PRMT R27, R5, 0x7770, RZ ;  /* 0x00007770051b7816 */ /* 0x000fe400000000ff */
[----:B------:R-:W-:-:S02]  /*0320*/  PRMT R5, R6, 0x7773, RZ ;  /* 0x0000777306057816 */ /* 0x000fc400000000ff */
[C---:B------:R-:W-:Y:S02]  /*0330*/  PRMT R22, R6.reuse, 0x7772, RZ ;  /* 0x0000777206167816 */ /* 0x040fe400000000ff */
[C---:B------:R-:W-:Y:S01]  /*0340*/  PRMT R24, R6.reuse, 0x7771, RZ ;  /* 0x0000777106187816 */ /* 0x040fe200000000ff */
[----:B0-----:R-:W-:Y:S01]  /*0350*/  IMAD.X R9, RZ, RZ, UR13, P1 ;  /* 0x0000000dff097e24 */ /* 0x001fe200088e06ff */
[----:B------:R-:W-:Y:S02]  /*0360*/  PRMT R26, R6, 0x7770, RZ ;  /* 0x00007770061a7816 */ /* 0x000fe400000000ff */
[----:B------:R-:W-:Y:S01]  /*0370*/  PRMT R29, R4, 0x7773, RZ ;  /* 0x00007773041d7816 */ /* 0x000fe200000000ff */
[----:B-1----:R-:W-:Y:S01]  /*0380*/  IMAD.X R13, RZ, RZ, UR13, P0 ;  /* 0x0000000dff0d7e24 */ /* 0x002fe200080e06ff */
[C---:B------:R-:W-:Y:S01]  /*0390*/  IADD3 R6, P0, PT, R14.reuse, UR12, RZ ;  /* 0x0000000c0e067c10 */ /* 0x040fe2000ff1e0ff */
[----:B------:R-:W-:Y:S01]  /*03a0*/  IMAD.IADD R14, R14, 0x1, R19 ;  /* 0x000000010e0e7824 */ /* 0x000fe200078e0213 */
[----:B------:R-:W-:-:S02]  /*03b0*/  PRMT R28, R4, 0x7772, RZ ;  /* 0x00007772041c7816 */ /* 0x000fc400000000ff */
[C---:B------:R-:W-:Y:S01]  /*03c0*/  PRMT R0, R7.reuse, 0x7773, RZ ;  /* 0x0000777307007816 */ /* 0x040fe200000000ff */
[--C-:B------:R-:W-:Y:S01]  /*03d0*/  IMAD.IADD R16, R14, 0x1, R19.reuse ;  /* 0x000000010e107824 */ /* 0x100fe200078e0213 */
[C---:B------:R-:W-:Y:S01]  /*03e0*/  PRMT R2, R7.reuse, 0x7772, RZ ;  /* 0x0000777207027816 */ /* 0x040fe200000000ff */
[----:B------:R-:W-:Y:S01]  /*03f0*/  STG.E.U8 desc[UR10][R8.64], R28 ;  /* 0x0000001c08007986 */ /* 0x000fe2000c10110a */
[C---:B------:R-:W-:Y:S01]  /*0400*/  PRMT R3, R7.reuse, 0x7771, RZ ;  /* 0x0000777107037816 */ /* 0x040fe200000000ff */
[----:B------:R-:W-:Y:S01]  /*0410*/  IMAD.IADD R17, R16, 0x1, R19 ;  /* 0x0000000110117824 */ /* 0x000fe200078e0213 */
[----:B------:R-:W-:Y:S01]  /*0420*/  PRMT R4, R7, 0x7770, RZ ;  /* 0x0000777007047816 */ /* 0x000fe200000000ff */
[----:B------:R-:W-:Y:S01]  /*0430*/  STG.E.U8 desc[UR10][R12.64], R29 ;  /* 0x0000001d0c007986 */ /* 0x000fe2000c10110a */
[----:B------:R-:W-:Y:S02]  /*0440*/  IADD3.X R7, PT, PT, RZ, UR13, RZ, P0, !PT ;  /* 0x0000000dff077c10 */ /* 0x000fe400087fe4ff */
[----:B------:R-:W-:-:S02]  /*0450*/  IADD3 R14, P0, PT, R14, UR12, RZ ;  /* 0x0000000c0e0e7c10 */ /* 0x000fc4000ff1e0ff */
[----:B------:R-:W-:Y:S01]  /*0460*/  IADD3 R16, P1, PT, R16, UR12, RZ ;  /* 0x0000000c10107c10 */ /* 0x000fe2000ff3e0ff */
[----:B------:R0:W-:Y:S02]  /*0470*/  STG.E.U8 desc[UR10][R6.64], R27 ;  /* 0x0000001b06007986 */ /* 0x0001e4000c10110a */
[----:B------:R-:W-:Y:S01]  /*0480*/  IMAD.X R15, RZ, RZ, UR13, P0 ;  /* 0x0000000dff0f7e24 */ /* 0x000fe200080e06ff */
[----:B------:R-:W-:-:S04]  /*0490*/  IADD3 R10, P0, PT, R17, UR12, RZ ;  /* 0x0000000c110a7c10 */ /* 0x000fc8000ff1e0ff */
[----:B------:R-:W-:Y:S01]  /*04a0*/  IADD3.X R11, PT, PT, RZ, UR13, RZ, P0, !PT ;  /* 0x0000000dff0b7c10 */ /* 0x000fe200087fe4ff */
[----:B------:R1:W-:Y:S01]  /*04b0*/  STG.E.U8 desc[UR10][R14.64], R25 ;  /* 0x000000190e007986 */ /* 0x0003e2000c10110a */
[--C-:B0-----:R-:W-:Y:S02]  /*04c0*/  IMAD.IADD R6, R17, 0x1, R19.reuse ;  /* 0x0000000111067824 */ /* 0x101fe400078e0213 */
[----:B------:R-:W-:Y:S02]  /*04d0*/  IMAD.X R17, RZ, RZ, UR13, P1 ;  /* 0x0000000dff117e24 */ /* 0x000fe400088e06ff */
[C-C-:B------:R-:W-:Y:S01]  /*04e0*/  IMAD.IADD R12, R6.reuse, 0x1, R19.reuse ;  /* 0x00000001060c7824 */ /* 0x140fe200078e0213 */
[----:B------:R-:W-:Y:S02]  /*04f0*/  IADD3 R8, P0, PT, R6, UR12, RZ ;  /* 0x0000000c06087c10 */ /* 0x000fe4000ff1e0ff */
[----:B------:R0:W-:Y:S01]  /*0500*/  STG.E.U8 desc[UR10][R16.64], R23 ;  /* 0x0000001710007986 */ /* 0x0001e2000c10110a */
[----:B------:R-:W-:-:S02]  /*0510*/  IMAD.IADD R28, R12, 0x1, R19 ;  /* 0x000000010c1c7824 */ /* 0x000fc400078e0213 */
[----:B------:R-:W-:Y:S01]  /*0520*/  IMAD.X R9, RZ, RZ, UR13, P0 ;  /* 0x0000000dff097e24 */ /* 0x000fe200080e06ff */
[----:B------:R-:W-:Y:S01]  /*0530*/  IADD3 R12, P0, PT, R12, UR12, RZ ;  /* 0x0000000c0c0c7c10 */ /* 0x000fe2000ff1e0ff */
[C---:B------:R-:W-:Y:S01]  /*0540*/  IMAD.IADD R7, R28.reuse, 0x1, R19 ;  /* 0x000000011c077824 */ /* 0x040fe200078e0213 */
[----:B------:R-:W-:Y:S01]  /*0550*/  IADD3 R6, P1, PT, R28, UR12, RZ ;  /* 0x0000000c1c067c10 */ /* 0x000fe2000ff3e0ff */
[----:B------:R2:W-:Y:S02]  /*0560*/  STG.E.U8 desc[UR10][R10.64], R21 ;  /* 0x000000150a007986 */ /* 0x0005e4000c10110a */
[----:B------:R-:W-:Y:S01]  /*0570*/  IMAD.X R13, RZ, RZ, UR13, P0 ;  /* 0x0000000dff0d7e24 */ /* 0x000fe200080e06ff */
[C---:B------:R-:W-:Y:S01]  /*0580*/  IADD3 R28, PT, PT, R7.reuse, R19, RZ ;  /* 0x00000013071c7210 */ /* 0x040fe20007ffe0ff */
[----:B------:R3:W-:Y:S01]  /*0590*/  STG.E.U8 desc[UR10][R8.64], R26 ;  /* 0x0000001a08007986 */ /* 0x0007e2000c10110a */
[----:B-1----:R-:W-:Y:S01]  /*05a0*/  IADD3 R14, P0, PT, R7, UR12, RZ ;  /* 0x0000000c070e7c10 */ /* 0x002fe2000ff1e0ff */
[----:B------:R-:W-:-:S02]  /*05b0*/  IMAD.X R7, RZ, RZ, UR13, P1 ;  /* 0x0000000dff077e24 */ /* 0x000fc400088e06ff */
[--C-:B0-----:R-:W-:Y:S01]  /*05c0*/  IMAD.IADD R16, R28, 0x1, R19.reuse ;  /* 0x000000011c107824 */ /* 0x101fe200078e0213 */
[----:B------:R0:W-:Y:S01]  /*05d0*/  STG.E.U8 desc[UR10][R12.64], R24 ;  /* 0x000000180c007986 */ /* 0x0001e2000c10110a */
[----:B------:R-:W-:Y:S02]  /*05e0*/  IMAD.X R15, RZ, RZ, UR13, P0 ;  /* 0x0000000dff0f7e24 */ /* 0x000fe400080e06ff */
[--C-:B------:R-:W-:Y:S01]  /*05f0*/  IMAD.IADD R17, R16, 0x1, R19.reuse ;  /* 0x0000000110117824 */ /* 0x100fe200078e0213 */
[----:B--2---:R-:W-:Y:S01]  /*0600*/  IADD3 R10, P1, PT, R28, UR12, RZ ;  /* 0x0000000c1c0a7c10 */ /* 0x004fe2000ff3e0ff */
[----:B------:R-:W-:Y:S01]  /*0610*/  STG.E.U8 desc[UR10][R6.64], R22 ;  /* 0x0000001606007986 */ /* 0x000fe2000c10110a */
[----:B------:R-:W-:Y:S01]  /*0620*/  IADD3 R16, P0, PT, R16, UR12, RZ ;  /* 0x0000000c10107c10 */ /* 0x000fe2000ff1e0ff */
[C---:B---3--:R-:W-:Y:S01]  /*0630*/  IMAD.IADD R9, R17.reuse, 0x1, R19 ;  /* 0x0000000111097824 */ /* 0x048fe200078e0213 */
[----:B------:R-:W-:Y:S01]  /*0640*/  IADD3.X R11, PT, PT, RZ, UR13, RZ, P1, !PT ;  /* 0x0000000dff0b7c10 */ /* 0x000fe20008ffe4ff */
[----:B------:R1:W-:Y:S01]  /*0650*/  STG.E.U8 desc[UR10][R14.64], R5 ;  /* 0x000000050e007986 */ /* 0x0003e2000c10110a */
[----:B------:R-:W-:Y:S01]  /*0660*/  IADD3 R8, P1, PT, R17, UR12, RZ ;  /* 0x0000000c11087c10 */ /* 0x000fe2000ff3e0ff */
[----:B------:R-:W-:Y:S01]  /*0670*/  IMAD.X R17, RZ, RZ, UR13, P0 ;  /* 0x0000000dff117e24 */ /* 0x000fe200080e06ff */
[----:B0-----:R-:W-:Y:S01]  /*0680*/  IADD3 R12, P2, PT, R9, UR12, RZ ;  /* 0x0000000c090c7c10 */ /* 0x001fe2000ff5e0ff */
[----:B------:R3:W-:Y:S02]  /*0690*/  STG.E.U8 desc[UR10][R10.64], R4 ;  /* 0x000000040a007986 */ /* 0x0007e4000c10110a */
[----:B------:R-:W-:-:S02]  /*06a0*/  IMAD.X R9, RZ, RZ, UR13, P1 ;  /* 0x0000000dff097e24 */ /* 0x000fc400088e06ff */
[----:B------:R-:W-:Y:S01]  /*06b0*/  IMAD.X R13, RZ, RZ, UR13, P2 ;  /* 0x0000000dff0d7e24 */ /* 0x000fe200090e06ff */
[----:B------:R3:W-:Y:S01]  /*06c0*/  STG.E.U8 desc[UR10][R16.64], R3 ;  /* 0x0000000310007986 */ /* 0x0007e2000c10110a */
[----:B-1----:R-:W-:-:S03]  /*06d0*/  VIADD R5, R20, 0x10 ;  /* 0x0000001014057836 */ /* 0x002fc60000000000 */
[----:B------:R3:W-:Y:S04]  /*06e0*/  STG.E.U8 desc[UR10][R8.64], R2 ;  /* 0x0000000208007986 */ /* 0x0007e8000c10110a */
[----:B------:R3:W-:Y:S01]  /*06f0*/  STG.E.U8 desc[UR10][R12.64], R0 ;  /* 0x000000000c007986 */ /* 0x0007e2000c10110a */
[----:B------:R-:W-:-:S13]  /*0700*/  ISETP.GT.U32.AND P0, PT, R5, UR8, PT ;  /* 0x0000000805007c0c */ /* 0x000fda000bf04070 */
[----:B---3--:R-:W-:Y:S05]  /*0710*/  @!P0 BRA `(.L_x_438) ;  /* 0xfffffff800a48947 */ /* 0x008fea000383ffff */
.L_x_437:
[----:B0-2---:R-:W-:Y:S05]  /*0720*/  BSYNC.RECONVERGENT B0 ;  /* 0x0000000000007941 */ /* 0x005fea0003800200 */
.L_x_436:
[----:B------:R-:W-:-:S13]  /*0730*/  ISETP.GE.U32.AND P0, PT, R20, UR8, PT ;  /* 0x0000000814007c0c */ /* 0x000fda000bf06070 */
[----:B------:R-:W-:Y:S05]  /*0740*/  @P0 EXIT ;  /* 0x000000000000094d */ /* 0x000fea0003800000 */
[----:B------:R-:W-:Y:S01]  /*0750*/  IADD3 R0, PT, PT, -R20, UR8, RZ ;  /* 0x0000000814007c10 */ /* 0x000fe2000fffe1ff */
[----:B------:R-:W0:Y:S01]  /*0760*/  LDCU.64 UR12, c[0x0][0x380] ;  /* 0x00007000ff0c77ac */ /* 0x000e220008000a00 */
[----:B------:R-:W-:Y:S02]  /*0770*/  BSSY.RECONVERGENT B0, `(.L_x_439) ;  /* 0x0000015000007945 */ /* 0x000fe40003800200 */
[----:B------:R-:W-:Y:S02]  /*0780*/  LOP3.LUT P0, R7, R0, 0x3, RZ, 0xc0, !PT ;  /* 0x0000000300077812 */ /* 0x000fe4000780c0ff */
[----:B------:R-:W-:-:S11]  /*0790*/  MOV R0, R20 ;  /* 0x0000001400007202 */ /* 0x000fd60000000f00 */
[----:B------:R-:W-:Y:S05]  /*07a0*/  @!P0 BRA `(.L_x_440) ;  /* 0x0000000000448947 */ /* 0x000fea0003800000 */
[----:B------:R-:W1:Y:S01]  /*07b0*/  LDC R11, c[0x0][0x10d8] ;  /* 0x00043600ff0b7b82 */ /* 0x000e620000000800 */
[C---:B------:R-:W-:Y:S01]  /*07c0*/  IADD3 R2, P0, PT, R20.reuse, UR4, RZ ;  /* 0x0000000414027c10 */ /* 0x040fe2000ff1e0ff */
[----:B------:R-:W-:Y:S02]  /*07d0*/  IMAD.IADD R0, R7, 0x1, R20 ;  /* 0x0000000107007824 */ /* 0x000fe400078e0214 */
[----:B------:R-:W-:Y:S02]  /*07e0*/  IMAD.MOV R7, RZ, RZ, -R7 ;  /* 0x000000ffff077224 */ /* 0x000fe400078e0a07 */
[----:B------:R-:W-:Y:S02]  /*07f0*/  IMAD.X R9, RZ, RZ, UR5, P0 ;  /* 0x00000005ff097e24 */ /* 0x000fe400080e06ff */
[----:B-1----:R-:W-:-:S07]  /*0800*/  IMAD R6, R20, R11, UR6 ;  /* 0x0000000614067e24 */ /* 0x002fce000f8e020b */
.L_x_441:
        /* <DEDUP_REMOVED lines=11> */
.L_x_440:
[----:B0-----:R-:W-:Y:S05]  /*08c0*/  BSYNC.RECONVERGENT B0 ;  /* 0x0000000000007941 */ /* 0x001fea0003800200 */
.L_x_439:
[----:B------:R-:W-:-:S05]  /*08d0*/  VIADD R2, R20, -UR8 ;  /* 0x8000000814027c36 */ /* 0x000fca0008000000 */
[----:B------:R-:W-:-:S13]  /*08e0*/  ISETP.GT.U32.AND P0, PT, R2, -0x4, PT ;  /* 0xfffffffc0200780c */ /* 0x000fda0003f04070 */
[----:B------:R-:W-:Y:S05]  /*08f0*/  @P0 EXIT ;  /* 0x000000000000094d */ /* 0x000fea0003800000 */
[----:B------:R-:W0:Y:S01]  /*0900*/  LDC R18, c[0x0][0x10d8] ;  /* 0x00043600ff127b82 */ /* 0x000e220000000800 */
[C---:B-1----:R-:W-:Y:S01]  /*0910*/  IADD3 R3, PT, PT, R0.reuse, 0x3, RZ ;  /* 0x0000000300037810 */ /* 0x042fe20007ffe0ff */
[C---:B------:R-:W-:Y:S01]  /*0920*/  VIADD R2, R0.reuse, 0x2 ;  /* 0x0000000200027836 */ /* 0x040fe20000000000 */
[----:B------:R-:W1:Y:S01]  /*0930*/  LDCU.64 UR12, c[0x0][0x380] ;  /* 0x00007000ff0c77ac */ /* 0x000e620008000a00 */
[C---:B------:R-:W-:Y:S02]  /*0940*/  VIADD R12, R0.reuse, -UR8 ;  /* 0x80000008000c7c36 */ /* 0x040fe40008000000 */
[-C--:B0-----:R-:W-:Y:S02]  /*0950*/  IMAD R13, R0, R18.reuse, UR6 ;  /* 0x00000006000d7e24 */ /* 0x081fe4000f8e0212 */
[-C--:B------:R-:W-:Y:S02]  /*0960*/  IMAD R15, R2, R18.reuse, UR6 ;  /* 0x00000006020f7e24 */ /* 0x080fe4000f8e0212 */
[----:B------:R-:W-:-:S02]  /*0970*/  IMAD R16, R3, R18, UR6 ;  /* 0x0000000603107e24 */ /* 0x000fc4000f8e0212 */
[----:B-1----:R-:W-:-:S07]  /*0980*/  IMAD.IADD R14, R13, 0x1, R18 ;  /* 0x000000010d0e7824 */ /* 0x002fce00078e0212 */
.L_x_442:
[----:B------:R-:W-:-:S05]  /*0990*/  IADD3 R2, P0, PT, R0, UR4, RZ ;  /* 0x0000000400027c10 */ /* 0x000fca000ff1e0ff */
[----:B------:R-:W-:-:S05]  /*09a0*/  IMAD.X R3, RZ, RZ, UR5, P0 ;  /* 0x00000005ff037e24 */ /* 0x000fca00080e06ff */
[----:B0-----:R-:W2:Y:S01]  /*09b0*/  LDG.E.U8 R17, desc[UR10][R2.64] ;  /* 0x0000000a02117981 */ /* 0x001ea2000c1e1100 */
[----:B------:R-:W-:-:S05]  /*09c0*/  IADD3 R4, P0, PT, R13, UR12, RZ ;  /* 0x0000000c0d047c10 */ /* 0x000fca000ff1e0ff */
[----:B------:R-:W-:Y:S01]  /*09d0*/  IMAD.X R5, RZ, RZ, UR13, P0 ;  /* 0x0000000dff057e24 */ /* 0x000fe200080e06ff */
[----:B------:R-:W-:-:S04]  /*09e0*/  IADD3 R6, P0, PT, R14, UR12, RZ ;  /* 0x0000000c0e067c10 */ /* 0x000fc8000ff1e0ff */
[----:B--2---:R0:W-:Y:S04]  /*09f0*/  STG.E.U8 desc[UR10][R4.64], R17 ;  /* 0x0000001104007986 */ /* 0x0041e8000c10110a */
[----:B------:R-:W2:Y:S01]  /*0a00*/  LDG.E.U8 R19, desc[UR10][R2.64+0x1] ;  /* 0x0000010a02137981 */ /* 0x000ea2000c1e1100 */
[----:B------:R-:W-:Y:S02]  /*0a10*/  IADD3.X R7, PT, PT, RZ, UR13, RZ, P0, !PT ;  /* 0x0000000dff077c10 */ /* 0x000fe400087fe4ff */
[----:B------:R-:W-:-:S03]  /*0a20*/  IADD3 R8, P0, PT, R15, UR12, RZ ;  /* 0x0000000c0f087c10 */ /* 0x000fc6000ff1e0ff */
[----:B--2---:R0:W-:Y:S04]  /*0a30*/  STG.E.U8 desc[UR10][R6.64], R19 ;  /* 0x0000001306007986 */ /* 0x0041e8000c10110a */
[----:B------:R-:W2:Y:S01]  /*0a40*/  LDG.E.U8 R21, desc[UR10][R2.64+0x2] ;  /* 0x0000020a02157981 */ /* 0x000ea2000c1e1100 */
[----:B------:R-:W-:Y:S01]  /*0a50*/  IMAD.X R9, RZ, RZ, UR13, P0 ;  /* 0x0000000dff097e24 */ /* 0x000fe200080e06ff */
[----:B------:R-:W-:-:S04]  /*0a60*/  IADD3 R10, P0, PT, R16, UR12, RZ ;  /* 0x0000000c100a7c10 */ /* 0x000fc8000ff1e0ff */
[----:B--2---:R0:W-:Y:S04]  /*0a70*/  STG.E.U8 desc[UR10][R8.64], R21 ;  /* 0x0000001508007986 */ /* 0x0041e8000c10110a */
[----:B------:R-:W2:Y:S01]  /*0a80*/  LDG.E.U8 R23, desc[UR10][R2.64+0x3] ;  /* 0x0000030a02177981 */ /* 0x000ea2000c1e1100 */
[----:B------:R-:W-:Y:S01]  /*0a90*/  IMAD.X R11, RZ, RZ, UR13, P0 ;  /* 0x0000000dff0b7e24 */ /* 0x000fe200080e06ff */
[----:B------:R-:W-:Y:S01]  /*0aa0*/  LEA R14, R18, R14, 0x2 ;  /* 0x0000000e120e7211 */ /* 0x000fe200078e10ff */
[----:B------:R-:W-:Y:S02]  /*0ab0*/  VIADD R12, R12, 0x4 ;  /* 0x000000040c0c7836 */ /* 0x000fe40000000000 */
        /* <DEDUP_REMOVED lines=8> */
.L_x_443:
        /* <DEDUP_REMOVED lines=12> */
.L_x_986:


//--------------------- .text._ZN2at6native40_GLOBAL__N__2351210d_8_Shape_cu_49f7391c30CatArrayBatchedCopy_vectorizedINS1_10OpaqueTypeILj1EEEjLi1ELi64ELi64ELi16ELi16EEEvPcNS1_25CatArrInputTensorMetadataIT_T0_XT2_EXT3_EEENS1_16TensorSizeStrideIS8_Lj4EEEiS8_ --------------------------
	.section	.text._ZN2at6native40_GLOBAL__N__2351210d_8_Shape_cu_49f7391c30CatArrayBatchedCopy_vectorizedINS1_10OpaqueTypeILj1EEEjLi1ELi64ELi64ELi16ELi16EEEvPcNS1_25CatArrInputTensorMetadataIT_T0_XT2_EXT3_EEENS1_16TensorSizeStrideIS8_Lj4EEEiS8_,"ax",@progbits
	.align	128
.text._ZN2at6native40_GLOBAL__N__2351210d_8_Shape_cu_49f7391c30CatArrayBatchedCopy_vectorizedINS1_10OpaqueTypeILj1EEEjLi1ELi64ELi64ELi16ELi16EEEvPcNS1_25CatArrInputTensorMetadataIT_T0_XT2_EXT3_EEENS1_16TensorSizeStrideIS8_Lj4EEEiS8_:
        .type           _ZN2at6native40_GLOBAL__N__2351210d_8_Shape_cu_49f7391c30CatArrayBatchedCopy_vectorizedINS1_10OpaqueTypeILj1EEEjLi1ELi64ELi64ELi16ELi16EEEvPcNS1_25CatArrInputTensorMetadataIT_T0_XT2_EXT3_EEENS1_16TensorSizeStrideIS8_Lj4EEEiS8_,@function
        .size           _ZN2at6native40_GLOBAL__N__2351210d_8_Shape_cu_49f7391c30CatArrayBatchedCopy_vectorizedINS1_10OpaqueTypeILj1EEEjLi1ELi64ELi64ELi16ELi16EEEvPcNS1_25CatArrInputTensorMetadataIT_T0_XT2_EXT3_EEENS1_16TensorSizeStrideIS8_Lj4EEEiS8_,(.L_x_987 - _ZN2at6native40_GLOBAL__N__2351210d_8_Shape_cu_49f7391c30CatArrayBatchedCopy_vectorizedINS1_10OpaqueTypeILj1EEEjLi1ELi64ELi64ELi16ELi16EEEvPcNS1_25CatArrInputTensorMetadataIT_T0_XT2_EXT3_EEENS1_16TensorSizeStrideIS8_Lj4EEEiS8_)
        .other          _ZN2at6native40_GLOBAL__N__2351210d_8_Shape_cu_49f7391c30CatArrayBatchedCopy_vectorizedINS1_10OpaqueTypeILj1EEEjLi1ELi64ELi64ELi16ELi16EEEvPcNS1_25CatArrInputTensorMetadataIT_T0_XT2_EXT3_EEENS1_16TensorSizeStrideIS8_Lj4EEEiS8_,@"STO_CUDA_ENTRY STV_DEFAULT"
_ZN2at6native40_GLOBAL__N__2351210d_8_Shape_cu_49f7391c30CatArrayBatchedCopy_vectorizedINS1_10OpaqueTypeILj1EEEjLi1ELi64ELi64ELi16ELi16EEEvPcNS1_25CatArrInputTensorMetadataIT_T0_XT2_EXT3_EEENS1_16TensorSizeStrideIS8_Lj4EEEiS8_:
        /* <DEDUP_REMOVED lines=14> */
[----:B------:R-:W-:Y:S01]  /*00e0*/  HFMA2 R9, -RZ, RZ, 0, 0 ;  /* 0x00000000ff097431 */ /* 0x000fe200000001ff */
[----:B------:R-:W1:Y:S01]  /*00f0*/  LDCU UR4, c[0x0][0x370] ;  /* 0x00006e00ff0477ac */ /* 0x000e620008000800 */
[C---:B------:R-:W-:Y:S01]  /*0100*/  IMAD R2, R3.reuse, 0x4, R2 ;  /* 0x0000000403027824 */ /* 0x040fe200078e0202 */
[----:B------:R-:W2:Y:S03]  /*0110*/  LDCU.64 UR6, c[0x0][0x358] ;  /* 0x00006b00ff0677ac */ /* 0x000ea60008000a00 */
[----:B------:R-:W-:Y:S01]  /*0120*/  IMAD R2, R3, 0x4, R2 ;  /* 0x0000000403027824 */ /* 0x000fe200078e0202 */
[----:B------:R-:W3:Y:S01]  /*0130*/  LDCU UR8, c[0x0][0x10d8] ;  /* 0x00021b00ff0877ac */ /* 0x000ee20008000800 */
[----:B------:R-:W4:Y:S04]  /*0140*/  LDCU.64 UR10, c[0x0][0x380] ;  /* 0x00007000ff0a77ac */ /* 0x000f280008000a00 */
[----:B------:R-:W2:Y:S01]  /*0150*/  LDC.64 R2, c[0x0][R2+0x380] ;  /* 0x0000e00002027b82 */ /* 0x000ea20000000a00 */
[----:B-1----:R-:W-:-:S02]  /*0160*/  IMAD R15, R15, UR4, RZ ;  /* 0x000000040f0f7c24 */ /* 0x002fc4000f8e02ff */
[----:B0-----:R-:W-:-:S05]  /*0170*/  IMAD R8, R4, UR5, RZ ;  /* 0x0000000504087c24 */ /* 0x001fca000f8e02ff */
[----:B---34-:R-:W-:-:S07]  /*0180*/  LOP3.LUT R8, R8, 0xfffffff0, RZ, 0xc0, !PT ;  /* 0xfffffff008087812 */ /* 0x018fce00078ec0ff */
.L_x_444:
[----:B0-2---:R-:W-:-:S06]  /*0190*/  IMAD.WIDE.U32 R4, R0, 0x10, R2 ;  /* 0x0000001000047825 */ /* 0x005fcc00078e0002 */
[----:B------:R-:W2:Y:S01]  /*01a0*/  LDG.E.128 R4, desc[UR6][R4.64] ;  /* 0x0000000604047981 */ /* 0x000ea2000c1e1d00 */
[----:B------:R-:W-:Y:S02]  /*01b0*/  IMAD R11, R0, UR8, RZ ;  /* 0x00000008000b7c24 */ /* 0x000fe4000f8e02ff */
[----:B------:R-:W-:Y:S02]  /*01c0*/  IMAD.IADD R0, R15, 0x1, R0 ;  /* 0x000000010f007824 */ /* 0x000fe400078e0200 */
[----:B------:R-:W-:-:S03]  /*01d0*/  IMAD.WIDE.U32 R10, R11, 0x10, R8 ;  /* 0x000000100b0a7825 */ /* 0x000fc600078e0008 */
[----:B------:R-:W-:-:S04]  /*01e0*/  IADD3 R10, P0, PT, R10, UR10, RZ ;  /* 0x0000000a0a0a7c10 */ /* 0x000fc8000ff1e0ff */
[----:B------:R-:W-:Y:S02]  /*01f0*/  IADD3.X R11, PT, PT, R11, UR11, RZ, P0, !PT ;  /* 0x0000000b0b0b7c10 */ /* 0x000fe400087fe4ff */
[----:B------:R-:W-:-:S03]  /*0200*/  ISETP.GE.U32.AND P0, PT, R0, R13, PT ;  /* 0x0000000d0000720c */ /* 0x000fc60003f06070 */
[----:B--2---:R0:W-:Y:S10]  /*0210*/  STG.E.128 desc[UR6][R10.64], R4 ;  /* 0x000000040a007986 */ /* 0x0041f4000c101d06 */
[----:B------:R-:W-:Y:S05]  /*0220*/  @!P0 BRA `(.L_x_444) ;  /* 0xfffffffc00d88947 */ /* 0x000fea000383ffff */
[----:B------:R-:W-:Y:S05]  /*0230*/  EXIT ;  /* 0x000000000000794d */ /* 0x000fea0003800000 */
.L_x_445:
        /* <DEDUP_REMOVED lines=12> */
.L_x_987:


//--------------------- .text._ZN2at6native40_GLOBAL__N__2351210d_8_Shape_cu_49f7391c19CatArrayBatchedCopyINS1_10OpaqueTypeILj16EEEjLi4ELi128ELi1EEEvPT_NS1_25CatArrInputTensorMetadataIS5_T0_XT2_EXT3_EEENS1_16TensorSizeStrideIS8_Lj4EEEiS8_ --------------------------
	.section	.text._ZN2at6native40_GLOBAL__N__2351210d_8_Shape_cu_49f7391c19CatArrayBatchedCopyINS1_10OpaqueTypeILj16EEEjLi4ELi128ELi1EEEvPT_NS1_25CatArrInputTensorMetadataIS5_T0_XT2_EXT3_EEENS1_16TensorSizeStrideIS8_Lj4EEEiS8_,"ax",@progbits
	.align	128
.text._ZN2at6native40_GLOBAL__N__2351210d_8_Shape_cu_49f7391c19CatArrayBatchedCopyINS1_10OpaqueTypeILj16EEEjLi4ELi128ELi1EEEvPT_NS1_25CatArrInputTensorMetadataIS5_T0_XT2_EXT3_EEENS1_16TensorSizeStrideIS8_Lj4EEEiS8_:
        .type           _ZN2at6native40_GLOBAL__N__2351210d_8_Shape_cu_49f7391c19CatArrayBatchedCopyINS1_10OpaqueTypeILj16EEEjLi4ELi128ELi1EEEvPT_NS1_25CatArrInputTensorMetadataIS5_T0_XT2_EXT3_EEENS1_16TensorSizeStrideIS8_Lj4EEEiS8_,@function
        .size           _ZN2at6native40_GLOBAL__N__2351210d_8_Shape_cu_49f7391c19CatArrayBatchedCopyINS1_10OpaqueTypeILj16EEEjLi4ELi128ELi1EEEvPT_NS1_25CatArrInputTensorMetadataIS5_T0_XT2_EXT3_EEENS1_16TensorSizeStrideIS8_Lj4EEEiS8_,(.L_x_988 - _ZN2at6native40_GLOBAL__N__2351210d_8_Shape_cu_49f7391c19CatArrayBatchedCopyINS1_10OpaqueTypeILj16EEEjLi4ELi128ELi1EEEvPT_NS1_25CatArrInputTensorMetadataIS5_T0_XT2_EXT3_EEENS1_16TensorSizeStrideIS8_Lj4EEEiS8_)
        .other          _ZN2at6native40_GLOBAL__N__2351210d_8_Shape_cu_49f7391c19CatArrayBatchedCopyINS1_10OpaqueTypeILj16EEEjLi4ELi128ELi1EEEvPT_NS1_25CatArrInputTensorMetadataIS5_T0_XT2_EXT3_EEENS1_16TensorSizeStrideIS8_Lj4EEEiS8_,@"STO_CUDA_ENTRY STV_DEFAULT"
_ZN2at6native40_GLOBAL__N__2351210d_8_Shape_cu_49f7391c19CatArrayBatchedCopyINS1_10OpaqueTypeILj16EEEjLi4ELi128ELi1EEEvPT_NS1_25CatArrInputTensorMetadataIS5_T0_XT2_EXT3_EEENS1_16TensorSizeStrideIS8_Lj4EEEiS8_:
        /* <DEDUP_REMOVED lines=11> */
[C---:B------:R-:W-:Y:S01]  /*00b0*/  IMAD R18, R3.reuse, -0x3, R2 ;  /* 0xfffffffd03127824 */ /* 0x040fe200078e0202 */
[----:B------:R-:W0:Y:S01]  /*00c0*/  LDC R6, c[0x0][0xe48] ;  /* 0x00039200ff067b82 */ /* 0x000e220000000800 */
[----:B------:R-:W1:Y:S02]  /*00d0*/  LDCU UR4, c[0x0][0x370] ;  /* 0x00006e00ff0477ac */ /* 0x000e640008000800 */
[C---:B------:R-:W-:Y:S01]  /*00e0*/  IMAD R14, R3.reuse, 0x7, R18 ;  /* 0x00000007030e7824 */ /* 0x040fe200078e0212 */
[----:B------:R-:W2:Y:S03]  /*00f0*/  LDCU.64 UR6, c[0x0][0x358] ;  /* 0x00006b00ff0677ac */ /* 0x000ea60008000a00 */
[----:B------:R-:W-:Y:S01]  /*0100*/  IMAD R8, R3, -0x4, R14 ;  /* 0xfffffffc03087824 */ /* 0x000fe200078e020e */
[----:B------:R-:W3:Y:S01]  /*0110*/  LDC.64 R4, c[0x0][0xe30] ;  /* 0x00038c00ff047b82 */ /* 0x000ee20000000a00 */
[----:B------:R-:W4:Y:S01]  /*0120*/  LDCU UR5, c[0x0][0xe4c] ;  /* 0x0001c980ff0577ac */ /* 0x000f220008000800 */
[----:B------:R-:W0:Y:S06]  /*0130*/  LDCU.64 UR8, c[0x0][0xe40] ;  /* 0x0001c800ff0877ac */ /* 0x000e2c0008000a00 */
[----:B------:R-:W3:Y:S01]  /*0140*/  LDC R2, c[0x0][R8+0x980] ;  /* 0x0002600008027b82 */ /* 0x000ee20000000800 */
[----:B------:R-:W0:Y:S01]  /*0150*/  LDCU.64 UR10, c[0x0][0xe38] ;  /* 0x0001c700ff0a77ac */ /* 0x000e220008000a00 */
[----:B-1----:R-:W-:Y:S01]  /*0160*/  IMAD R21, R21, UR4, RZ ;  /* 0x0000000415157c24 */ /* 0x002fe2000f8e02ff */
[----:B------:R-:W1:Y:S01]  /*0170*/  LDCU.64 UR12, c[0x0][0xe20] ;  /* 0x0001c400ff0c77ac */ /* 0x000e620008000a00 */
[----:B0-----:R-:W-:-:S04]  /*0180*/  ISETP.NE.AND P1, PT, R6, 0x3, PT ;  /* 0x000000030600780c */ /* 0x001fc80003f25270 */
[----:B------:R-:W0:Y:S01]  /*0190*/  LDC.U8 R15, c[0x0][R18+0xd80] ;  /* 0x00036000120f7b82 */ /* 0x000e220000000000 */
[C---:B------:R-:W-:Y:S01]  /*01a0*/  ISETP.NE.AND P2, PT, R6.reuse, 0x2, PT ;  /* 0x000000020600780c */ /* 0x040fe20003f45270 */
[----:B------:R-:W0:Y:S01]  /*01b0*/  LDCU.64 UR14, c[0x0][0xe18] ;  /* 0x0001c300ff0e77ac */ /* 0x000e220008000a00 */
[----:B------:R-:W-:-:S05]  /*01c0*/  ISETP.NE.AND P3, PT, R6, 0x1, PT ;  /* 0x000000010600780c */ /* 0x000fca0003f65270 */
[----:B------:R-:W5:Y:S01]  /*01d0*/  LDC.64 R12, c[0x0][0xe10] ;  /* 0x00038400ff0c7b82 */ /* 0x000f620000000a00 */
[----:B---3--:R-:W-:-:S07]  /*01e0*/  SEL R3, R2, R5, !P1 ;  /* 0x0000000502037207 */ /* 0x008fce0004800000 */
[----:B------:R-:W3:Y:S01]  /*01f0*/  LDC R5, c[0x0][0xe2c] ;  /* 0x00038b00ff057b82 */ /* 0x000ee20000000800 */
[C---:B------:R-:W-:Y:S01]  /*0200*/  SEL R4, R2.reuse, R4, !P2 ;  /* 0x0000000402047207 */ /* 0x040fe20005000000 */
[----:B------:R-:W2:Y:S01]  /*0210*/  I2F.U32.RP R9, R3 ;  /* 0x0000000300097306 */ /* 0x000ea20000209000 */
[----:B------:R-:W-:Y:S02]  /*0220*/  LOP3.LUT R22, RZ, R3, RZ, 0x33, !PT ;  /* 0x00000003ff167212 */ /* 0x000fe400078e33ff */
[----:B------:R-:W-:Y:S02]  /*0230*/  IADD3 R19, PT, PT, RZ, -R4, RZ ;  /* 0x80000004ff137210 */ /* 0x000fe40007ffe0ff */
[----:B0-----:R-:W-:Y:S02]  /*0240*/  ISETP.NE.AND P0, PT, R15, RZ, PT ;  /* 0x000000ff0f00720c */ /* 0x001fe40003f05270 */
[----:B------:R-:W0:Y:S01]  /*0250*/  LDC.64 R14, c[0x0][R14+0x380] ;  /* 0x0000e0000e0e7b82 */ /* 0x000e220000000a00 */
[----:B------:R-:W4:Y:S01]  /*0260*/  I2F.U32.RP R10, R4 ;  /* 0x00000004000a7306 */ /* 0x000f220000209000 */
[----:B-----5:R-:W-:-:S02]  /*0270*/  SEL R12, R2, R12, !P2 ;  /* 0x0000000c020c7207 */ /* 0x020fc40005000000 */
[----:B------:R-:W-:-:S05]  /*0280*/  ISETP.NE.U32.AND P2, PT, R4, RZ, PT ;  /* 0x000000ff0400720c */ /* 0x000fca0003f45070 */
[----:B--2---:R-:W2:Y:S01]  /*0290*/  MUFU.RCP R9, R9 ;  /* 0x0000000900097308 */ /* 0x004ea20000001000 */
[----:B---3--:R-:W-:-:S07]  /*02a0*/  SEL R5, R2, R5, !P3 ;  /* 0x0000000502057207 */ /* 0x008fce0005800000 */
[----:B----4-:R-:W3:Y:S01]  /*02b0*/  MUFU.RCP R10, R10 ;  /* 0x0000000a000a7308 */ /* 0x010ee20000001000 */
[----:B------:R-:W-:Y:S01]  /*02c0*/  LOP3.LUT R24, RZ, R5, RZ, 0x33, !PT ;  /* 0x00000005ff187212 */ /* 0x000fe200078e33ff */
[----:B------:R-:W-:-:S06]  /*02d0*/  IMAD.MOV R23, RZ, RZ, -R5 ;  /* 0x000000ffff177224 */ /* 0x000fcc00078e0a05 */
[----:B------:R-:W4:Y:S01]  /*02e0*/  I2F.U32.RP R11, R5 ;  /* 0x00000005000b7306 */ /* 0x000f220000209000 */
[----:B--2---:R-:W-:Y:S01]  /*02f0*/  VIADD R6, R9, 0xffffffe ;  /* 0x0ffffffe09067836 */ /* 0x004fe20000000000 */
[----:B------:R-:W-:-:S06]  /*0300*/  IADD3 R9, PT, PT, RZ, -R3, RZ ;  /* 0x80000003ff097210 */ /* 0x000fcc0007ffe0ff */
[----:B------:R2:W5:Y:S01]  /*0310*/  F2I.FTZ.U32.TRUNC.NTZ R7, R6 ;  /* 0x0000000600077305 */ /* 0x000562000021f000 */
[----:B---3--:R-:W-:-:S07]  /*0320*/  VIADD R16, R10, 0xffffffe ;  /* 0x0ffffffe0a107836 */ /* 0x008fce0000000000 */
[----:B----4-:R-:W3:Y:S01]  /*0330*/  MUFU.RCP R11, R11 ;  /* 0x0000000b000b7308 */ /* 0x010ee20000001000 */
[----:B--2---:R-:W-:Y:S01]  /*0340*/  MOV R6, RZ ;  /* 0x000000ff00067202 */ /* 0x004fe20000000f00 */
[----:B-----5:R-:W-:-:S06]  /*0350*/  IMAD R9, R9, R7, RZ ;  /* 0x0000000709097224 */ /* 0x020fcc00078e02ff */
[----:B------:R2:W4:Y:S01]  /*0360*/  F2I.FTZ.U32.TRUNC.NTZ R17, R16 ;  /* 0x0000001000117305 */ /* 0x000522000021f000 */
[----:B------:R-:W-:Y:S01]  /*0370*/  IMAD.HI.U32 R6, R7, R9, R6 ;  /* 0x0000000907067227 */ /* 0x000fe200078e0006 */
[----:B------:R-:W-:Y:S02]  /*0380*/  SEL R7, R2, R13, !P1 ;  /* 0x0000000d02077207 */ /* 0x000fe40004800000 */
[----:B------:R5:W0:Y:S01]  /*0390*/  LDC R13, c[0x0][R8+0x780] ;  /* 0x0001e000080d7b82 */ /* 0x000a220000000800 */
[----:B------:R-:W-:Y:S01]  /*03a0*/  ISETP.NE.U32.AND P1, PT, R3, RZ, PT ;  /* 0x000000ff0300720c */ /* 0x000fe20003f25070 */
[----:B---3--:R-:W-:Y:S01]  /*03b0*/  VIADD R11, R11, 0xffffffe ;  /* 0x0ffffffe0b0b7836 */ /* 0x008fe20000000000 */
[----:B--2---:R-:W-:-:S03]  /*03c0*/  MOV R16, RZ ;  /* 0x000000ff00107202 */ /* 0x004fc60000000f00 */
[----:B------:R-:W2:Y:S01]  /*03d0*/  F2I.FTZ.U32.TRUNC.NTZ R9, R11 ;  /* 0x0000000b00097305 */ /* 0x000ea2000021f000 */
[----:B-----5:R-:W-:Y:S01]  /*03e0*/  IMAD.MOV.U32 R8, RZ, RZ, RZ ;  /* 0x000000ffff087224 */ /* 0x020fe200078e00ff */
[----:B------:R-:W3:Y:S01]  /*03f0*/  @P3 LDC R2, c[0x0][0xe0c] ;  /* 0x00038300ff023b82 */ /* 0x000ee20000000800 */
[----:B----4-:R-:W-:Y:S01]  /*0400*/  IMAD R19, R19, R17, RZ ;  /* 0x0000001113137224 */ /* 0x010fe200078e02ff */
[----:B------:R-:W-:-:S03]  /*0410*/  ISETP.NE.U32.AND P3, PT, R5, RZ, PT ;  /* 0x000000ff0500720c */ /* 0x000fc60003f65070 */
[----:B------:R-:W-:-:S04]  /*0420*/  IMAD.HI.U32 R16, R17, R19, R16 ;  /* 0x0000001311107227 */ /* 0x000fc800078e0010 */
[----:B--2---:R-:W-:Y:S01]  /*0430*/  IMAD R17, R23, R9, RZ ;  /* 0x0000000917117224 */ /* 0x004fe200078e02ff */
[----:B------:R-:W-:-:S03]  /*0440*/  LOP3.LUT R23, RZ, R4, RZ, 0x33, !PT ;  /* 0x00000004ff177212 */ /* 0x000fc600078e33ff */
[----:B-1----:R-:W-:-:S07]  /*0450*/  IMAD.HI.U32 R17, R9, R17, R8 ;  /* 0x0000001109117227 */ /* 0x002fce00078e0008 */
.L_x_447:
[----:B01----:R-:W-:-:S06]  /*0460*/  @P0 IMAD.WIDE.U32 R8, R20, 0x10, R14 ;  /* 0x0000001014080825 */ /* 0x003fcc00078e000e */
[----:B------:R-:W2:Y:S01]  /*0470*/  @P0 LDG.E.128 R8, desc[UR6][R8.64] ;  /* 0x0000000608080981 */ /* 0x000ea2000c1e1d00 */
        /* <DEDUP_REMOVED lines=24> */
[----:B------:R-:W-:Y:S02]  /*0600*/  @P4 IADD3 R26, PT, PT, -R5, R26, RZ ;  /* 0x0000001a051a4210 */ /* 0x000fe40007ffe1ff */
[----:B------:R-:W-:Y:S02]  /*0610*/  @P4 IADD3 R19, PT, PT, R19, 0x1, RZ ;  /* 0x0000000113134810 */ /* 0x000fe40007ffe0ff */
[----:B------:R-:W-:Y:S02]  /*0620*/  ISETP.GE.U32.AND P5, PT, R26, R5, PT ;  /* 0x000000051a00720c */ /* 0x000fe40003fa6070 */
[----:B------:R-:W-:-:S05]  /*0630*/  IADD3 R26, PT, PT, -R27, RZ, RZ ;  /* 0x000000ff1b1a7210 */ /* 0x000fca0007ffe1ff */
[----:B------:R-:W-:-:S04]  /*0640*/  IMAD R26, R3, R26, R20 ;  /* 0x0000001a031a7224 */ /* 0x000fc800078e0214 */
[----:B------:R-:W-:Y:S02]  /*0650*/  IMAD R26, R26, UR9, RZ ;  /* 0x000000091a1a7c24 */ /* 0x000fe4000f8e02ff */
[----:B------:R-:W-:Y:S02]  /*0660*/  @P5 VIADD R19, R19, 0x1 ;  /* 0x0000000113135836 */ /* 0x000fe40000000000 */
[----:B------:R-:W-:-:S03]  /*0670*/  IMAD R25, R25, UR8, R26 ;  /* 0x0000000819197c24 */ /* 0x000fc6000f8e021a */
[----:B------:R-:W-:-:S04]  /*0680*/  SEL R19, R24, R19, !P3 ;  /* 0x0000001318137207 */ /* 0x000fc80005800000 */
[----:B------:R-:W-:-:S05]  /*0690*/  IADD3 R26, PT, PT, -R19, RZ, RZ ;  /* 0x000000ff131a7210 */ /* 0x000fca0007ffe1ff */
[----:B------:R-:W-:-:S04]  /*06a0*/  IMAD R18, R5, R26, R18 ;  /* 0x0000001a05127224 */ /* 0x000fc800078e0212 */
[----:B------:R-:W-:Y:S02]  /*06b0*/  IMAD R18, R18, UR11, R25 ;  /* 0x0000000b12127c24 */ /* 0x000fe4000f8e0219 */
[----:B------:R-:W0:Y:S02]  /*06c0*/  @P0 LDC R25, c[0x0][0xe4c] ;  /* 0x00039300ff190b82 */ /* 0x000e240000000800 */
[----:B------:R-:W-:-:S06]  /*06d0*/  IMAD R26, R19, UR10, R18 ;  /* 0x0000000a131a7c24 */ /* 0x000fcc000f8e0212 */
[----:B------:R-:W1:Y:S01]  /*06e0*/  @P0 LDC.64 R18, c[0x0][0x380] ;  /* 0x0000e000ff120b82 */ /* 0x000e620000000a00 */
[----:B0-----:R-:W-:-:S04]  /*06f0*/  @P0 IMAD R25, R13, R25, R26 ;  /* 0x000000190d190224 */ /* 0x001fc800078e021a */
[----:B-1----:R-:W-:-:S05]  /*0700*/  @P0 IMAD.WIDE.U32 R18, R25, 0x10, R18 ;  /* 0x0000001019120825 */ /* 0x002fca00078e0012 */
[----:B--2---:R0:W-:Y:S01]  /*0710*/  @P0 STG.E.128 desc[UR6][R18.64], R8 ;  /* 0x0000000812000986 */ /* 0x0041e2000c101d06 */
[----:B------:R-:W-:Y:S05]  /*0720*/  @P0 BRA `(.L_x_446) ;  /* 0x0000000400180947 */ /* 0x000fea0003800000 */
[----:B0-----:R-:W0:Y:S01]  /*0730*/  I2F.U32.RP R10, R7 ;  /* 0x00000007000a7306 */ /* 0x001e220000209000 */
[----:B------:R-:W-:Y:S01]  /*0740*/  IMAD.MOV R11, RZ, RZ, -R7 ;  /* 0x000000ffff0b7224 */ /* 0x000fe200078e0a07 */
[----:B------:R-:W-:Y:S02]  /*0750*/  ISETP.NE.U32.AND P6, PT, R7, RZ, PT ;  /* 0x000000ff0700720c */ /* 0x000fe40003fc5070 */
[----:B------:R-:W-:-:S04]  /*0760*/  IADD3 R19, PT, PT, RZ, -R12, RZ ;  /* 0x8000000cff137210 */ /* 0x000fc80007ffe0ff */
[----:B------:R-:W1:Y:S08]  /*0770*/  I2F.U32.RP R18, R12 ;  /* 0x0000000c00127306 */ /* 0x000e700000209000 */
[----:B0-----:R-:W0:Y:S08]  /*0780*/  MUFU.RCP R10, R10 ;  /* 0x0000000a000a7308 */ /* 0x001e300000001000 */
[----:B-1----:R-:W-:Y:S01]  /*0790*/  MUFU.RCP R18, R18 ;  /* 0x0000001200127308 */ /* 0x002fe20000001000 */
[----:B0-----:R-:W-:-:S07]  /*07a0*/  IADD3 R8, PT, PT, R10, 0xffffffe, RZ ;  /* 0x0ffffffe0a087810 */ /* 0x001fce0007ffe0ff */
[----:B------:R0:W1:Y:S02]  /*07b0*/  F2I.FTZ.U32.TRUNC.NTZ R9, R8 ;  /* 0x0000000800097305 */ /* 0x000064000021f000 */
[----:B0-----:R-:W-:Y:S02]  /*07c0*/  HFMA2 R8, -RZ, RZ, 0, 0 ;  /* 0x00000000ff087431 */ /* 0x001fe400000001ff */
[----:B-1----:R-:W-:-:S04]  /*07d0*/  IMAD R11, R11, R9, RZ ;  /* 0x000000090b0b7224 */ /* 0x002fc800078e02ff */
[----:B------:R-:W-:-:S04]  /*07e0*/  IMAD.HI.U32 R9, R9, R11, R8 ;  /* 0x0000000b09097227 */ /* 0x000fc800078e0008 */
[----:B------:R-:W-:Y:S02]  /*07f0*/  VIADD R8, R18, 0xffffffe ;  /* 0x0ffffffe12087836 */ /* 0x000fe40000000000 */
[----:B------:R-:W-:Y:S01]  /*0800*/  IMAD.HI.U32 R11, R9, R20, RZ ;  /* 0x00000014090b7227 */ /* 0x000fe200078e00ff */
[----:B---3--:R-:W0:Y:S04]  /*0810*/  I2F.U32.RP R18, R2 ;  /* 0x0000000200127306 */ /* 0x008e280000209000 */
[----:B------:R-:W-:-:S05]  /*0820*/  IADD3 R9, PT, PT, -R11, RZ, RZ ;  /* 0x000000ff0b097210 */ /* 0x000fca0007ffe1ff */
[----:B------:R-:W-:Y:S02]  /*0830*/  IMAD R10, R7, R9, R20 ;  /* 0x00000009070a7224 */ /* 0x000fe400078e0214 */
[----:B------:R1:W2:Y:S03]  /*0840*/  F2I.FTZ.U32.TRUNC.NTZ R9, R8 ;  /* 0x0000000800097305 */ /* 0x0002a6000021f000 */
[----:B------:R-:W-:-:S05]  /*0850*/  ISETP.GE.U32.AND P4, PT, R10, R7, PT ;  /* 0x000000070a00720c */ /* 0x000fca0003f86070 */
[----:B0-----:R-:W0:Y:S01]  /*0860*/  MUFU.RCP R18, R18 ;  /* 0x0000001200127308 */ /* 0x001e220000001000 */
[----:B-1----:R-:W-:Y:S01]  /*0870*/  MOV R8, RZ ;  /* 0x000000ff00087202 */ /* 0x002fe20000000f00 */
[----:B--2---:R-:W-:-:S06]  /*0880*/  IMAD R19, R19, R9, RZ ;  /* 0x0000000913137224 */ /* 0x004fcc00078e02ff */
[----:B------:R-:W-:Y:S01]  /*0890*/  @P4 IADD3 R10, PT, PT, -R7, R10, RZ ;  /* 0x0000000a070a4210 */ /* 0x000fe20007ffe1ff */
[----:B------:R-:W-:-:S03]  /*08a0*/  @P4 VIADD R11, R11, 0x1 ;  /* 0x000000010b0b4836 */ /* 0x000fc60000000000 */
[----:B------:R-:W-:Y:S01]  /*08b0*/  ISETP.GE.U32.AND P5, PT, R10, R7, PT ;  /* 0x000000070a00720c */ /* 0x000fe20003fa6070 */
[----:B------:R-:W-:Y:S01]  /*08c0*/  IMAD.HI.U32 R10, R9, R19, R8 ;  /* 0x00000013090a7227 */ /* 0x000fe200078e0008 */
[----:B0-----:R-:W-:-:S04]  /*08d0*/  IADD3 R8, PT, PT, R18, 0xffffffe, RZ ;  /* 0x0ffffffe12087810 */ /* 0x001fc80007ffe0ff */
[----:B------:R0:W1:Y:S07]  /*08e0*/  F2I.FTZ.U32.TRUNC.NTZ R9, R8 ;  /* 0x0000000800097305 */ /* 0x00006e000021f000 */
[----:B------:R-:W-:Y:S02]  /*08f0*/  @P5 IADD3 R11, PT, PT, R11, 0x1, RZ ;  /* 0x000000010b0b5810 */ /* 0x000fe40007ffe0ff */
[----:B------:R-:W-:Y:S02]  /*0900*/  @!P6 LOP3.LUT R11, RZ, R7, RZ, 0x33, !PT ;  /* 0x00000007ff0be212 */ /* 0x000fe400078e33ff */
[----:B------:R-:W-:Y:S01]  /*0910*/  ISETP.NE.U32.AND P6, PT, R12, RZ, PT ;  /* 0x000000ff0c00720c */ /* 0x000fe20003fc5070 */
[----:B0-----:R-:W-:-:S02]  /*0920*/  IMAD.MOV.U32 R8, RZ, RZ, RZ ;  /* 0x000000ffff087224 */ /* 0x001fc400078e00ff */
[----:B------:R-:W-:-:S04]  /*0930*/  IMAD.HI.U32 R19, R10, R11, RZ ;  /* 0x0000000b0a137227 */ /* 0x000fc800078e00ff */
[----:B------:R-:W-:-:S04]  /*0940*/  IMAD.MOV R25, RZ, RZ, -R19 ;  /* 0x000000ffff197224 */ /* 0x000fc800078e0a13 */
[----:B------:R-:W-:-:S05]  /*0950*/  IMAD R25, R12, R25, R11 ;  /* 0x000000190c197224 */ /* 0x000fca00078e020b */
[----:B------:R-:W-:-:S13]  /*0960*/  ISETP.GE.U32.AND P4, PT, R25, R12, PT ;  /* 0x0000000c1900720c */ /* 0x000fda0003f86070 */
[----:B------:R-:W-:Y:S02]  /*0970*/  @P4 IADD3 R25, PT, PT, -R12, R25, RZ ;  /* 0x000000190c194210 */ /* 0x000fe40007ffe1ff */
[----:B------:R-:W-:Y:S02]  /*0980*/  @P4 IADD3 R19, PT, PT, R19, 0x1, RZ ;  /* 0x0000000113134810 */ /* 0x000fe40007ffe0ff */
[----:B------:R-:W-:Y:S01]  /*0990*/  ISETP.GE.U32.AND P5, PT, R25, R12, PT ;  /* 0x0000000c1900720c */ /* 0x000fe20003fa6070 */
[----:B------:R-:W-:-:S04]  /*09a0*/  IMAD.MOV R25, RZ, RZ, -R2 ;  /* 0x000000ffff197224 */ /* 0x000fc800078e0a02 */
[----:B-1----:R-:W-:-:S04]  /*09b0*/  IMAD R25, R25, R9, RZ ;  /* 0x0000000919197224 */ /* 0x002fc800078e02ff */
[----:B------:R-:W-:-:S04]  /*09c0*/  IMAD.HI.U32 R10, R9, R25, R8 ;  /* 0x00000019090a7227 */ /* 0x000fc800078e0008 */
[----:B------:R-:W-:Y:S02]  /*09d0*/  @P5 IADD3 R19, PT, PT, R19, 0x1, RZ ;  /* 0x0000000113135810 */ /* 0x000fe40007ffe0ff */
[----:B------:R-:W-:Y:S02]  /*09e0*/  @!P6 LOP3.LUT R19, RZ, R12, RZ, 0x33, !PT ;  /* 0x0000000cff13e212 */ /* 0x000fe400078e33ff */
[----:B------:R-:W-:-:S03]  /*09f0*/  ISETP.NE.U32.AND P6, PT, R2, RZ, PT ;  /* 0x000000ff0200720c */ /* 0x000fc60003fc5070 */
        /* <DEDUP_REMOVED lines=12> */
[----:B------:R-:W-:Y:S01]  /*0ac0*/  @P5 VIADD R8, R8, 0x1 ;  /* 0x0000000108085836 */ /* 0x000fe20000000000 */
[----:B------:R-:W-:Y:S01]  /*0ad0*/  @!P6 LOP3.LUT R8, RZ, R2, RZ, 0x33, !PT ;  /* 0x00000002ff08e212 */ /* 0x000fe200078e33ff */
[----:B------:R-:W-:-:S03]  /*0ae0*/  IMAD R9, R10, UR12, R9 ;  /* 0x0000000c0a097c24 */ /* 0x000fc6000f8e0209 */
[----:B------:R-:W-:-:S05]  /*0af0*/  IADD3 R11, PT, PT, -R8, RZ, RZ ;  /* 0x000000ff080b7210 */ /* 0x000fca0007ffe1ff */
[----:B------:R-:W-:Y:S02]  /*0b00*/  IMAD R10, R2, R11, R19 ;  /* 0x0000000b020a7224 */ /* 0x000fe400078e0213 */
[----:B------:R-:W0:Y:S02]  /*0b10*/  LDC.64 R18, c[0x0][0x380] ;  /* 0x0000e000ff127b82 */ /* 0x000e240000000a00 */
[----:B------:R-:W-:-:S04]  /*0b20*/  IMAD R9, R10, UR15, R9 ;  /* 0x0000000f0a097c24 */ /* 0x000fc8000f8e0209 */
[----:B------:R-:W-:-:S04]  /*0b30*/  IMAD R9, R8, UR14, R9 ;  /* 0x0000000e08097c24 */ /* 0x000fc8000f8e0209 */
[----:B------:R-:W-:-:S06]  /*0b40*/  IMAD.WIDE.U32 R8, R9, 0x10, R14 ;  /* 0x0000001009087825 */ /* 0x000fcc00078e000e */
[----:B------:R-:W2:Y:S01]  /*0b50*/  LDG.E.128 R8, desc[UR6][R8.64] ;  /* 0x0000000608087981 */ /* 0x000ea2000c1e1d00 */
[----:B------:R-:W-:-:S04]  /*0b60*/  IMAD R25, R13, UR5, R26 ;  /* 0x000000050d197c24 */ /* 0x000fc8000f8e021a */
[----:B0-----:R-:W-:-:S05]  /*0b70*/  IMAD.WIDE.U32 R18, R25, 0x10, R18 ;  /* 0x0000001019127825 */ /* 0x001fca00078e0012 */
[----:B--2---:R1:W-:Y:S02]  /*0b80*/  STG.E.128 desc[UR6][R18.64], R8 ;  /* 0x0000000812007986 */ /* 0x0043e4000c101d06 */
.L_x_446:
[----:B------:R-:W-:-:S04]  /*0b90*/  IADD3 R20, PT, PT, R21, R20, RZ ;  /* 0x0000001415147210 */ /* 0x000fc80007ffe0ff */
[----:B------:R-:W-:-:S13]  /*0ba0*/  ISETP.GE.U32.AND P4, PT, R20, R0, PT ;  /* 0x000000001400720c */ /* 0x000fda0003f86070 */
[----:B------:R-:W-:Y:S05]  /*0bb0*/  @!P4 BRA `(.L_x_447) ;  /* 0xfffffff80028c947 */ /* 0x000fea000383ffff */
[----:B------:R-:W-:Y:S05]  /*0bc0*/  EXIT ;  /* 0x000000000000794d */ /* 0x000fea0003800000 */
.L_x_448:
        /* <DEDUP_REMOVED lines=11> */
.L_x_988:


//--------------------- .text._ZN2at6native40_GLOBAL__N__2351210d_8_Shape_cu_49f7391c26CatArrayBatchedCopy_contigINS1_10OpaqueTypeILj16EEEjLi4ELi128ELi1EEEvPT_NS1_25CatArrInputTensorMetadataIS5_T0_XT2_EXT3_EEENS1_16TensorSizeStrideIS8_Lj4EEEiS8_ --------------------------
	.section	.text._ZN2at6native40_GLOBAL__N__2351210d_8_Shape_cu_49f7391c26CatArrayBatchedCopy_contigINS1_10OpaqueTypeILj16EEEjLi4ELi128ELi1EEEvPT_NS1_25CatArrInputTensorMetadataIS5_T0_XT2_EXT3_EEENS1_16TensorSizeStrideIS8_Lj4EEEiS8_,"ax",@progbits
	.align	128
.text._ZN2at6native40_GLOBAL__N__2351210d_8_Shape_cu_49f7391c26CatArrayBatchedCopy_contigINS1_10OpaqueTypeILj16EEEjLi4ELi128ELi1EEEvPT_NS1_25CatArrInputTensorMetadataIS5_T0_XT2_EXT3_EEENS1_16TensorSizeStrideIS8_Lj4EEEiS8_:
        .type           _ZN2at6native40_GLOBAL__N__2351210d_8_Shape_cu_49f7391c26CatArrayBatchedCopy_contigINS1_10OpaqueTypeILj16EEEjLi4ELi128ELi1EEEvPT_NS1_25CatArrInputTensorMetadataIS5_T0_XT2_EXT3_EEENS1_16TensorSizeStrideIS8_Lj4EEEiS8_,@function
        .size           _ZN2at6native40_GLOBAL__N__2351210d_8_Shape_cu_49f7391c26CatArrayBatchedCopy_contigINS1_10OpaqueTypeILj16EEEjLi4ELi128ELi1EEEvPT_NS1_25CatArrInputTensorMetadataIS5_T0_XT2_EXT3_EEENS1_16TensorSizeStrideIS8_Lj4EEEiS8_,(.L_x_989 - _ZN2at6native40_GLOBAL__N__2351210d_8_Shape_cu_49f7391c26CatArrayBatchedCopy_contigINS1_10OpaqueTypeILj16EEEjLi4ELi128ELi1EEEvPT_NS1_25CatArrInputTensorMetadataIS5_T0_XT2_EXT3_EEENS1_16TensorSizeStrideIS8_Lj4EEEiS8_)
        .other          _ZN2at6native40_GLOBAL__N__2351210d_8_Shape_cu_49f7391c26CatArrayBatchedCopy_contigINS1_10OpaqueTypeILj16EEEjLi4ELi128ELi1EEEvPT_NS1_25CatArrInputTensorMetadataIS5_T0_XT2_EXT3_EEENS1_16TensorSizeStrideIS8_Lj4EEEiS8_,@"STO_CUDA_ENTRY STV_DEFAULT"
_ZN2at6native40_GLOBAL__N__2351210d_8_Shape_cu_49f7391c26CatArrayBatchedCopy_contigINS1_10OpaqueTypeILj16EEEjLi4ELi128ELi1EEEvPT_NS1_25CatArrInputTensorMetadataIS5_T0_XT2_EXT3_EEENS1_16TensorSizeStrideIS8_Lj4EEEiS8_:
        /* <DEDUP_REMOVED lines=61> */
.L_x_449:
        /* <DEDUP_REMOVED lines=46> */
.L_x_450:
        /* <DEDUP_REMOVED lines=13> */
.L_x_989:


//--------------------- .text._ZN2at6native40_GLOBAL__N__2351210d_8_Shape_cu_49f7391c35CatArrayBatchedCopy_alignedK_contigINS1_10OpaqueTypeILj16EEEjLi4ELi128ELi1ELi8EEEvPT_NS1_25CatArrInputTensorMetadataIS5_T0_XT2_EXT3_EEENS1_16TensorSizeStrideIS8_Lj4EEEiS8_ --------------------------
	.section	.text._ZN2at6native40_GLOBAL__N__2351210d_8_Shape_cu_49f7391c35CatArrayBatchedCopy_alignedK_contigINS1_10OpaqueTypeILj16EEEjLi4ELi128ELi1ELi8EEEvPT_NS1_25CatArrInputTensorMetadataIS5_T0_XT2_EXT3_EEENS1_16TensorSizeStrideIS8_Lj4EEEiS8_,"ax",@progbits
	.align	128
.text._ZN2at6native40_GLOBAL__N__2351210d_8_Shape_cu_49f7391c35CatArrayBatchedCopy_alignedK_contigINS1_10OpaqueTypeILj16EEEjLi4ELi128ELi1ELi8EEEvPT_NS1_25CatArrInputTensorMetadataIS5_T0_XT2_EXT3_EEENS1_16TensorSizeStrideIS8_Lj4EEEiS8_:
        .type           _ZN2at6native40_GLOBAL__N__2351210d_8_Shape_cu_49f7391c35CatArrayBatchedCopy_alignedK_contigINS1_10OpaqueTypeILj16EEEjLi4ELi128ELi1ELi8EEEvPT_NS1_25CatArrInputTensorMetadataIS5_T0_XT2_EXT3_EEENS1_16TensorSizeStrideIS8_Lj4EEEiS8_,@function
        .size           _ZN2at6native40_GLOBAL__N__2351210d_8_Shape_cu_49f7391c35CatArrayBatchedCopy_alignedK_contigINS1_10OpaqueTypeILj16EEEjLi4ELi128ELi1ELi8EEEvPT_NS1_25CatArrInputTensorMetadataIS5_T0_XT2_EXT3_EEENS1_16TensorSizeStrideIS8_Lj4EEEiS8_,(.L_x_990 - _ZN2at6native40_GLOBAL__N__2351210d_8_Shape_cu_49f7391c35CatArrayBatchedCopy_alignedK_contigINS1_10OpaqueTypeILj16EEEjLi4ELi128ELi1ELi8EEEvPT_NS1_25CatArrInputTensorMetadataIS5_T0_XT2_EXT3_EEENS1_16TensorSizeStrideIS8_Lj4EEEiS8_)
        .other          _ZN2at6native40_GLOBAL__N__2351210d_8_Shape_cu_49f7391c35CatArrayBatchedCopy_alignedK_contigINS1_10OpaqueTypeILj16EEEjLi4ELi128ELi1ELi8EEEvPT_NS1_25CatArrInputTensorMetadataIS5_T0_XT2_EXT3_EEENS1_16TensorSizeStrideIS8_Lj4EEEiS8_,@"STO_CUDA_ENTRY STV_DEFAULT"
_ZN2at6native40_GLOBAL__N__2351210d_8_Shape_cu_49f7391c35CatArrayBatchedCopy_alignedK_contigINS1_10OpaqueTypeILj16EEEjLi4ELi128ELi1ELi8EEEvPT_NS1_25CatArrInputTensorMetadataIS5_T0_XT2_EXT3_EEENS1_16TensorSizeStrideIS8_Lj4EEEiS8_:
        /* <DEDUP_REMOVED lines=61> */
.L_x_452:
        /* <DEDUP_REMOVED lines=54> */
.L_x_451:
        /* <DEDUP_REMOVED lines=75> */
.L_x_454:
[----:B------:R-:W-:Y:S05]  /*0be0*/  BSYNC.RECONVERGENT B0 ;  /* 0x0000000000007941 */ /* 0x000fea0003800200 */
.L_x_453:
        /* <DEDUP_REMOVED lines=15> */
.L_x_455:
        /* <DEDUP_REMOVED lines=91> */
.L_x_456:
        /* <DEDUP_REMOVED lines=15> */
.L_x_990:


//--------------------- .text._ZN2at6native40_GLOBAL__N__2351210d_8_Shape_cu_49f7391c35CatArrayBatchedCopy_alignedK_contigINS1_10OpaqueTypeILj16EEEjLi4ELi128ELi1ELi16EEEvPT_NS1_25CatArrInputTensorMetadataIS5_T0_XT2_EXT3_EEENS1_16TensorSizeStrideIS8_Lj4EEEiS8_ --------------------------
	.section	.text._ZN2at6native40_GLOBAL__N__2351210d_8_Shape_cu_49f7391c35CatArrayBatchedCopy_alignedK_contigINS1_10OpaqueTypeILj16EEEjLi4ELi128ELi1ELi16EEEvPT_NS1_25CatArrInputTensorMetadataIS5_T0_XT2_EXT3_EEENS1_16TensorSizeStrideIS8_Lj4EEEiS8_,"ax",@progbits
	.align	128
.text._ZN2at6native40_GLOBAL__N__2351210d_8_Shape_cu_49f7391c35CatArrayBatchedCopy_alignedK_contigINS1_10OpaqueTypeILj16EEEjLi4ELi128ELi1ELi16EEEvPT_NS1_25CatArrInputTensorMetadataIS5_T0_XT2_EXT3_EEENS1_16TensorSizeStrideIS8_Lj4EEEiS8_:
        .type           _ZN2at6native40_GLOBAL__N__2351210d_8_Shape_cu_49f7391c35CatArrayBatchedCopy_alignedK_contigINS1_10OpaqueTypeILj16EEEjLi4ELi128ELi1ELi16EEEvPT_NS1_25CatArrInputTensorMetadataIS5_T0_XT2_EXT3_EEENS1_16TensorSizeStrideIS8_Lj4EEEiS8_,@function
        .size           _ZN2at6native40_GLOBAL__N__2351210d_8_Shape_cu_49f7391c35CatArrayBatchedCopy_alignedK_contigINS1_10OpaqueTypeILj16EEEjLi4ELi128ELi1ELi16EEEvPT_NS1_25CatArrInputTensorMetadataIS5_T0_XT2_EXT3_EEENS1_16TensorSizeStrideIS8_Lj4EEEiS8_,(.L_x_991 - _ZN2at6native40_GLOBAL__N__2351210d_8_Shape_cu_49f7391c35CatArrayBatchedCopy_alignedK_contigINS1_10OpaqueTypeILj16EEEjLi4ELi128ELi1ELi16EEEvPT_NS1_25CatArrInputTensorMetadataIS5_T0_XT2_EXT3_EEENS1_16TensorSizeStrideIS8_Lj4EEEiS8_)
        .other          _ZN2at6native40_GLOBAL__N__2351210d_8_Shape_cu_49f7391c35CatArrayBatchedCopy_alignedK_contigINS1_10OpaqueTypeILj16EEEjLi4ELi128ELi1ELi16EEEvPT_NS1_25CatArrInputTensorMetadataIS5_T0_XT2_EXT3_EEENS1_16TensorSizeStrideIS8_Lj4EEEiS8_,@"STO_CUDA_ENTRY STV_DEFAULT"
_ZN2at6native40_GLOBAL__N__2351210d_8_Shape_cu_49f7391c35CatArrayBatchedCopy_alignedK_contigINS1_10OpaqueTypeILj16EEEjLi4ELi128ELi1ELi16EEEvPT_NS1_25CatArrInputTensorMetadataIS5_T0_XT2_EXT3_EEENS1_16TensorSizeStrideIS8_Lj4EEEiS8_:
        /* <DEDUP_REMOVED lines=61> */
.L_x_458:
        /* <DEDUP_REMOVED lines=54> */
.L_x_457:
        /* <DEDUP_REMOVED lines=75> */
.L_x_460:
[----:B------:R-:W-:Y:S05]  /*0be0*/  BSYNC.RECONVERGENT B0 ;  /* 0x0000000000007941 */ /* 0x000fea0003800200 */
.L_x_459:
        /* <DEDUP_REMOVED lines=15> */
.L_x_461:
        /* <DEDUP_REMOVED lines=91> */
.L_x_462:
        /* <DEDUP_REMOVED lines=15> */
.L_x_991:


//--------------------- .text._ZN2at6native40_GLOBAL__N__2351210d_8_Shape_cu_49f7391c30CatArrayBatchedCopy_vectorizedINS1_10OpaqueTypeILj16EEEjLi4ELi128ELi1ELi16ELi1EEEvPcNS1_25CatArrInputTensorMetadataIT_T0_XT2_EXT3_EEENS1_16TensorSizeStrideIS8_Lj4EEEiS8_ --------------------------
	.section	.text._ZN2at6native40_GLOBAL__N__2351210d_8_Shape_cu_49f7391c30CatArrayBatchedCopy_vectorizedINS1_10OpaqueTypeILj16EEEjLi4ELi128ELi1ELi16ELi1EEEvPcNS1_25CatArrInputTensorMetadataIT_T0_XT2_EXT3_EEENS1_16TensorSizeStrideIS8_Lj4EEEiS8_,"ax",@progbits
	.align	128
.text._ZN2at6native40_GLOBAL__N__2351210d_8_Shape_cu_49f7391c30CatArrayBatchedCopy_vectorizedINS1_10OpaqueTypeILj16EEEjLi4ELi128ELi1ELi16ELi1EEEvPcNS1_25CatArrInputTensorMetadataIT_T0_XT2_EXT3_EEENS1_16TensorSizeStrideIS8_Lj4EEEiS8_:
        .type           _ZN2at6native40_GLOBAL__N__2351210d_8_Shape_cu_49f7391c30CatArrayBatchedCopy_vectorizedINS1_10OpaqueTypeILj16EEEjLi4ELi128ELi1ELi16ELi1EEEvPcNS1_25CatArrInputTensorMetadataIT_T0_XT2_EXT3_EEENS1_16TensorSizeStrideIS8_Lj4EEEiS8_,@function
        .size           _ZN2at6native40_GLOBAL__N__2351210d_8_Shape_cu_49f7391c30CatArrayBatchedCopy_vectorizedINS1_10OpaqueTypeILj16EEEjLi4ELi128ELi1ELi16ELi1EEEvPcNS1_25CatArrInputTensorMetadataIT_T0_XT2_EXT3_EEENS1_16TensorSizeStrideIS8_Lj4EEEiS8_,(.L_x_992 - _ZN2at6native40_GLOBAL__N__2351210d_8_Shape_cu_49f7391c30CatArrayBatchedCopy_vectorizedINS1_10OpaqueTypeILj16EEEjLi4ELi128ELi1ELi16ELi1EEEvPcNS1_25CatArrInputTensorMetadataIT_T0_XT2_EXT3_EEENS1_16TensorSizeStrideIS8_Lj4EEEiS8_)
        .other          _ZN2at6native40_GLOBAL__N__2351210d_8_Shape_cu_49f7391c30CatArrayBatchedCopy_vectorizedINS1_10OpaqueTypeILj16EEEjLi4ELi128ELi1ELi16ELi1EEEvPcNS1_25CatArrInputTensorMetadataIT_T0_XT2_EXT3_EEENS1_16TensorSizeStrideIS8_Lj4EEEiS8_,@"STO_CUDA_ENTRY STV_DEFAULT"
_ZN2at6native40_GLOBAL__N__2351210d_8_Shape_cu_49f7391c30CatArrayBatchedCopy_vectorizedINS1_10OpaqueTypeILj16EEEjLi4ELi128ELi1ELi16ELi1EEEvPcNS1_25CatArrInputTensorMetadataIT_T0_XT2_EXT3_EEENS1_16TensorSizeStrideIS8_Lj4EEEiS8_:
        /* <DEDUP_REMOVED lines=64> */
.L_x_463:
        /* <DEDUP_REMOVED lines=48> */
.L_x_464:
        /* <DEDUP_REMOVED lines=16> */
.L_x_992:


//--------------------- .text._ZN2at6native40_GLOBAL__N__2351210d_8_Shape_cu_49f7391c19CatArrayBatchedCopyINS1_10OpaqueTypeILj16EEEjLi3ELi128ELi1EEEvPT_NS1_25CatArrInputTensorMetadataIS5_T0_XT2_EXT3_EEENS1_16TensorSizeStrideIS8_Lj4EEEiS8_ --------------------------
	.section	.text._ZN2at6native40_GLOBAL__N__2351210d_8_Shape_cu_49f7391c19CatArrayBatchedCopyINS1_10OpaqueTypeILj16EEEjLi3ELi128ELi1EEEvPT_NS1_25CatArrInputTensorMetadataIS5_T0_XT2_EXT3_EEENS1_16TensorSizeStrideIS8_Lj4EEEiS8_,"ax",@progbits
	.align	128
.text._ZN2at6native40_GLOBAL__N__2351210d_8_Shape_cu_49f7391c19CatArrayBatchedCopyINS1_10OpaqueTypeILj16EEEjLi3ELi128ELi1EEEvPT_NS1_25CatArrInputTensorMetadataIS5_T0_XT2_EXT3_EEENS1_16TensorSizeStrideIS8_Lj4EEEiS8_:
        .type           _ZN2at6native40_GLOBAL__N__2351210d_8_Shape_cu_49f7391c19CatArrayBatchedCopyINS1_10OpaqueTypeILj16EEEjLi3ELi128ELi1EEEvPT_NS1_25CatArrInputTensorMetadataIS5_T0_XT2_EXT3_EEENS1_16TensorSizeStrideIS8_Lj4EEEiS8_,@function
        .size           _ZN2at6native40_GLOBAL__N__2351210d_8_Shape_cu_49f7391c19CatArrayBatchedCopyINS1_10OpaqueTypeILj16EEEjLi3ELi128ELi1EEEvPT_NS1_25CatArrInputTensorMetadataIS5_T0_XT2_EXT3_EEENS1_16TensorSizeStrideIS8_Lj4EEEiS8_,(.L_x_993 - _ZN2at6native40_GLOBAL__N__2351210d_8_Shape_cu_49f7391c19CatArrayBatchedCopyINS1_10OpaqueTypeILj16EEEjLi3ELi128ELi1EEEvPT_NS1_25CatArrInputTensorMetadataIS5_T0_XT2_EXT3_EEENS1_16TensorSizeStrideIS8_Lj4EEEiS8_)
        .other          _ZN2at6native40_GLOBAL__N__2351210d_8_Shape_cu_49f7391c19CatArrayBatchedCopyINS1_10OpaqueTypeILj16EEEjLi3ELi128ELi1EEEvPT_NS1_25CatArrInputTensorMetadataIS5_T0_XT2_EXT3_EEENS1_16TensorSizeStrideIS8_Lj4EEEiS8_,@"STO_CUDA_ENTRY STV_DEFAULT"
_ZN2at6native40_GLOBAL__N__2351210d_8_Shape_cu_49f7391c19CatArrayBatchedCopyINS1_10OpaqueTypeILj16EEEjLi3ELi128ELi1EEEvPT_NS1_25CatArrInputTensorMetadataIS5_T0_XT2_EXT3_EEENS1_16TensorSizeStrideIS8_Lj4EEEiS8_:
        /* <DEDUP_REMOVED lines=17> */
[----:B------:R-:W3:Y:S01]  /*0110*/  LDC R7, c[0x0][0xe2c] ;  /* 0x00038b00ff077b82 */ /* 0x000ee20000000800 */
[----:B------:R-:W4:Y:S01]  /*0120*/  LDCU UR5, c[0x0][0xe40] ;  /* 0x0001c800ff0577ac */ /* 0x000f220008000800 */
[----:B------:R-:W0:Y:S06]  /*0130*/  LDCU UR10, c[0x0][0xe20] ;  /* 0x0001c400ff0a77ac */ /* 0x000e2c0008000800 */
[----:B------:R-:W5:Y:S01]  /*0140*/  LDC R3, c[0x0][0xe30] ;  /* 0x00038c00ff037b82 */ /* 0x000f620000000800 */
[----:B------:R-:W0:Y:S01]  /*0150*/  LDCU UR11, c[0x0][0xe4c] ;  /* 0x0001c980ff0b77ac */ /* 0x000e220008000800 */
[----:B-1----:R-:W-:Y:S01]  /*0160*/  IMAD R20, R20, UR4, RZ ;  /* 0x0000000414147c24 */ /* 0x002fe2000f8e02ff */
[----:B------:R-:W1:Y:S05]  /*0170*/  LDCU.64 UR8, c[0x0][0xe38] ;  /* 0x0001c700ff0877ac */ /* 0x000e6a0008000a00 */
[----:B------:R-:W5:Y:S01]  /*0180*/  LDC R2, c[0x0][R10+0x980] ;  /* 0x000260000a027b82 */ /* 0x000f620000000800 */
[C---:B0-----:R-:W-:Y:S01]  /*0190*/  ISETP.NE.AND P0, PT, R4.reuse, 0x2, PT ;  /* 0x000000020400780c */ /* 0x041fe20003f05270 */
[----:B------:R-:W0:Y:S01]  /*01a0*/  LDCU.64 UR12, c[0x0][0xe18] ;  /* 0x0001c300ff0c77ac */ /* 0x000e220008000a00 */
[----:B------:R-:W-:-:S05]  /*01b0*/  ISETP.NE.AND P1, PT, R4, 0x1, PT ;  /* 0x000000010400780c */ /* 0x000fca0003f25270 */
[----:B------:R-:W2:Y:S08]  /*01c0*/  LDC R19, c[0x0][0xe10] ;  /* 0x00038400ff137b82 */ /* 0x000eb00000000800 */
[----:B------:R-:W0:Y:S01]  /*01d0*/  LDC.64 R16, c[0x0][0x380] ;  /* 0x0000e000ff107b82 */ /* 0x000e220000000a00 */
[----:B-----5:R-:W-:-:S07]  /*01e0*/  SEL R3, R2, R3, !P0 ;  /* 0x0000000302037207 */ /* 0x020fce0004000000 */
[----:B------:R-:W0:Y:S01]  /*01f0*/  LDC.64 R14, c[0x0][R14+0x380] ;  /* 0x0000e0000e0e7b82 */ /* 0x000e220000000a00 */
[----:B---3--:R-:W-:Y:S01]  /*0200*/  SEL R4, R2, R7, !P1 ;  /* 0x0000000702047207 */ /* 0x008fe20004800000 */
[----:B------:R-:W3:Y:S03]  /*0210*/  I2F.U32.RP R5, R3 ;  /* 0x0000000300057306 */ /* 0x000ee60000209000 */
[----:B------:R-:W-:Y:S01]  /*0220*/  ISETP.NE.U32.AND P2, PT, R4, RZ, PT ;  /* 0x000000ff0400720c */ /* 0x000fe20003f45070 */
[----:B------:R-:W-:Y:S01]  /*0230*/  IMAD.MOV R21, RZ, RZ, -R4 ;  /* 0x000000ffff157224 */ /* 0x000fe200078e0a04 */
[----:B------:R-:W-:Y:S01]  /*0240*/  LOP3.LUT R22, RZ, R4, RZ, 0x33, !PT ;  /* 0x00000004ff167212 */ /* 0x000fe200078e33ff */
[----:B------:R5:W4:Y:S02]  /*0250*/  LDC.U8 R7, c[0x0][R18+0xd80] ;  /* 0x0003600012077b82 */ /* 0x000b240000000000 */
[----:B------:R-:W1:Y:S01]  /*0260*/  I2F.U32.RP R6, R4 ;  /* 0x0000000400067306 */ /* 0x000e620000209000 */
[----:B-----5:R-:W-:-:S07]  /*0270*/  IADD3 R18, PT, PT, RZ, -R3, RZ ;  /* 0x80000003ff127210 */ /* 0x020fce0007ffe0ff */
[----:B---3--:R-:W3:Y:S08]  /*0280*/  MUFU.RCP R5, R5 ;  /* 0x0000000500057308 */ /* 0x008ef00000001000 */
[----:B-1----:R-:W1:Y:S01]  /*0290*/  MUFU.RCP R6, R6 ;  /* 0x0000000600067308 */ /* 0x002e620000001000 */
[----:B---3--:R-:W-:Y:S02]  /*02a0*/  IADD3 R8, PT, PT, R5, 0xffffffe, RZ ;  /* 0x0ffffffe05087810 */ /* 0x008fe40007ffe0ff */
[----:B------:R3:W0:Y:S05]  /*02b0*/  LDC R5, c[0x0][R10+0x780] ;  /* 0x0001e0000a057b82 */ /* 0x00062a0000000800 */
[----:B------:R5:W3:Y:S01]  /*02c0*/  F2I.FTZ.U32.TRUNC.NTZ R9, R8 ;  /* 0x0000000800097305 */ /* 0x000ae2000021f000 */
[----:B-1----:R-:W-:Y:S01]  /*02d0*/  VIADD R12, R6, 0xffffffe ;  /* 0x0ffffffe060c7836 */ /* 0x002fe20000000000 */
[----:B--2---:R-:W-:-:S02]  /*02e0*/  SEL R6, R2, R19, !P0 ;  /* 0x0000001302067207 */ /* 0x004fc40004000000 */
[----:B------:R-:W-:-:S04]  /*02f0*/  MOV R19, R18 ;  /* 0x0000001200137202 */ /* 0x000fc80000000f00 */
[----:B------:R1:W2:Y:S01]  /*0300*/  F2I.FTZ.U32.TRUNC.NTZ R13, R12 ;  /* 0x0000000c000d7305 */ /* 0x0002a2000021f000 */
[----:B-----5:R-:W-:Y:S01]  /*0310*/  IMAD.MOV.U32 R8, RZ, RZ, RZ ;  /* 0x000000ffff087224 */ /* 0x020fe200078e00ff */
[----:B----4-:R-:W-:Y:S01]  /*0320*/  ISETP.NE.AND P0, PT, R7, RZ, PT ;  /* 0x000000ff0700720c */ /* 0x010fe20003f05270 */
[----:B------:R-:W4:Y:S01]  /*0330*/  @P1 LDC R2, c[0x0][0xe0c] ;  /* 0x00038300ff021b82 */ /* 0x000f220000000800 */
[----:B------:R-:W-:Y:S01]  /*0340*/  ISETP.NE.U32.AND P1, PT, R3, RZ, PT ;  /* 0x000000ff0300720c */ /* 0x000fe20003f25070 */
[----:B---3--:R-:W-:Y:S01]  /*0350*/  IMAD R19, R19, R9, RZ ;  /* 0x0000000913137224 */ /* 0x008fe200078e02ff */
[----:B-1----:R-:W-:-:S03]  /*0360*/  MOV R12, RZ ;  /* 0x000000ff000c7202 */ /* 0x002fc60000000f00 */
[----:B------:R-:W-:-:S04]  /*0370*/  IMAD.HI.U32 R7, R9, R19, R8 ;  /* 0x0000001309077227 */ /* 0x000fc800078e0008 */
[----:B--2---:R-:W-:Y:S01]  /*0380*/  IMAD R9, R21, R13, RZ ;  /* 0x0000000d15097224 */ /* 0x004fe200078e02ff */
[----:B------:R-:W-:-:S03]  /*0390*/  LOP3.LUT R21, RZ, R3, RZ, 0x33, !PT ;  /* 0x00000003ff157212 */ /* 0x000fc600078e33ff */
[----:B------:R-:W-:Y:S01]  /*03a0*/  IMAD.HI.U32 R12, R13, R9, R12 ;  /* 0x000000090d0c7227 */ /* 0x000fe200078e000c */
[----:B------:R-:W-:-:S07]  /*03b0*/  MOV R13, R11 ;  /* 0x0000000b000d7202 */ /* 0x000fce0000000f00 */
.L_x_466:
[----:B01----:R-:W-:-:S06]  /*03c0*/  @P0 IMAD.WIDE.U32 R8, R13, 0x10, R14 ;  /* 0x000000100d080825 */ /* 0x003fcc00078e000e */
        /* <DEDUP_REMOVED lines=15> */
[----:B------:R-:W-:Y:S01]  /*04c0*/  @P3 IADD3 R25, PT, PT, -R4, R25, RZ ;  /* 0x0000001904193210 */ /* 0x000fe20007ffe1ff */
[----:B------:R-:W-:-:S03]  /*04d0*/  @P3 VIADD R23, R23, 0x1 ;  /* 0x0000000117173836 */ /* 0x000fc60000000000 */
[----:B------:R-:W-:Y:S01]  /*04e0*/  ISETP.GE.U32.AND P4, PT, R25, R4, PT ;  /* 0x000000041900720c */ /* 0x000fe20003f86070 */
[----:B------:R-:W-:-:S04]  /*04f0*/  IMAD R25, R3, R28, R13 ;  /* 0x0000001c03197224 */ /* 0x000fc800078e020d */
[----:B------:R-:W-:-:S08]  /*0500*/  IMAD R25, R25, UR5, RZ ;  /* 0x0000000519197c24 */ /* 0x000fd0000f8e02ff */
[----:B------:R-:W-:-:S04]  /*0510*/  @P4 IADD3 R23, PT, PT, R23, 0x1, RZ ;  /* 0x0000000117174810 */ /* 0x000fc80007ffe0ff */
[----:B------:R-:W-:Y:S02]  /*0520*/  SEL R24, R22, R23, !P2 ;  /* 0x0000001716187207 */ /* 0x000fe40005000000 */
[----:B------:R-:W0:Y:S02]  /*0530*/  @P0 LDC R23, c[0x0][0xe4c] ;  /* 0x00039300ff170b82 */ /* 0x000e240000000800 */
[----:B------:R-:W-:-:S05]  /*0540*/  IADD3 R26, PT, PT, -R24, RZ, RZ ;  /* 0x000000ff181a7210 */ /* 0x000fca0007ffe1ff */
[----:B------:R-:W-:Y:S02]  /*0550*/  IMAD R26, R4, R26, R19 ;  /* 0x0000001a041a7224 */ /* 0x000fe400078e0213 */
[----:B------:R-:W1:Y:S02]  /*0560*/  @P0 LDC.64 R18, c[0x0][0x380] ;  /* 0x0000e000ff120b82 */ /* 0x000e640000000a00 */
[----:B------:R-:W-:-:S04]  /*0570*/  IMAD R25, R26, UR9, R25 ;  /* 0x000000091a197c24 */ /* 0x000fc8000f8e0219 */
        /* <DEDUP_REMOVED lines=8> */
[----:B----4-:R-:W1:Y:S08]  /*0600*/  I2F.U32.RP R23, R2 ;  /* 0x0000000200177306 */ /* 0x010e700000209000 */
[----:B0-----:R-:W0:Y:S08]  /*0610*/  MUFU.RCP R10, R10 ;  /* 0x0000000a000a7308 */ /* 0x001e300000001000 */
[----:B-1----:R-:W-:Y:S01]  /*0620*/  MUFU.RCP R23, R23 ;  /* 0x0000001700177308 */ /* 0x002fe20000001000 */
[----:B0-----:R-:W-:-:S07]  /*0630*/  IADD3 R8, PT, PT, R10, 0xffffffe, RZ ;  /* 0x0ffffffe0a087810 */ /* 0x001fce0007ffe0ff */
[----:B------:R0:W1:Y:S02]  /*0640*/  F2I.FTZ.U32.TRUNC.NTZ R9, R8 ;  /* 0x0000000800097305 */ /* 0x000064000021f000 */
[----:B0-----:R-:W-:Y:S02]  /*0650*/  IMAD.MOV.U32 R8, RZ, RZ, RZ ;  /* 0x000000ffff087224 */ /* 0x001fe400078e00ff */
[----:B-1----:R-:W-:-:S04]  /*0660*/  IMAD R11, R11, R9, RZ ;  /* 0x000000090b0b7224 */ /* 0x002fc800078e02ff */
[----:B------:R-:W-:Y:S01]  /*0670*/  IMAD.HI.U32 R18, R9, R11, R8 ;  /* 0x0000000b09127227 */ /* 0x000fe200078e0008 */
[----:B------:R-:W-:-:S04]  /*0680*/  IADD3 R8, PT, PT, R23, 0xffffffe, RZ ;  /* 0x0ffffffe17087810 */ /* 0x000fc80007ffe0ff */
[----:B------:R0:W1:Y:S01]  /*0690*/  F2I.FTZ.U32.TRUNC.NTZ R9, R8 ;  /* 0x0000000800097305 */ /* 0x000062000021f000 */
[----:B------:R-:W-:-:S05]  /*06a0*/  IMAD.HI.U32 R11, R18, R13, RZ ;  /* 0x0000000d120b7227 */ /* 0x000fca00078e00ff */
[----:B------:R-:W-:Y:S01]  /*06b0*/  IADD3 R19, PT, PT, -R11, RZ, RZ ;  /* 0x000000ff0b137210 */ /* 0x000fe20007ffe1ff */
[----:B0-----:R-:W-:-:S04]  /*06c0*/  HFMA2 R8, -RZ, RZ, 0, 0 ;  /* 0x00000000ff087431 */ /* 0x001fc800000001ff */
[----:B------:R-:W-:-:S05]  /*06d0*/  IMAD R19, R6, R19, R13 ;  /* 0x0000001306137224 */ /* 0x000fca00078e020d */
[----:B------:R-:W-:-:S13]  /*06e0*/  ISETP.GE.U32.AND P3, PT, R19, R6, PT ;  /* 0x000000061300720c */ /* 0x000fda0003f66070 */
[----:B------:R-:W-:Y:S01]  /*06f0*/  @P3 IMAD.IADD R19, R19, 0x1, -R6 ;  /* 0x0000000113133824 */ /* 0x000fe200078e0a06 */
[----:B------:R-:W-:-:S04]  /*0700*/  @P3 IADD3 R11, PT, PT, R11, 0x1, RZ ;  /* 0x000000010b0b3810 */ /* 0x000fc80007ffe0ff */
[----:B------:R-:W-:Y:S02]  /*0710*/  ISETP.GE.U32.AND P4, PT, R19, R6, PT ;  /* 0x000000061300720c */ /* 0x000fe40003f86070 */
[----:B------:R-:W-:-:S05]  /*0720*/  IADD3 R19, PT, PT, RZ, -R2, RZ ;  /* 0x80000002ff137210 */ /* 0x000fca0007ffe0ff */
[----:B-1----:R-:W-:-:S04]  /*0730*/  IMAD R19, R19, R9, RZ ;  /* 0x0000000913137224 */ /* 0x002fc800078e02ff */
[----:B------:R-:W-:-:S04]  /*0740*/  IMAD.HI.U32 R10, R9, R19, R8 ;  /* 0x00000013090a7227 */ /* 0x000fc800078e0008 */
[----:B------:R-:W-:Y:S01]  /*0750*/  @P4 VIADD R11, R11, 0x1 ;  /* 0x000000010b0b4836 */ /* 0x000fe20000000000 */
[----:B------:R-:W-:Y:S02]  /*0760*/  @!P5 LOP3.LUT R11, RZ, R6, RZ, 0x33, !PT ;  /* 0x00000006ff0bd212 */ /* 0x000fe400078e33ff */
[----:B------:R-:W-:-:S03]  /*0770*/  ISETP.NE.U32.AND P5, PT, R2, RZ, PT ;  /* 0x000000ff0200720c */ /* 0x000fc60003fa5070 */
[----:B------:R-:W-:-:S04]  /*0780*/  IMAD.HI.U32 R10, R10, R11, RZ ;  /* 0x0000000b0a0a7227 */ /* 0x000fc800078e00ff */
[----:B------:R-:W-:Y:S01]  /*0790*/  IMAD.MOV R8, RZ, RZ, -R11 ;  /* 0x000000ffff087224 */ /* 0x000fe200078e0a0b */
[----:B------:R-:W-:-:S03]  /*07a0*/  IADD3 R9, PT, PT, -R10, RZ, RZ ;  /* 0x000000ff0a097210 */ /* 0x000fc60007ffe1ff */
[----:B------:R-:W-:Y:S02]  /*07b0*/  IMAD R8, R6, R8, R13 ;  /* 0x0000000806087224 */ /* 0x000fe400078e020d */
[----:B------:R-:W-:Y:S02]  /*07c0*/  IMAD R9, R2, R9, R11 ;  /* 0x0000000902097224 */ /* 0x000fe400078e020b */
[----:B------:R-:W-:-:S03]  /*07d0*/  IMAD R8, R8, UR10, RZ ;  /* 0x0000000a08087c24 */ /* 0x000fc6000f8e02ff */
[----:B------:R-:W-:-:S13]  /*07e0*/  ISETP.GE.U32.AND P3, PT, R9, R2, PT ;  /* 0x000000020900720c */ /* 0x000fda0003f66070 */
[----:B------:R-:W-:Y:S01]  /*07f0*/  @P3 IMAD.IADD R9, R9, 0x1, -R2 ;  /* 0x0000000109093824 */ /* 0x000fe200078e0a02 */
[----:B------:R-:W-:-:S04]  /*0800*/  @P3 IADD3 R10, PT, PT, R10, 0x1, RZ ;  /* 0x000000010a0a3810 */ /* 0x000fc80007ffe0ff */
[----:B------:R-:W-:-:S13]  /*0810*/  ISETP.GE.U32.AND P4, PT, R9, R2, PT ;  /* 0x000000020900720c */ /* 0x000fda0003f86070 */
[----:B------:R-:W-:Y:S02]  /*0820*/  @P4 IADD3 R10, PT, PT, R10, 0x1, RZ ;  /* 0x000000010a0a4810 */ /* 0x000fe40007ffe0ff */
[----:B------:R-:W-:-:S04]  /*0830*/  @!P5 LOP3.LUT R10, RZ, R2, RZ, 0x33, !PT ;  /* 0x00000002ff0ad212 */ /* 0x000fc800078e33ff */
[----:B------:R-:W-:-:S05]  /*0840*/  IADD3 R9, PT, PT, -R10, RZ, RZ ;  /* 0x000000ff0a097210 */ /* 0x000fca0007ffe1ff */
[----:B------:R-:W-:-:S04]  /*0850*/  IMAD R11, R2, R9, R11 ;  /* 0x00000009020b7224 */ /* 0x000fc800078e020b */
[----:B------:R-:W-:-:S04]  /*0860*/  IMAD R11, R11, UR13, R8 ;  /* 0x0000000d0b0b7c24 */ /* 0x000fc8000f8e0208 */
[----:B------:R-:W-:-:S04]  /*0870*/  IMAD R9, R10, UR12, R11 ;  /* 0x0000000c0a097c24 */ /* 0x000fc8000f8e020b */
[----:B------:R-:W-:-:S06]  /*0880*/  IMAD.WIDE.U32 R8, R9, 0x10, R14 ;  /* 0x0000001009087825 */ /* 0x000fcc00078e000e */
[----:B------:R-:W2:Y:S01]  /*0890*/  LDG.E.128 R8, desc[UR6][R8.64] ;  /* 0x0000000608087981 */ /* 0x000ea2000c1e1d00 */
[----:B------:R-:W-:-:S04]  /*08a0*/  IMAD R19, R5, UR11, R24 ;  /* 0x0000000b05137c24 */ /* 0x000fc8000f8e0218 */
[----:B------:R-:W-:-:S05]  /*08b0*/  IMAD.WIDE.U32 R18, R19, 0x10, R16 ;  /* 0x0000001013127825 */ /* 0x000fca00078e0010 */
[----:B--2---:R1:W-:Y:S02]  /*08c0*/  STG.E.128 desc[UR6][R18.64], R8 ;  /* 0x0000000812007986 */ /* 0x0043e4000c101d06 */
.L_x_465:
[----:B------:R-:W-:-:S04]  /*08d0*/  IADD3 R13, PT, PT, R20, R13, RZ ;  /* 0x0000000d140d7210 */ /* 0x000fc80007ffe0ff */
[----:B------:R-:W-:-:S13]  /*08e0*/  ISETP.GE.U32.AND P3, PT, R13, R0, PT ;  /* 0x000000000d00720c */ /* 0x000fda0003f66070 */
[----:B------:R-:W-:Y:S05]  /*08f0*/  @!P3 BRA `(.L_x_466) ;  /* 0xfffffff800b0b947 */ /* 0x000fea000383ffff */
[----:B------:R-:W-:Y:S05]  /*0900*/  EXIT ;  /* 0x000000000000794d */ /* 0x000fea0003800000 */
.L_x_467:
        /* <DEDUP_REMOVED lines=15> */
.L_x_993:


//--------------------- .text._ZN2at6native40_GLOBAL__N__2351210d_8_Shape_cu_49f7391c26CatArrayBatchedCopy_contigINS1_10OpaqueTypeILj16EEEjLi3ELi128ELi1EEEvPT_NS1_25CatArrInputTensorMetadataIS5_T0_XT2_EXT3_EEENS1_16TensorSizeStrideIS8_Lj4EEEiS8_ --------------------------
	.section	.text._ZN2at6native40_GLOBAL__N__2351210d_8_Shape_cu_49f7391c26CatArrayBatchedCopy_contigINS1_10OpaqueTypeILj16EEEjLi3ELi128ELi1EEEvPT_NS1_25CatArrInputTensorMetadataIS5_T0_XT2_EXT3_EEENS1_16TensorSizeStrideIS8_Lj4EEEiS8_,"ax",@progbits
	.align	128
.text._ZN2at6native40_GLOBAL__N__2351210d_8_Shape_cu_49f7391c26CatArrayBatchedCopy_contigINS1_10OpaqueTypeILj16EEEjLi3ELi128ELi1EEEvPT_NS1_25CatArrInputTensorMetadataIS5_T0_XT2_EXT3_EEENS1_16TensorSizeStrideIS8_Lj4EEEiS8_:
        .type           _ZN2at6native40_GLOBAL__N__2351210d_8_Shape_cu_49f7391c26CatArrayBatchedCopy_contigINS1_10OpaqueTypeILj16EEEjLi3ELi128ELi1EEEvPT_NS1_25CatArrInputTensorMetadataIS5_T0_XT2_EXT3_EEENS1_16TensorSizeStrideIS8_Lj4EEEiS8_,@function
        .size           _ZN2at6native40_GLOBAL__N__2351210d_8_Shape_cu_49f7391c26CatArrayBatchedCopy_contigINS1_10OpaqueTypeILj16EEEjLi3ELi128ELi1EEEvPT_NS1_25CatArrInputTensorMetadataIS5_T0_XT2_EXT3_EEENS1_16TensorSizeStrideIS8_Lj4EEEiS8_,(.L_x_994 - _ZN2at6native40_GLOBAL__N__2351210d_8_Shape_cu_49f7391c26CatArrayBatchedCopy_contigINS1_10OpaqueTypeILj16EEEjLi3ELi128ELi1EEEvPT_NS1_25CatArrInputTensorMetadataIS5_T0_XT2_EXT3_EEENS1_16TensorSizeStrideIS8_Lj4EEEiS8_)
        .other          _ZN2at6native40_GLOBAL__N__2351210d_8_Shape_cu_49f7391c26CatArrayBatchedCopy_contigINS1_10OpaqueTypeILj16EEEjLi3ELi128ELi1EEEvPT_NS1_25CatArrInputTensorMetadataIS5_T0_XT2_EXT3_EEENS1_16TensorSizeStrideIS8_Lj4EEEiS8_,@"STO_CUDA_ENTRY STV_DEFAULT"
_ZN2at6native40_GLOBAL__N__2351210d_8_Shape_cu_49f7391c26CatArrayBatchedCopy_contigINS1_10OpaqueTypeILj16EEEjLi3ELi128ELi1EEEvPT_NS1_25CatArrInputTensorMetadataIS5_T0_XT2_EXT3_EEENS1_16TensorSizeStrideIS8_Lj4EEEiS8_:
        /* <DEDUP_REMOVED lines=49> */
.L_x_468:
        /* <DEDUP_REMOVED lines=34> */
.L_x_469:
        /* <DEDUP_REMOVED lines=13> */
.L_x_994:


//--------------------- .text._ZN2at6native40_GLOBAL__N__2351210d_8_Shape_cu_49f7391c35CatArrayBatchedCopy_alignedK_contigINS1_10OpaqueTypeILj16EEEjLi3ELi128ELi1ELi8EEEvPT_NS1_25CatArrInputTensorMetadataIS5_T0_XT2_EXT3_EEENS1_16TensorSizeStrideIS8_Lj4EEEiS8_ --------------------------
	.section	.text._ZN2at6native40_GLOBAL__N__2351210d_8_Shape_cu_49f7391c35CatArrayBatchedCopy_alignedK_contigINS1_10OpaqueTypeILj16EEEjLi3ELi128ELi1ELi8EEEvPT_NS1_25CatArrInputTensorMetadataIS5_T0_XT2_EXT3_EEENS1_16TensorSizeStrideIS8_Lj4EEEiS8_,"ax",@progbits
	.align	128
.text._ZN2at6native40_GLOBAL__N__2351210d_8_Shape_cu_49f7391c35CatArrayBatchedCopy_alignedK_contigINS1_10OpaqueTypeILj16EEEjLi3ELi128ELi1ELi8EEEvPT_NS1_25CatArrInputTensorMetadataIS5_T0_XT2_EXT3_EEENS1_16TensorSizeStrideIS8_Lj4EEEiS8_:
        .type           _ZN2at6native40_GLOBAL__N__2351210d_8_Shape_cu_49f7391c35CatArrayBatchedCopy_alignedK_contigINS1_10OpaqueTypeILj16EEEjLi3ELi128ELi1ELi8EEEvPT_NS1_25CatArrInputTensorMetadataIS5_T0_XT2_EXT3_EEENS1_16TensorSizeStrideIS8_Lj4EEEiS8_,@function
        .size           _ZN2at6native40_GLOBAL__N__2351210d_8_Shape_cu_49f7391c35CatArrayBatchedCopy_alignedK_contigINS1_10OpaqueTypeILj16EEEjLi3ELi128ELi1ELi8EEEvPT_NS1_25CatArrInputTensorMetadataIS5_T0_XT2_EXT3_EEENS1_16TensorSizeStrideIS8_Lj4EEEiS8_,(.L_x_995 - _ZN2at6native40_GLOBAL__N__2351210d_8_Shape_cu_49f7391c35CatArrayBatchedCopy_alignedK_contigINS1_10OpaqueTypeILj16EEEjLi3ELi128ELi1ELi8EEEvPT_NS1_25CatArrInputTensorMetadataIS5_T0_XT2_EXT3_EEENS1_16TensorSizeStrideIS8_Lj4EEEiS8_)
        .other          _ZN2at6native40_GLOBAL__N__2351210d_8_Shape_cu_49f7391c35CatArrayBatchedCopy_alignedK_contigINS1_10OpaqueTypeILj16EEEjLi3ELi128ELi1ELi8EEEvPT_NS1_25CatArrInputTensorMetadataIS5_T0_XT2_EXT3_EEENS1_16TensorSizeStrideIS8_Lj4EEEiS8_,@"STO_CUDA_ENTRY STV_DEFAULT"
_ZN2at6native40_GLOBAL__N__2351210d_8_Shape_cu_49f7391c35CatArrayBatchedCopy_alignedK_contigINS1_10OpaqueTypeILj16EEEjLi3ELi128ELi1ELi8EEEvPT_NS1_25CatArrInputTensorMetadataIS5_T0_XT2_EXT3_EEENS1_16TensorSizeStrideIS8_Lj4EEEiS8_:
        /* <DEDUP_REMOVED lines=50> */
.L_x_471:
        /* <DEDUP_REMOVED lines=41> */
.L_x_470:
        /* <DEDUP_REMOVED lines=51> */
.L_x_473:
[----:B------:R-:W-:Y:S05]  /*08e0*/  BSYNC.RECONVERGENT B0 ;  /* 0x0000000000007941 */ /* 0x000fea0003800200 */
.L_x_472:
[----:B------:R-:W-:Y:S05]  /*08f0*/  @!P2 EXIT ;  /* 0x000000000000a94d */ /* 0x000fea0003800000 */
[----:B------:R-:W-:Y:S02]  /*0900*/  HFMA2 R12, -RZ, RZ, 0, 0 ;  /* 0x00000000ff0c7431 */ /* 0x000fe400000001ff */
[C---:B------:R-:W-:Y:S01]  /*0910*/  IMAD.IADD R28, R5.reuse, 0x1, -R28 ;  /* 0x00000001051c7824 */ /* 0x040fe200078e0a1c */
[----:B------:R-:W-:Y:S02]  /*0920*/  IADD3 R27, PT, PT, R5, 0x1, RZ ;  /* 0x00000001051b7810 */ /* 0x000fe40007ffe0ff */
[----:B------:R-:W-:Y:S01]  /*0930*/  LOP3.LUT R20, RZ, R3, RZ, 0x33, !PT ;  /* 0x00000003ff147212 */ /* 0x000fe200078e33ff */
[----:B------:R-:W-:-:S07]  /*0940*/  IMAD.HI.U32 R26, R13, R25, R12 ;  /* 0x000000190d1a7227 */ /* 0x000fce00078e000c */
.L_x_474:
        /* <DEDUP_REMOVED lines=66> */
.L_x_475:
        /* <DEDUP_REMOVED lines=9> */
.L_x_995:


//--------------------- .text._ZN2at6native40_GLOBAL__N__2351210d_8_Shape_cu_49f7391c35CatArrayBatchedCopy_alignedK_contigINS1_10OpaqueTypeILj16EEEjLi3ELi128ELi1ELi16EEEvPT_NS1_25CatArrInputTensorMetadataIS5_T0_XT2_EXT3_EEENS1_16TensorSizeStrideIS8_Lj4EEEiS8_ --------------------------
	.section	.text._ZN2at6native40_GLOBAL__N__2351210d_8_Shape_cu_49f7391c35CatArrayBatchedCopy_alignedK_contigINS1_10OpaqueTypeILj16EEEjLi3ELi128ELi1ELi16EEEvPT_NS1_25CatArrInputTensorMetadataIS5_T0_XT2_EXT3_EEENS1_16TensorSizeStrideIS8_Lj4EEEiS8_,"ax",@progbits
	.align	128
.text._ZN2at6native40_GLOBAL__N__2351210d_8_Shape_cu_49f7391c35CatArrayBatchedCopy_alignedK_contigINS1_10OpaqueTypeILj16EEEjLi3ELi128ELi1ELi16EEEvPT_NS1_25CatArrInputTensorMetadataIS5_T0_XT2_EXT3_EEENS1_16TensorSizeStrideIS8_Lj4EEEiS8_:
        .type           _ZN2at6native40_GLOBAL__N__2351210d_8_Shape_cu_49f7391c35CatArrayBatchedCopy_alignedK_contigINS1_10OpaqueTypeILj16EEEjLi3ELi128ELi1ELi16EEEvPT_NS1_25CatArrInputTensorMetadataIS5_T0_XT2_EXT3_EEENS1_16TensorSizeStrideIS8_Lj4EEEiS8_,@function
        .size           _ZN2at6native40_GLOBAL__N__2351210d_8_Shape_cu_49f7391c35CatArrayBatchedCopy_alignedK_contigINS1_10OpaqueTypeILj16EEEjLi3ELi128ELi1ELi16EEEvPT_NS1_25CatArrInputTensorMetadataIS5_T0_XT2_EXT3_EEENS1_16TensorSizeStrideIS8_Lj4EEEiS8_,(.L_x_996 - _ZN2at6native40_GLOBAL__N__2351210d_8_Shape_cu_49f7391c35CatArrayBatchedCopy_alignedK_contigINS1_10OpaqueTypeILj16EEEjLi3ELi128ELi1ELi16EEEvPT_NS1_25CatArrInputTensorMetadataIS5_T0_XT2_EXT3_EEENS1_16TensorSizeStrideIS8_Lj4EEEiS8_)
        .other          _ZN2at6native40_GLOBAL__N__2351210d_8_Shape_cu_49f7391c35CatArrayBatchedCopy_alignedK_contigINS1_10OpaqueTypeILj16EEEjLi3ELi128ELi1ELi16EEEvPT_NS1_25CatArrInputTensorMetadataIS5_T0_XT2_EXT3_EEENS1_16TensorSizeStrideIS8_Lj4EEEiS8_,@"STO_CUDA_ENTRY STV_DEFAULT"
_ZN2at6native40_GLOBAL__N__2351210d_8_Shape_cu_49f7391c35CatArrayBatchedCopy_alignedK_contigINS1_10OpaqueTypeILj16EEEjLi3ELi128ELi1ELi16EEEvPT_NS1_25CatArrInputTensorMetadataIS5_T0_XT2_EXT3_EEENS1_16TensorSizeStrideIS8_Lj4EEEiS8_:
        /* <DEDUP_REMOVED lines=50> */
.L_x_477:
        /* <DEDUP_REMOVED lines=41> */
.L_x_476:
        /* <DEDUP_REMOVED lines=51> */
.L_x_479:
[----:B------:R-:W-:Y:S05]  /*08e0*/  BSYNC.RECONVERGENT B0 ;  /* 0x0000000000007941 */ /* 0x000fea0003800200 */
.L_x_478:
[----:B------:R-:W-:Y:S05]  /*08f0*/  @!P2 EXIT ;  /* 0x000000000000a94d */ /* 0x000fea0003800000 */
[----:B------:R-:W-:Y:S02]  /*0900*/  HFMA2 R12, -RZ, RZ, 0, 0 ;  /* 0x00000000ff0c7431 */ /* 0x000fe400000001ff */
[C---:B------:R-:W-:Y:S01]  /*0910*/  IMAD.IADD R28, R5.reuse, 0x1, -R28 ;  /* 0x00000001051c7824 */ /* 0x040fe200078e0a1c */
[----:B------:R-:W-:Y:S02]  /*0920*/  IADD3 R27, PT, PT, R5, 0x1, RZ ;  /* 0x00000001051b7810 */ /* 0x000fe40007ffe0ff */
[----:B------:R-:W-:Y:S01]  /*0930*/  LOP3.LUT R20, RZ, R3, RZ, 0x33, !PT ;  /* 0x00000003ff147212 */ /* 0x000fe200078e33ff */
[----:B------:R-:W-:-:S07]  /*0940*/  IMAD.HI.U32 R26, R13, R25, R12 ;  /* 0x000000190d1a7227 */ /* 0x000fce00078e000c */
.L_x_480:
        /* <DEDUP_REMOVED lines=66> */
.L_x_481:
        /* <DEDUP_REMOVED lines=9> */
.L_x_996:


//--------------------- .text._ZN2at6native40_GLOBAL__N__2351210d_8_Shape_cu_49f7391c30CatArrayBatchedCopy_vectorizedINS1_10OpaqueTypeILj16EEEjLi3ELi128ELi1ELi16ELi1EEEvPcNS1_25CatArrInputTensorMetadataIT_T0_XT2_EXT3_EEENS1_16TensorSizeStrideIS8_Lj4EEEiS8_ --------------------------
	.section	.text._ZN2at6native40_GLOBAL__N__2351210d_8_Shape_cu_49f7391c30CatArrayBatchedCopy_vectorizedINS1_10OpaqueTypeILj16EEEjLi3ELi128ELi1ELi16ELi1EEEvPcNS1_25CatArrInputTensorMetadataIT_T0_XT2_EXT3_EEENS1_16TensorSizeStrideIS8_Lj4EEEiS8_,"ax",@progbits
	.align	128
.text._ZN2at6native40_GLOBAL__N__2351210d_8_Shape_cu_49f7391c30CatArrayBatchedCopy_vectorizedINS1_10OpaqueTypeILj16EEEjLi3ELi128ELi1ELi16ELi1EEEvPcNS1_25CatArrInputTensorMetadataIT_T0_XT2_EXT3_EEENS1_16TensorSizeStrideIS8_Lj4EEEiS8_:
        .type           _ZN2at6native40_GLOBAL__N__2351210d_8_Shape_cu_49f7391c30CatArrayBatchedCopy_vectorizedINS1_10OpaqueTypeILj16EEEjLi3ELi128ELi1ELi16ELi1EEEvPcNS1_25CatArrInputTensorMetadataIT_T0_XT2_EXT3_EEENS1_16TensorSizeStrideIS8_Lj4EEEiS8_,@function
        .size           _ZN2at6native40_GLOBAL__N__2351210d_8_Shape_cu_49f7391c30CatArrayBatchedCopy_vectorizedINS1_10OpaqueTypeILj16EEEjLi3ELi128ELi1ELi16ELi1EEEvPcNS1_25CatArrInputTensorMetadataIT_T0_XT2_EXT3_EEENS1_16TensorSizeStrideIS8_Lj4EEEiS8_,(.L_x_997 - _ZN2at6native40_GLOBAL__N__2351210d_8_Shape_cu_49f7391c30CatArrayBatchedCopy_vectorizedINS1_10OpaqueTypeILj16EEEjLi3ELi128ELi1ELi16ELi1EEEvPcNS1_25CatArrInputTensorMetadataIT_T0_XT2_EXT3_EEENS1_16TensorSizeStrideIS8_Lj4EEEiS8_)
        .other          _ZN2at6native40_GLOBAL__N__2351210d_8_Shape_cu_49f7391c30CatArrayBatchedCopy_vectorizedINS1_10OpaqueTypeILj16EEEjLi3ELi128ELi1ELi16ELi1EEEvPcNS1_25CatArrInputTensorMetadataIT_T0_XT2_EXT3_EEENS1_16TensorSizeStrideIS8_Lj4EEEiS8_,@"STO_CUDA_ENTRY STV_DEFAULT"
_ZN2at6native40_GLOBAL__N__2351210d_8_Shape_cu_49f7391c30CatArrayBatchedCopy_vectorizedINS1_10OpaqueTypeILj16EEEjLi3ELi128ELi1ELi16ELi1EEEvPcNS1_25CatArrInputTensorMetadataIT_T0_XT2_EXT3_EEENS1_16TensorSizeStrideIS8_Lj4EEEiS8_:
        /* <DEDUP_REMOVED lines=50> */
.L_x_482:
        /* <DEDUP_REMOVED lines=36> */
.L_x_483:
        /* <DEDUP_REMOVED lines=10> */
.L_x_997:


//--------------------- .text._ZN2at6native40_GLOBAL__N__2351210d_8_Shape_cu_49f7391c19CatArrayBatchedCopyINS1_10OpaqueTypeILj16EEEjLi2ELi128ELi1EEEvPT_NS1_25CatArrInputTensorMetadataIS5_T0_XT2_EXT3_EEENS1_16TensorSizeStrideIS8_Lj4EEEiS8_ --------------------------
	.section	.text._ZN2at6native40_GLOBAL__N__2351210d_8_Shape_cu_49f7391c19CatArrayBatchedCopyINS1_10OpaqueTypeILj16EEEjLi2ELi128ELi1EEEvPT_NS1_25CatArrInputTensorMetadataIS5_T0_XT2_EXT3_EEENS1_16TensorSizeStrideIS8_Lj4EEEiS8_,"ax",@progbits
	.align	128
.text._ZN2at6native40_GLOBAL__N__2351210d_8_Shape_cu_49f7391c19CatArrayBatchedCopyINS1_10OpaqueTypeILj16EEEjLi2ELi128ELi1EEEvPT_NS1_25CatArrInputTensorMetadataIS5_T0_XT2_EXT3_EEENS1_16TensorSizeStrideIS8_Lj4EEEiS8_:
        .type           _ZN2at6native40_GLOBAL__N__2351210d_8_Shape_cu_49f7391c19CatArrayBatchedCopyINS1_10OpaqueTypeILj16EEEjLi2ELi128ELi1EEEvPT_NS1_25CatArrInputTensorMetadataIS5_T0_XT2_EXT3_EEENS1_16TensorSizeStrideIS8_Lj4EEEiS8_,@function
        .size           _ZN2at6native40_GLOBAL__N__2351210d_8_Shape_cu_49f7391c19CatArrayBatchedCopyINS1_10OpaqueTypeILj16EEEjLi2ELi128ELi1EEEvPT_NS1_25CatArrInputTensorMetadataIS5_T0_XT2_EXT3_EEENS1_16TensorSizeStrideIS8_Lj4EEEiS8_,(.L_x_998 - _ZN2at6native40_GLOBAL__N__2351210d_8_Shape_cu_49f7391c19CatArrayBatchedCopyINS1_10OpaqueTypeILj16EEEjLi2ELi128ELi1EEEvPT_NS1_25CatArrInputTensorMetadataIS5_T0_XT2_EXT3_EEENS1_16TensorSizeStrideIS8_Lj4EEEiS8_)
        .other          _ZN2at6native40_GLOBAL__N__2351210d_8_Shape_cu_49f7391c19CatArrayBatchedCopyINS1_10OpaqueTypeILj16EEEjLi2ELi128ELi1EEEvPT_NS1_25CatArrInputTensorMetadataIS5_T0_XT2_EXT3_EEENS1_16TensorSizeStrideIS8_Lj4EEEiS8_,@"STO_CUDA_ENTRY STV_DEFAULT"
_ZN2at6native40_GLOBAL__N__2351210d_8_Shape_cu_49f7391c19CatArrayBatchedCopyINS1_10OpaqueTypeILj16EEEjLi2ELi128ELi1EEEvPT_NS1_25CatArrInputTensorMetadataIS5_T0_XT2_EXT3_EEENS1_16TensorSizeStrideIS8_Lj4EEEiS8_:
        /* <DEDUP_REMOVED lines=19> */
[----:B------:R-:W0:Y:S06]  /*0130*/  LDCU.64 UR8, c[0x0][0xe38] ;  /* 0x0001c700ff0877ac */ /* 0x000e2c0008000a00 */
[----:B------:R-:W0:Y:S01]  /*0140*/  LDC R10, c[0x0][R12+0x980] ;  /* 0x000260000c0a7b82 */ /* 0x000e220000000800 */
[----:B------:R-:W0:Y:S01]  /*0150*/  LDCU.64 UR10, c[0x0][0xe18] ;  /* 0x0001c300ff0a77ac */ /* 0x000e220008000a00 */
[----:B-1----:R-:W-:-:S06]  /*0160*/  IMAD R14, R14, UR4, RZ ;  /* 0x000000040e0e7c24 */ /* 0x002fcc000f8e02ff */
[----:B------:R1:W5:Y:S01]  /*0170*/  LDC.U8 R7, c[0x0][R16+0xd80] ;  /* 0x0003600010077b82 */ /* 0x0003620000000000 */
[----:B---3--:R-:W-:-:S07]  /*0180*/  ISETP.NE.AND P0, PT, R2, 0x1, PT ;  /* 0x000000010200780c */ /* 0x008fce0003f05270 */
[----:B------:R-:W3:Y:S01]  /*0190*/  LDC.64 R8, c[0x0][R8+0x380] ;  /* 0x0000e00008087b82 */ /* 0x000ee20000000a00 */
[----:B0-----:R-:W-:-:S07]  /*01a0*/  SEL R11, R10, R11, !P0 ;  /* 0x0000000b0a0b7207 */ /* 0x001fce0004000000 */
[----:B------:R-:W0:Y:S01]  /*01b0*/  LDC.64 R2, c[0x0][0x380] ;  /* 0x0000e000ff027b82 */ /* 0x000e220000000a00 */
[----:B------:R-:W2:Y:S01]  /*01c0*/  I2F.U32.RP R6, R11 ;  /* 0x0000000b00067306 */ /* 0x000ea20000209000 */
[----:B------:R-:W-:Y:S02]  /*01d0*/  IADD3 R13, PT, PT, RZ, -R11, RZ ;  /* 0x8000000bff0d7210 */ /* 0x000fe40007ffe0ff */
[----:B------:R-:W-:-:S04]  /*01e0*/  ISETP.NE.U32.AND P1, PT, R11, RZ, PT ;  /* 0x000000ff0b00720c */ /* 0x000fc80003f25070 */
[----:B------:R-:W0:Y:S01]  /*01f0*/  LDC R12, c[0x0][R12+0x780] ;  /* 0x0001e0000c0c7b82 */ /* 0x000e220000000800 */
[----:B-1----:R-:W-:-:S07]  /*0200*/  LOP3.LUT R16, RZ, R11, RZ, 0x33, !PT ;  /* 0x0000000bff107212 */ /* 0x002fce00078e33ff */
[----:B------:R-:W1:Y:S01]  /*0210*/  @P0 LDC R10, c[0x0][0xe0c] ;  /* 0x00038300ff0a0b82 */ /* 0x000e620000000800 */
[----:B-----5:R-:W-:Y:S01]  /*0220*/  ISETP.NE.AND P0, PT, R7, RZ, PT ;  /* 0x000000ff0700720c */ /* 0x020fe20003f05270 */
[----:B--2---:R-:W2:Y:S02]  /*0230*/  MUFU.RCP R6, R6 ;  /* 0x0000000600067308 */ /* 0x004ea40000001000 */
[----:B--2---:R-:W-:-:S06]  /*0240*/  IADD3 R4, PT, PT, R6, 0xffffffe, RZ ;  /* 0x0ffffffe06047810 */ /* 0x004fcc0007ffe0ff */
[----:B------:R2:W5:Y:S02]  /*0250*/  F2I.FTZ.U32.TRUNC.NTZ R5, R4 ;  /* 0x0000000400057305 */ /* 0x000564000021f000 */
[----:B--2---:R-:W-:Y:S01]  /*0260*/  MOV R4, RZ ;  /* 0x000000ff00047202 */ /* 0x004fe20000000f00 */
[----:B-----5:R-:W-:-:S04]  /*0270*/  IMAD R13, R13, R5, RZ ;  /* 0x000000050d0d7224 */ /* 0x020fc800078e02ff */
[----:B0--34-:R-:W-:-:S07]  /*0280*/  IMAD.HI.U32 R13, R5, R13, R4 ;  /* 0x0000000d050d7227 */ /* 0x019fce00078e0004 */
.L_x_485:
[----:B0-2---:R-:W-:Y:S01]  /*0290*/  @P0 IMAD.WIDE.U32 R4, R15, 0x10, R8 ;  /* 0x000000100f040825 */ /* 0x005fe200078e0008 */
[----:B------:R-:W0:Y:S05]  /*02a0*/  @P0 LDC R21, c[0x0][0xe4c] ;  /* 0x00039300ff150b82 */ /* 0x000e2a0000000800 */
[----:B------:R-:W2:Y:S01]  /*02b0*/  @P0 LDG.E.128 R4, desc[UR6][R4.64] ;  /* 0x0000000604040981 */ /* 0x000ea2000c1e1d00 */
        /* <DEDUP_REMOVED lines=11> */
[----:B------:R-:W-:-:S04]  /*0370*/  IMAD R20, R17, UR8, RZ ;  /* 0x0000000811147c24 */ /* 0x000fc8000f8e02ff */
[----:B------:R-:W-:-:S04]  /*0380*/  IMAD R17, R11, R22, R15 ;  /* 0x000000160b117224 */ /* 0x000fc800078e020f */
[----:B------:R-:W-:-:S04]  /*0390*/  IMAD R17, R17, UR9, R20 ;  /* 0x0000000911117c24 */ /* 0x000fc8000f8e0214 */
[----:B0-----:R-:W-:-:S04]  /*03a0*/  @P0 IMAD R21, R12, R21, R17 ;  /* 0x000000150c150224 */ /* 0x001fc800078e0211 */
[----:B---3--:R-:W-:-:S05]  /*03b0*/  @P0 IMAD.WIDE.U32 R18, R21, 0x10, R18 ;  /* 0x0000001015120825 */ /* 0x008fca00078e0012 */
[----:B--2---:R0:W-:Y:S01]  /*03c0*/  @P0 STG.E.128 desc[UR6][R18.64], R4 ;  /* 0x0000000412000986 */ /* 0x0041e2000c101d06 */
[----:B------:R-:W-:Y:S05]  /*03d0*/  @P0 BRA `(.L_x_484) ;  /* 0x00000000006c0947 */ /* 0x000fea0003800000 */
[----:B01----:R-:W0:Y:S01]  /*03e0*/  I2F.U32.RP R6, R10 ;  /* 0x0000000a00067306 */ /* 0x003e220000209000 */
[----:B------:R-:W-:Y:S02]  /*03f0*/  IADD3 R7, PT, PT, RZ, -R10, RZ ;  /* 0x8000000aff077210 */ /* 0x000fe40007ffe0ff */
[----:B------:R-:W-:-:S05]  /*0400*/  ISETP.NE.U32.AND P4, PT, R10, RZ, PT ;  /* 0x000000ff0a00720c */ /* 0x000fca0003f85070 */
[----:B0-----:R-:W0:Y:S02]  /*0410*/  MUFU.RCP R6, R6 ;  /* 0x0000000600067308 */ /* 0x001e240000001000 */
        /* <DEDUP_REMOVED lines=14> */
[C---:B------:R-:W-:Y:S01]  /*0500*/  IADD3 R4, PT, PT, -R18.reuse, RZ, RZ ;  /* 0x000000ff12047210 */ /* 0x040fe20007ffe1ff */
[----:B------:R-:W-:-:S04]  /*0510*/  IMAD R5, R18, UR10, RZ ;  /* 0x0000000a12057c24 */ /* 0x000fc8000f8e02ff */
[----:B------:R-:W-:-:S04]  /*0520*/  IMAD R4, R10, R4, R15 ;  /* 0x000000040a047224 */ /* 0x000fc800078e020f */
[----:B------:R-:W-:-:S04]  /*0530*/  IMAD R5, R4, UR11, R5 ;  /* 0x0000000b04057c24 */ /* 0x000fc8000f8e0205 */
[----:B------:R-:W-:-:S06]  /*0540*/  IMAD.WIDE.U32 R4, R5, 0x10, R8 ;  /* 0x0000001005047825 */ /* 0x000fcc00078e0008 */
[----:B------:R-:W2:Y:S01]  /*0550*/  LDG.E.128 R4, desc[UR6][R4.64] ;  /* 0x0000000604047981 */ /* 0x000ea2000c1e1d00 */
[----:B------:R-:W-:-:S04]  /*0560*/  IMAD R19, R12, UR5, R17 ;  /* 0x000000050c137c24 */ /* 0x000fc8000f8e0211 */
[----:B------:R-:W-:-:S05]  /*0570*/  IMAD.WIDE.U32 R18, R19, 0x10, R2 ;  /* 0x0000001013127825 */ /* 0x000fca00078e0002 */
[----:B--2---:R2:W-:Y:S02]  /*0580*/  STG.E.128 desc[UR6][R18.64], R4 ;  /* 0x0000000412007986 */ /* 0x0045e4000c101d06 */
.L_x_484:
[----:B------:R-:W-:-:S04]  /*0590*/  IADD3 R15, PT, PT, R14, R15, RZ ;  /* 0x0000000f0e0f7210 */ /* 0x000fc80007ffe0ff */
[----:B------:R-:W-:-:S13]  /*05a0*/  ISETP.GE.U32.AND P2, PT, R15, R0, PT ;  /* 0x000000000f00720c */ /* 0x000fda0003f46070 */
[----:B------:R-:W-:Y:S05]  /*05b0*/  @!P2 BRA `(.L_x_485) ;  /* 0xfffffffc0034a947 */ /* 0x000fea000383ffff */
[----:B------:R-:W-:Y:S05]  /*05c0*/  EXIT ;  /* 0x000000000000794d */ /* 0x000fea0003800000 */
.L_x_486:
        /* <DEDUP_REMOVED lines=11> */
.L_x_998:


//--------------------- .text._ZN2at6native40_GLOBAL__N__2351210d_8_Shape_cu_49f7391c26CatArrayBatchedCopy_contigINS1_10OpaqueTypeILj16EEEjLi2ELi128ELi1EEEvPT_NS1_25CatArrInputTensorMetadataIS5_T0_XT2_EXT3_EEENS1_16TensorSizeStrideIS8_Lj4EEEiS8_ --------------------------
	.section	.text._ZN2at6native40_GLOBAL__N__2351210d_8_Shape_cu_49f7391c26CatArrayBatchedCopy_contigINS1_10OpaqueTypeILj16EEEjLi2ELi128ELi1EEEvPT_NS1_25CatArrInputTensorMetadataIS5_T0_XT2_EXT3_EEENS1_16TensorSizeStrideIS8_Lj4EEEiS8_,"ax",@progbits
	.align	128
.text._ZN2at6native40_GLOBAL__N__2351210d_8_Shape_cu_49f7391c26CatArrayBatchedCopy_contigINS1_10OpaqueTypeILj16EEEjLi2ELi128ELi1EEEvPT_NS1_25CatArrInputTensorMetadataIS5_T0_XT2_EXT3_EEENS1_16TensorSizeStrideIS8_Lj4EEEiS8_:
        .type           _ZN2at6native40_GLOBAL__N__2351210d_8_Shape_cu_49f7391c26CatArrayBatchedCopy_contigINS1_10OpaqueTypeILj16EEEjLi2ELi128ELi1EEEvPT_NS1_25CatArrInputTensorMetadataIS5_T0_XT2_EXT3_EEENS1_16TensorSizeStrideIS8_Lj4EEEiS8_,@function
        .size           _ZN2at6native40_GLOBAL__N__2351210d_8_Shape_cu_49f7391c26CatArrayBatchedCopy_contigINS1_10OpaqueTypeILj16EEEjLi2ELi128ELi1EEEvPT_NS1_25CatArrInputTensorMetadataIS5_T0_XT2_EXT3_EEENS1_16TensorSizeStrideIS8_Lj4EEEiS8_,(.L_x_999 - _ZN2at6native40_GLOBAL__N__2351210d_8_Shape_cu_49f7391c26CatArrayBatchedCopy_contigINS1_10OpaqueTypeILj16EEEjLi2ELi128ELi1EEEvPT_NS1_25CatArrInputTensorMetadataIS5_T0_XT2_EXT3_EEENS1_16TensorSizeStrideIS8_Lj4EEEiS8_)
        .other          _ZN2at6native40_GLOBAL__N__2351210d_8_Shape_cu_49f7391c26CatArrayBatchedCopy_contigINS1_10OpaqueTypeILj16EEEjLi2ELi128ELi1EEEvPT_NS1_25CatArrInputTensorMetadataIS5_T0_XT2_EXT3_EEENS1_16TensorSizeStrideIS8_Lj4EEEiS8_,@"STO_CUDA_ENTRY STV_DEFAULT"
_ZN2at6native40_GLOBAL__N__2351210d_8_Shape_cu_49f7391c26CatArrayBatchedCopy_contigINS1_10OpaqueTypeILj16EEEjLi2ELi128ELi1EEEvPT_NS1_25CatArrInputTensorMetadataIS5_T0_XT2_EXT3_EEENS1_16TensorSizeStrideIS8_Lj4EEEiS8_:
        /* <DEDUP_REMOVED lines=36> */
.L_x_487:
        /* <DEDUP_REMOVED lines=21> */
.L_x_488:
        /* <DEDUP_REMOVED lines=15> */
.L_x_999:


//--------------------- .text._ZN2at6native40_GLOBAL__N__2351210d_8_Shape_cu_49f7391c35CatArrayBatchedCopy_alignedK_contigINS1_10OpaqueTypeILj16EEEjLi2ELi128ELi1ELi8EEEvPT_NS1_25CatArrInputTensorMetadataIS5_T0_XT2_EXT3_EEENS1_16TensorSizeStrideIS8_Lj4EEEiS8_ --------------------------
	.section	.text._ZN2at6native40_GLOBAL__N__2351210d_8_Shape_cu_49f7391c35CatArrayBatchedCopy_alignedK_contigINS1_10OpaqueTypeILj16EEEjLi2ELi128ELi1ELi8EEEvPT_NS1_25CatArrInputTensorMetadataIS5_T0_XT2_EXT3_EEENS1_16TensorSizeStrideIS8_Lj4EEEiS8_,"ax",@progbits
	.align	128
.text._ZN2at6native40_GLOBAL__N__2351210d_8_Shape_cu_49f7391c35CatArrayBatchedCopy_alignedK_contigINS1_10OpaqueTypeILj16EEEjLi2ELi128ELi1ELi8EEEvPT_NS1_25CatArrInputTensorMetadataIS5_T0_XT2_EXT3_EEENS1_16TensorSizeStrideIS8_Lj4EEEiS8_:
        .type           _ZN2at6native40_GLOBAL__N__2351210d_8_Shape_cu_49f7391c35CatArrayBatchedCopy_alignedK_contigINS1_10OpaqueTypeILj16EEEjLi2ELi128ELi1ELi8EEEvPT_NS1_25CatArrInputTensorMetadataIS5_T0_XT2_EXT3_EEENS1_16TensorSizeStrideIS8_Lj4EEEiS8_,@function
        .size           _ZN2at6native40_GLOBAL__N__2351210d_8_Shape_cu_49f7391c35CatArrayBatchedCopy_alignedK_contigINS1_10OpaqueTypeILj16EEEjLi2ELi128ELi1ELi8EEEvPT_NS1_25CatArrInputTensorMetadataIS5_T0_XT2_EXT3_EEENS1_16TensorSizeStrideIS8_Lj4EEEiS8_,(.L_x_1000 - _ZN2at6native40_GLOBAL__N__2351210d_8_Shape_cu_49f7391c35CatArrayBatchedCopy_alignedK_contigINS1_10OpaqueTypeILj16EEEjLi2ELi128ELi1ELi8EEEvPT_NS1_25CatArrInputTensorMetadataIS5_T0_XT2_EXT3_EEENS1_16TensorSizeStrideIS8_Lj4EEEiS8_)
        .other          _ZN2at6native40_GLOBAL__N__2351210d_8_Shape_cu_49f7391c35CatArrayBatchedCopy_alignedK_contigINS1_10OpaqueTypeILj16EEEjLi2ELi128ELi1ELi8EEEvPT_NS1_25CatArrInputTensorMetadataIS5_T0_XT2_EXT3_EEENS1_16TensorSizeStrideIS8_Lj4EEEiS8_,@"STO_CUDA_ENTRY STV_DEFAULT"
_ZN2at6native40_GLOBAL__N__2351210d_8_Shape_cu_49f7391c35CatArrayBatchedCopy_alignedK_contigINS1_10OpaqueTypeILj16EEEjLi2ELi128ELi1ELi8EEEvPT_NS1_25CatArrInputTensorMetadataIS5_T0_XT2_EXT3_EEENS1_16TensorSizeStrideIS8_Lj4EEEiS8_:
        /* <DEDUP_REMOVED lines=41> */
.L_x_490:
        /* <DEDUP_REMOVED lines=30> */
.L_x_489:
        /* <DEDUP_REMOVED lines=15> */
.L_x_493:
        /* <DEDUP_REMOVED lines=24> */
.L_x_492:
[----:B------:R-:W-:Y:S05]  /*06e0*/  BSYNC.RECONVERGENT B0 ;  /* 0x0000000000007941 */ /* 0x000fea0003800200 */
.L_x_491:
[----:B------:R-:W-:Y:S05]  /*06f0*/  @P1 EXIT ;  /* 0x000000000000194d */ /* 0x000fea0003800000 */
[----:B------:R-:W-:Y:S01]  /*0700*/  IADD3 R20, PT, PT, -R20, R5, RZ ;  /* 0x0000000514147210 */ /* 0x000fe20007ffe1ff */
[----:B------:R-:W-:-:S07]  /*0710*/  VIADD R21, R5, 0x1 ;  /* 0x0000000105157836 */ /* 0x000fce0000000000 */
.L_x_494:
        /* <DEDUP_REMOVED lines=77> */
.L_x_495:
        /* <DEDUP_REMOVED lines=9> */
.L_x_1000:


//--------------------- .text._ZN2at6native40_GLOBAL__N__2351210d_8_Shape_cu_49f7391c35CatArrayBatchedCopy_alignedK_contigINS1_10OpaqueTypeILj16EEEjLi2ELi128ELi1ELi16EEEvPT_NS1_25CatArrInputTensorMetadataIS5_T0_XT2_EXT3_EEENS1_16TensorSizeStrideIS8_Lj4EEEiS8_ --------------------------
	.section	.text._ZN2at6native40_GLOBAL__N__2351210d_8_Shape_cu_49f7391c35CatArrayBatchedCopy_alignedK_contigINS1_10OpaqueTypeILj16EEEjLi2ELi128ELi1ELi16EEEvPT_NS1_25CatArrInputTensorMetadataIS5_T0_XT2_EXT3_EEENS1_16TensorSizeStrideIS8_Lj4EEEiS8_,"ax",@progbits
	.align	128
.text._ZN2at6native40_GLOBAL__N__2351210d_8_Shape_cu_49f7391c35CatArrayBatchedCopy_alignedK_contigINS1_10OpaqueTypeILj16EEEjLi2ELi128ELi1ELi16EEEvPT_NS1_25CatArrInputTensorMetadataIS5_T0_XT2_EXT3_EEENS1_16TensorSizeStrideIS8_Lj4EEEiS8_:
        .type           _ZN2at6native40_GLOBAL__N__2351210d_8_Shape_cu_49f7391c35CatArrayBatchedCopy_alignedK_contigINS1_10OpaqueTypeILj16EEEjLi2ELi128ELi1ELi16EEEvPT_NS1_25CatArrInputTensorMetadataIS5_T0_XT2_EXT3_EEENS1_16TensorSizeStrideIS8_Lj4EEEiS8_,@function
        .size           _ZN2at6native40_GLOBAL__N__2351210d_8_Shape_cu_49f7391c35CatArrayBatchedCopy_alignedK_contigINS1_10OpaqueTypeILj16EEEjLi2ELi128ELi1ELi16EEEvPT_NS1_25CatArrInputTensorMetadataIS5_T0_XT2_EXT3_EEENS1_16TensorSizeStrideIS8_Lj4EEEiS8_,(.L_x_1001 - _ZN2at6native40_GLOBAL__N__2351210d_8_Shape_cu_49f7391c35CatArrayBatchedCopy_alignedK_contigINS1_10OpaqueTypeILj16EEEjLi2ELi128ELi1ELi16EEEvPT_NS1_25CatArrInputTensorMetadataIS5_T0_XT2_EXT3_EEENS1_16TensorSizeStrideIS8_Lj4EEEiS8_)
        .other          _ZN2at6native40_GLOBAL__N__2351210d_8_Shape_cu_49f7391c35CatArrayBatchedCopy_alignedK_contigINS1_10OpaqueTypeILj16EEEjLi2ELi128ELi1ELi16EEEvPT_NS1_25CatArrInputTensorMetadataIS5_T0_XT2_EXT3_EEENS1_16TensorSizeStrideIS8_Lj4EEEiS8_,@"STO_CUDA_ENTRY STV_DEFAULT"
_ZN2at6native40_GLOBAL__N__2351210d_8_Shape_cu_49f7391c35CatArrayBatchedCopy_alignedK_contigINS1_10OpaqueTypeILj16EEEjLi2ELi128ELi1ELi16EEEvPT_NS1_25CatArrInputTensorMetadataIS5_T0_XT2_EXT3_EEENS1_16TensorSizeStrideIS8_Lj4EEEiS8_:
        /* <DEDUP_REMOVED lines=41> */
.L_x_497:
        /* <DEDUP_REMOVED lines=30> */
.L_x_496:
        /* <DEDUP_REMOVED lines=15> */
.L_x_500:
        /* <DEDUP_REMOVED lines=24> */
.L_x_499:
[----:B------:R-:W-:Y:S05]  /*06e0*/  BSYNC.RECONVERGENT B0 ;  /* 0x0000000000007941 */ /* 0x000fea0003800200 */
.L_x_498:
[----:B------:R-:W-:Y:S05]  /*06f0*/  @P1 EXIT ;  /* 0x000000000000194d */ /* 0x000fea0003800000 */
[----:B------:R-:W-:Y:S01]  /*0700*/  IADD3 R20, PT, PT, -R20, R5, RZ ;  /* 0x0000000514147210 */ /* 0x000fe20007ffe1ff */
[----:B------:R-:W-:-:S07]  /*0710*/  VIADD R21, R5, 0x1 ;  /* 0x0000000105157836 */ /* 0x000fce0000000000 */
.L_x_501:
        /* <DEDUP_REMOVED lines=77> */
.L_x_502:
        /* <DEDUP_REMOVED lines=9> */
.L_x_1001:


//--------------------- .text._ZN2at6native40_GLOBAL__N__2351210d_8_Shape_cu_49f7391c30CatArrayBatchedCopy_vectorizedINS1_10OpaqueTypeILj16EEEjLi2ELi128ELi1ELi16ELi1EEEvPcNS1_25CatArrInputTensorMetadataIT_T0_XT2_EXT3_EEENS1_16TensorSizeStrideIS8_Lj4EEEiS8_ --------------------------
	.section	.text._ZN2at6native40_GLOBAL__N__2351210d_8_Shape_cu_49f7391c30CatArrayBatchedCopy_vectorizedINS1_10OpaqueTypeILj16EEEjLi2ELi128ELi1ELi16ELi1EEEvPcNS1_25CatArrInputTensorMetadataIT_T0_XT2_EXT3_EEENS1_16TensorSizeStrideIS8_Lj4EEEiS8_,"ax",@progbits
	.align	128
.text._ZN2at6native40_GLOBAL__N__2351210d_8_Shape_cu_49f7391c30CatArrayBatchedCopy_vectorizedINS1_10OpaqueTypeILj16EEEjLi2ELi128ELi1ELi16ELi1EEEvPcNS1_25CatArrInputTensorMetadataIT_T0_XT2_EXT3_EEENS1_16TensorSizeStrideIS8_Lj4EEEiS8_:
        .type           _ZN2at6native40_GLOBAL__N__2351210d_8_Shape_cu_49f7391c30CatArrayBatchedCopy_vectorizedINS1_10OpaqueTypeILj16EEEjLi2ELi128ELi1ELi16ELi1EEEvPcNS1_25CatArrInputTensorMetadataIT_T0_XT2_EXT3_EEENS1_16TensorSizeStrideIS8_Lj4EEEiS8_,@function
        .size           _ZN2at6native40_GLOBAL__N__2351210d_8_Shape_cu_49f7391c30CatArrayBatchedCopy_vectorizedINS1_10OpaqueTypeILj16EEEjLi2ELi128ELi1ELi16ELi1EEEvPcNS1_25CatArrInputTensorMetadataIT_T0_XT2_EXT3_EEENS1_16TensorSizeStrideIS8_Lj4EEEiS8_,(.L_x_1002 - _ZN2at6native40_GLOBAL__N__2351210d_8_Shape_cu_49f7391c30CatArrayBatchedCopy_vectorizedINS1_10OpaqueTypeILj16EEEjLi2ELi128ELi1ELi16ELi1EEEvPcNS1_25CatArrInputTensorMetadataIT_T0_XT2_EXT3_EEENS1_16TensorSizeStrideIS8_Lj4EEEiS8_)
        .other          _ZN2at6native40_GLOBAL__N__2351210d_8_Shape_cu_49f7391c30CatArrayBatchedCopy_vectorizedINS1_10OpaqueTypeILj16EEEjLi2ELi128ELi1ELi16ELi1EEEvPcNS1_25CatArrInputTensorMetadataIT_T0_XT2_EXT3_EEENS1_16TensorSizeStrideIS8_Lj4EEEiS8_,@"STO_CUDA_ENTRY STV_DEFAULT"
_ZN2at6native40_GLOBAL__N__2351210d_8_Shape_cu_49f7391c30CatArrayBatchedCopy_vectorizedINS1_10OpaqueTypeILj16EEEjLi2ELi128ELi1ELi16ELi1EEEvPcNS1_25CatArrInputTensorMetadataIT_T0_XT2_EXT3_EEENS1_16TensorSizeStrideIS8_Lj4EEEiS8_:
        /* <DEDUP_REMOVED lines=36> */
.L_x_503:
        /* <DEDUP_REMOVED lines=24> */
.L_x_504:
        /* <DEDUP_REMOVED lines=12> */
.L_x_1002:


//--------------------- .text._ZN2at6native40_GLOBAL__N__2351210d_8_Shape_cu_49f7391c19CatArrayBatchedCopyINS1_10OpaqueTypeILj16EEEjLi1ELi128ELi1EEEvPT_NS1_25CatArrInputTensorMetadataIS5_T0_XT2_EXT3_EEENS1_16TensorSizeStrideIS8_Lj4EEEiS8_ --------------------------
	.section	.text._ZN2at6native40_GLOBAL__N__2351210d_8_Shape_cu_49f7391c19CatArrayBatchedCopyINS1_10OpaqueTypeILj16EEEjLi1ELi128ELi1EEEvPT_NS1_25CatArrInputTensorMetadataIS5_T0_XT2_EXT3_EEENS1_16TensorSizeStrideIS8_Lj4EEEiS8_,"ax",@progbits
	.align	128
.text._ZN2at6native40_GLOBAL__N__2351210d_8_Shape_cu_49f7391c19CatArrayBatchedCopyINS1_10OpaqueTypeILj16EEEjLi1ELi128ELi1EEEvPT_NS1_25CatArrInputTensorMetadataIS5_T0_XT2_EXT3_EEENS1_16TensorSizeStrideIS8_Lj4EEEiS8_:
        .type           _ZN2at6native40_GLOBAL__N__2351210d_8_Shape_cu_49f7391c19CatArrayBatchedCopyINS1_10OpaqueTypeILj16EEEjLi1ELi128ELi1EEEvPT_NS1_25CatArrInputTensorMetadataIS5_T0_XT2_EXT3_EEENS1_16TensorSizeStrideIS8_Lj4EEEiS8_,@function
        .size           _ZN2at6native40_GLOBAL__N__2351210d_8_Shape_cu_49f7391c19CatArrayBatchedCopyINS1_10OpaqueTypeILj16EEEjLi1ELi128ELi1EEEvPT_NS1_25CatArrInputTensorMetadataIS5_T0_XT2_EXT3_EEENS1_16TensorSizeStrideIS8_Lj4EEEiS8_,(.L_x_1003 - _ZN2at6native40_GLOBAL__N__2351210d_8_Shape_cu_49f7391c19CatArrayBatchedCopyINS1_10OpaqueTypeILj16EEEjLi1ELi128ELi1EEEvPT_NS1_25CatArrInputTensorMetadataIS5_T0_XT2_EXT3_EEENS1_16TensorSizeStrideIS8_Lj4EEEiS8_)
        .other          _ZN2at6native40_GLOBAL__N__2351210d_8_Shape_cu_49f7391c19CatArrayBatchedCopyINS1_10OpaqueTypeILj16EEEjLi1ELi128ELi1EEEvPT_NS1_25CatArrInputTensorMetadataIS5_T0_XT2_EXT3_EEENS1_16TensorSizeStrideIS8_Lj4EEEiS8_,@"STO_CUDA_ENTRY STV_DEFAULT"
_ZN2at6native40_GLOBAL__N__2351210d_8_Shape_cu_49f7391c19CatArrayBatchedCopyINS1_10OpaqueTypeILj16EEEjLi1ELi128ELi1EEEvPT_NS1_25CatArrInputTensorMetadataIS5_T0_XT2_EXT3_EEENS1_16TensorSizeStrideIS8_Lj4EEEiS8_:
        /* <DEDUP_REMOVED lines=11> */
[C---:B------:R-:W-:Y:S01]  /*00b0*/  IMAD R6, R3.reuse, -0x3, R2 ;  /* 0xfffffffd03067824 */ /* 0x040fe200078e0202 */
[----:B------:R-:W0:Y:S01]  /*00c0*/  LDC.64 R12, c[0x0][0x380] ;  /* 0x0000e000ff0c7b82 */ /* 0x000e220000000a00 */
[----:B------:R-:W1:Y:S01]  /*00d0*/  LDCU UR5, c[0x0][0xe4c] ;  /* 0x0001c980ff0577ac */ /* 0x000e620008000800 */
[----:B------:R-:W-:Y:S01]  /*00e0*/  MOV R17, R5 ;  /* 0x0000000500117202 */ /* 0x000fe20000000f00 */
[C---:B------:R-:W-:Y:S01]  /*00f0*/  IMAD R2, R3.reuse, 0x7, R6 ;  /* 0x0000000703027824 */ /* 0x040fe200078e0206 */
[----:B------:R-:W2:Y:S03]  /*0100*/  LDCU UR4, c[0x0][0x370] ;  /* 0x00006e00ff0477ac */ /* 0x000ea60008000800 */
[----:B------:R-:W-:Y:S01]  /*0110*/  IMAD R4, R3, -0x4, R2 ;  /* 0xfffffffc03047824 */ /* 0x000fe200078e0202 */
[----:B------:R-:W3:Y:S01]  /*0120*/  LDC.U8 R6, c[0x0][R6+0xd80] ;  /* 0x0003600006067b82 */ /* 0x000ee20000000000 */
[----:B------:R-:W4:Y:S01]  /*0130*/  LDCU.64 UR6, c[0x0][0x358] ;  /* 0x00006b00ff0677ac */ /* 0x000f220008000a00 */
[----:B------:R-:W0:Y:S06]  /*0140*/  LDCU UR8, c[0x0][0xe38] ;  /* 0x0001c700ff0877ac */ /* 0x000e2c0008000800 */
[----:B------:R-:W1:Y:S01]  /*0150*/  LDC R4, c[0x0][R4+0x780] ;  /* 0x0001e00004047b82 */ /* 0x000e620000000800 */
[----:B--2---:R-:W-:-:S07]  /*0160*/  IMAD R18, R18, UR4, RZ ;  /* 0x0000000412127c24 */ /* 0x004fce000f8e02ff */
[----:B------:R-:W2:Y:S01]  /*0170*/  LDC.64 R2, c[0x0][R2+0x380] ;  /* 0x0000e00002027b82 */ /* 0x000ea20000000a00 */
[----:B---3--:R-:W-:Y:S01]  /*0180*/  ISETP.NE.AND P1, PT, R6, RZ, PT ;  /* 0x000000ff0600720c */ /* 0x008fe20003f25270 */
[----:B01--4-:R-:W-:-:S12]  /*0190*/  IMAD R16, R4, UR5, RZ ;  /* 0x0000000504107c24 */ /* 0x013fd8000f8e02ff */
.L_x_505:
[C---:B0-2---:R-:W-:Y:S01]  /*01a0*/  @P1 IMAD.WIDE.U32 R4, R17.reuse, 0x10, R2 ;  /* 0x0000001011041825 */ /* 0x045fe200078e0002 */
[----:B------:R-:W0:Y:S05]  /*01b0*/  @!P1 LDC R8, c[0x0][0xe18] ;  /* 0x00038600ff089b82 */ /* 0x000e2a0000000800 */
[----:B------:R-:W2:Y:S01]  /*01c0*/  @P1 LDG.E.128 R4, desc[UR6][R4.64] ;  /* 0x0000000604041981 */ /* 0x000ea2000c1e1d00 */
[----:B------:R-:W-:-:S04]  /*01d0*/  IMAD R15, R17, UR8, R16 ;  /* 0x00000008110f7c24 */ /* 0x000fc8000f8e0210 */
[----:B------:R-:W-:-:S04]  /*01e0*/  IMAD.WIDE.U32 R14, R15, 0x10, R12 ;  /* 0x000000100f0e7825 */ /* 0x000fc800078e000c */
[----:B0-----:R-:W-:-:S04]  /*01f0*/  @!P1 IMAD R9, R17, R8, RZ ;  /* 0x0000000811099224 */ /* 0x001fc800078e02ff */
        /* <DEDUP_REMOVED lines=8> */
.L_x_506:
        /* <DEDUP_REMOVED lines=16> */
.L_x_1003:


//--------------------- .text._ZN2at6native40_GLOBAL__N__2351210d_8_Shape_cu_49f7391c26CatArrayBatchedCopy_contigINS1_10OpaqueTypeILj16EEEjLi1ELi128ELi1EEEvPT_NS1_25CatArrInputTensorMetadataIS5_T0_XT2_EXT3_EEENS1_16TensorSizeStrideIS8_Lj4EEEiS8_ --------------------------
	.section	.text._ZN2at6native40_GLOBAL__N__2351210d_8_Shape_cu_49f7391c26CatArrayBatchedCopy_contigINS1_10OpaqueTypeILj16EEEjLi1ELi128ELi1EEEvPT_NS1_25CatArrInputTensorMetadataIS5_T0_XT2_EXT3_EEENS1_16TensorSizeStrideIS8_Lj4EEEiS8_,"ax",@progbits
	.align	128
.text._ZN2at6native40_GLOBAL__N__2351210d_8_Shape_cu_49f7391c26CatArrayBatchedCopy_contigINS1_10OpaqueTypeILj16EEEjLi1ELi128ELi1EEEvPT_NS1_25CatArrInputTensorMetadataIS5_T0_XT2_EXT3_EEENS1_16TensorSizeStrideIS8_Lj4EEEiS8_:
        .type           _ZN2at6native40_GLOBAL__N__2351210d_8_Shape_cu_49f7391c26CatArrayBatchedCopy_contigINS1_10OpaqueTypeILj16EEEjLi1ELi128ELi1EEEvPT_NS1_25CatArrInputTensorMetadataIS5_T0_XT2_EXT3_EEENS1_16TensorSizeStrideIS8_Lj4EEEiS8_,@function
        .size           _ZN2at6native40_GLOBAL__N__2351210d_8_Shape_cu_49f7391c26CatArrayBatchedCopy_contigINS1_10OpaqueTypeILj16EEEjLi1ELi128ELi1EEEvPT_NS1_25CatArrInputTensorMetadataIS5_T0_XT2_EXT3_EEENS1_16TensorSizeStrideIS8_Lj4EEEiS8_,(.L_x_1004 - _ZN2at6native40_GLOBAL__N__2351210d_8_Shape_cu_49f7391c26CatArrayBatchedCopy_contigINS1_10OpaqueTypeILj16EEEjLi1ELi128ELi1EEEvPT_NS1_25CatArrInputTensorMetadataIS5_T0_XT2_EXT3_EEENS1_16TensorSizeStrideIS8_Lj4EEEiS8_)
        .other          _ZN2at6native40_GLOBAL__N__2351210d_8_Shape_cu_49f7391c26CatArrayBatchedCopy_contigINS1_10OpaqueTypeILj16EEEjLi1ELi128ELi1EEEvPT_NS1_25CatArrInputTensorMetadataIS5_T0_XT2_EXT3_EEENS1_16TensorSizeStrideIS8_Lj4EEEiS8_,@"STO_CUDA_ENTRY STV_DEFAULT"
_ZN2at6native40_GLOBAL__N__2351210d_8_Shape_cu_49f7391c26CatArrayBatchedCopy_contigINS1_10OpaqueTypeILj16EEEjLi1ELi128ELi1EEEvPT_NS1_25CatArrInputTensorMetadataIS5_T0_XT2_EXT3_EEENS1_16TensorSizeStrideIS8_Lj4EEEiS8_:
        /* <DEDUP_REMOVED lines=22> */
.L_x_507:
        /* <DEDUP_REMOVED lines=9> */
.L_x_508:
        /* <DEDUP_REMOVED lines=9> */
.L_x_1004:


//--------------------- .text._ZN2at6native40_GLOBAL__N__2351210d_8_Shape_cu_49f7391c35CatArrayBatchedCopy_alignedK_contigINS1_10OpaqueTypeILj16EEEjLi1ELi128ELi1ELi8EEEvPT_NS1_25CatArrInputTensorMetadataIS5_T0_XT2_EXT3_EEENS1_16TensorSizeStrideIS8_Lj4EEEiS8_ --------------------------
	.section	.text._ZN2at6native40_GLOBAL__N__2351210d_8_Shape_cu_49f7391c35CatArrayBatchedCopy_alignedK_contigINS1_10OpaqueTypeILj16EEEjLi1ELi128ELi1ELi8EEEvPT_NS1_25CatArrInputTensorMetadataIS5_T0_XT2_EXT3_EEENS1_16TensorSizeStrideIS8_Lj4EEEiS8_,"ax",@progbits
	.align	128
.text._ZN2at6native40_GLOBAL__N__2351210d_8_Shape_cu_49f7391c35CatArrayBatchedCopy_alignedK_contigINS1_10OpaqueTypeILj16EEEjLi1ELi128ELi1ELi8EEEvPT_NS1_25CatArrInputTensorMetadataIS5_T0_XT2_EXT3_EEENS1_16TensorSizeStrideIS8_Lj4EEEiS8_:
        .type           _ZN2at6native40_GLOBAL__N__2351210d_8_Shape_cu_49f7391c35CatArrayBatchedCopy_alignedK_contigINS1_10OpaqueTypeILj16EEEjLi1ELi128ELi1ELi8EEEvPT_NS1_25CatArrInputTensorMetadataIS5_T0_XT2_EXT3_EEENS1_16TensorSizeStrideIS8_Lj4EEEiS8_,@function
        .size           _ZN2at6native40_GLOBAL__N__2351210d_8_Shape_cu_49f7391c35CatArrayBatchedCopy_alignedK_contigINS1_10OpaqueTypeILj16EEEjLi1ELi128ELi1ELi8EEEvPT_NS1_25CatArrInputTensorMetadataIS5_T0_XT2_EXT3_EEENS1_16TensorSizeStrideIS8_Lj4EEEiS8_,(.L_x_1005 - _ZN2at6native40_GLOBAL__N__2351210d_8_Shape_cu_49f7391c35CatArrayBatchedCopy_alignedK_contigINS1_10OpaqueTypeILj16EEEjLi1ELi128ELi1ELi8EEEvPT_NS1_25CatArrInputTensorMetadataIS5_T0_XT2_EXT3_EEENS1_16TensorSizeStrideIS8_Lj4EEEiS8_)
        .other          _ZN2at6native40_GLOBAL__N__2351210d_8_Shape_cu_49f7391c35CatArrayBatchedCopy_alignedK_contigINS1_10OpaqueTypeILj16EEEjLi1ELi128ELi1ELi8EEEvPT_NS1_25CatArrInputTensorMetadataIS5_T0_XT2_EXT3_EEENS1_16TensorSizeStrideIS8_Lj4EEEiS8_,@"STO_CUDA_ENTRY STV_DEFAULT"
_ZN2at6native40_GLOBAL__N__2351210d_8_Shape_cu_49f7391c35CatArrayBatchedCopy_alignedK_contigINS1_10OpaqueTypeILj16EEEjLi1ELi128ELi1ELi8EEEvPT_NS1_25CatArrInputTensorMetadataIS5_T0_XT2_EXT3_EEENS1_16TensorSizeStrideIS8_Lj4EEEiS8_:
        /* <DEDUP_REMOVED lines=34> */
.L_x_510:
        /* <DEDUP_REMOVED lines=20> */
.L_x_509:
        /* <DEDUP_REMOVED lines=16> */
.L_x_513:
        /* <DEDUP_REMOVED lines=11> */
.L_x_512:
[----:B------:R-:W-:Y:S05]  /*0510*/  BSYNC.RECONVERGENT B0 ;  /* 0x0000000000007941 */ /* 0x000fea0003800200 */
.L_x_511:
        /* <DEDUP_REMOVED lines=8> */
.L_x_514:
        /* <DEDUP_REMOVED lines=22> */
.L_x_515:
        /* <DEDUP_REMOVED lines=16> */
.L_x_1005:


//--------------------- .text._ZN2at6native40_GLOBAL__N__2351210d_8_Shape_cu_49f7391c35CatArrayBatchedCopy_alignedK_contigINS1_10OpaqueTypeILj16EEEjLi1ELi128ELi1ELi16EEEvPT_NS1_25CatArrInputTensorMetadataIS5_T0_XT2_EXT3_EEENS1_16TensorSizeStrideIS8_Lj4EEEiS8_ --------------------------
	.section	.text._ZN2at6native40_GLOBAL__N__2351210d_8_Shape_cu_49f7391c35CatArrayBatchedCopy_alignedK_contigINS1_10OpaqueTypeILj16EEEjLi1ELi128ELi1ELi16EEEvPT_NS1_25CatArrInputTensorMetadataIS5_T0_XT2_EXT3_EEENS1_16TensorSizeStrideIS8_Lj4EEEiS8_,"ax",@progbits
	.align	128
.text._ZN2at6native40_GLOBAL__N__2351210d_8_Shape_cu_49f7391c35CatArrayBatchedCopy_alignedK_contigINS1_10OpaqueTypeILj16EEEjLi1ELi128ELi1ELi16EEEvPT_NS1_25CatArrInputTensorMetadataIS5_T0_XT2_EXT3_EEENS1_16TensorSizeStrideIS8_Lj4EEEiS8_:
        .type           _ZN2at6native40_GLOBAL__N__2351210d_8_Shape_cu_49f7391c35CatArrayBatchedCopy_alignedK_contigINS1_10OpaqueTypeILj16EEEjLi1ELi128ELi1ELi16EEEvPT_NS1_25CatArrInputTensorMetadataIS5_T0_XT2_EXT3_EEENS1_16TensorSizeStrideIS8_Lj4EEEiS8_,@function
        .size           _ZN2at6native40_GLOBAL__N__2351210d_8_Shape_cu_49f7391c35CatArrayBatchedCopy_alignedK_contigINS1_10OpaqueTypeILj16EEEjLi1ELi128ELi1ELi16EEEvPT_NS1_25CatArrInputTensorMetadataIS5_T0_XT2_EXT3_EEENS1_16TensorSizeStrideIS8_Lj4EEEiS8_,(.L_x_1006 - _ZN2at6native40_GLOBAL__N__2351210d_8_Shape_cu_49f7391c35CatArrayBatchedCopy_alignedK_contigINS1_10OpaqueTypeILj16EEEjLi1ELi128ELi1ELi16EEEvPT_NS1_25CatArrInputTensorMetadataIS5_T0_XT2_EXT3_EEENS1_16TensorSizeStrideIS8_Lj4EEEiS8_)
        .other          _ZN2at6native40_GLOBAL__N__2351210d_8_Shape_cu_49f7391c35CatArrayBatchedCopy_alignedK_contigINS1_10OpaqueTypeILj16EEEjLi1ELi128ELi1ELi16EEEvPT_NS1_25CatArrInputTensorMetadataIS5_T0_XT2_EXT3_EEENS1_16TensorSizeStrideIS8_Lj4EEEiS8_,@"STO_CUDA_ENTRY STV_DEFAULT"
_ZN2at6native40_GLOBAL__N__2351210d_8_Shape_cu_49f7391c35CatArrayBatchedCopy_alignedK_contigINS1_10OpaqueTypeILj16EEEjLi1ELi128ELi1ELi16EEEvPT_NS1_25CatArrInputTensorMetadataIS5_T0_XT2_EXT3_EEENS1_16TensorSizeStrideIS8_Lj4EEEiS8_:
        /* <DEDUP_REMOVED lines=34> */
.L_x_517:
        /* <DEDUP_REMOVED lines=20> */
.L_x_516:
        /* <DEDUP_REMOVED lines=16> */
.L_x_520:
        /* <DEDUP_REMOVED lines=11> */
.L_x_519:
[----:B------:R-:W-:Y:S05]  /*0510*/  BSYNC.RECONVERGENT B0 ;  /* 0x0000000000007941 */ /* 0x000fea0003800200 */
.L_x_518:
        /* <DEDUP_REMOVED lines=8> */
.L_x_521:
        /* <DEDUP_REMOVED lines=22> */
.L_x_522:
        /* <DEDUP_REMOVED lines=16> */
.L_x_1006:


//--------------------- .text._ZN2at6native40_GLOBAL__N__2351210d_8_Shape_cu_49f7391c30CatArrayBatchedCopy_vectorizedINS1_10OpaqueTypeILj16EEEjLi1ELi128ELi1ELi16ELi1EEEvPcNS1_25CatArrInputTensorMetadataIT_T0_XT2_EXT3_EEENS1_16TensorSizeStrideIS8_Lj4EEEiS8_ --------------------------
	.section	.text._ZN2at6native40_GLOBAL__N__2351210d_8_Shape_cu_49f7391c30CatArrayBatchedCopy_vectorizedINS1_10OpaqueTypeILj16EEEjLi1ELi128ELi1ELi16ELi1EEEvPcNS1_25CatArrInputTensorMetadataIT_T0_XT2_EXT3_EEENS1_16TensorSizeStrideIS8_Lj4EEEiS8_,"ax",@progbits
	.align	128
.text._ZN2at6native40_GLOBAL__N__2351210d_8_Shape_cu_49f7391c30CatArrayBatchedCopy_vectorizedINS1_10OpaqueTypeILj16EEEjLi1ELi128ELi1ELi16ELi1EEEvPcNS1_25CatArrInputTensorMetadataIT_T0_XT2_EXT3_EEENS1_16TensorSizeStrideIS8_Lj4EEEiS8_:
        .type           _ZN2at6native40_GLOBAL__N__2351210d_8_Shape_cu_49f7391c30CatArrayBatchedCopy_vectorizedINS1_10OpaqueTypeILj16EEEjLi1ELi128ELi1ELi16ELi1EEEvPcNS1_25CatArrInputTensorMetadataIT_T0_XT2_EXT3_EEENS1_16TensorSizeStrideIS8_Lj4EEEiS8_,@function
        .size           _ZN2at6native40_GLOBAL__N__2351210d_8_Shape_cu_49f7391c30CatArrayBatchedCopy_vectorizedINS1_10OpaqueTypeILj16EEEjLi1ELi128ELi1ELi16ELi1EEEvPcNS1_25CatArrInputTensorMetadataIT_T0_XT2_EXT3_EEENS1_16TensorSizeStrideIS8_Lj4EEEiS8_,(.L_x_1007 - _ZN2at6native40_GLOBAL__N__2351210d_8_Shape_cu_49f7391c30CatArrayBatchedCopy_vectorizedINS1_10OpaqueTypeILj16EEEjLi1ELi128ELi1ELi16ELi1EEEvPcNS1_25CatArrInputTensorMetadataIT_T0_XT2_EXT3_EEENS1_16TensorSizeStrideIS8_Lj4EEEiS8_)
        .other          _ZN2at6native40_GLOBAL__N__2351210d_8_Shape_cu_49f7391c30CatArrayBatchedCopy_vectorizedINS1_10OpaqueTypeILj16EEEjLi1ELi128ELi1ELi16ELi1EEEvPcNS1_25CatArrInputTensorMetadataIT_T0_XT2_EXT3_EEENS1_16TensorSizeStrideIS8_Lj4EEEiS8_,@"STO_CUDA_ENTRY STV_DEFAULT"
_ZN2at6native40_GLOBAL__N__2351210d_8_Shape_cu_49f7391c30CatArrayBatchedCopy_vectorizedINS1_10OpaqueTypeILj16EEEjLi1ELi128ELi1ELi16ELi1EEEvPcNS1_25CatArrInputTensorMetadataIT_T0_XT2_EXT3_EEENS1_16TensorSizeStrideIS8_Lj4EEEiS8_:
        /* <DEDUP_REMOVED lines=22> */
.L_x_523:
        /* <DEDUP_REMOVED lines=12> */
.L_x_524:
        /* <DEDUP_REMOVED lines=14> */
.L_x_1007:


//--------------------- .text._ZN2at6native40_GLOBAL__N__2351210d_8_Shape_cu_49f7391c19CatArrayBatchedCopyINS1_10OpaqueTypeILj8EEEjLi4ELi128ELi1EEEvPT_NS1_25CatArrInputTensorMetadataIS5_T0_XT2_EXT3_EEENS1_16TensorSizeStrideIS8_Lj4EEEiS8_ --------------------------
	.section	.text._ZN2at6native40_GLOBAL__N__2351210d_8_Shape_cu_49f7391c19CatArrayBatchedCopyINS1_10OpaqueTypeILj8EEEjLi4ELi128ELi1EEEvPT_NS1_25CatArrInputTensorMetadataIS5_T0_XT2_EXT3_EEENS1_16TensorSizeStrideIS8_Lj4EEEiS8_,"ax",@progbits
	.align	128
.text._ZN2at6native40_GLOBAL__N__2351210d_8_Shape_cu_49f7391c19CatArrayBatchedCopyINS1_10OpaqueTypeILj8EEEjLi4ELi128ELi1EEEvPT_NS1_25CatArrInputTensorMetadataIS5_T0_XT2_EXT3_EEENS1_16TensorSizeStrideIS8_Lj4EEEiS8_:
        .type           _ZN2at6native40_GLOBAL__N__2351210d_8_Shape_cu_49f7391c19CatArrayBatchedCopyINS1_10OpaqueTypeILj8EEEjLi4ELi128ELi1EEEvPT_NS1_25CatArrInputTensorMetadataIS5_T0_XT2_EXT3_EEENS1_16TensorSizeStrideIS8_Lj4EEEiS8_,@function
        .size           _ZN2at6native40_GLOBAL__N__2351210d_8_Shape_cu_49f7391c19CatArrayBatchedCopyINS1_10OpaqueTypeILj8EEEjLi4ELi128ELi1EEEvPT_NS1_25CatArrInputTensorMetadataIS5_T0_XT2_EXT3_EEENS1_16TensorSizeStrideIS8_Lj4EEEiS8_,(.L_x_1008 - _ZN2at6native40_GLOBAL__N__2351210d_8_Shape_cu_49f7391c19CatArrayBatchedCopyINS1_10OpaqueTypeILj8EEEjLi4ELi128ELi1EEEvPT_NS1_25CatArrInputTensorMetadataIS5_T0_XT2_EXT3_EEENS1_16TensorSizeStrideIS8_Lj4EEEiS8_)
        .other          _ZN2at6native40_GLOBAL__N__2351210d_8_Shape_cu_49f7391c19CatArrayBatchedCopyINS1_10OpaqueTypeILj8EEEjLi4ELi128ELi1EEEvPT_NS1_25CatArrInputTensorMetadataIS5_T0_XT2_EXT3_EEENS1_16TensorSizeStrideIS8_Lj4EEEiS8_,@"STO_CUDA_ENTRY STV_DEFAULT"
_ZN2at6native40_GLOBAL__N__2351210d_8_Shape_cu_49f7391c19CatArrayBatchedCopyINS1_10OpaqueTypeILj8EEEjLi4ELi128ELi1EEEvPT_NS1_25CatArrInputTensorMetadataIS5_T0_XT2_EXT3_EEENS1_16TensorSizeStrideIS8_Lj4EEEiS8_:
        /* <DEDUP_REMOVED lines=32> */
[----:B------:R-:W-:Y:S01]  /*0200*/  SEL R4, R2, R4, !P2 ;  /* 0x0000000402047207 */ /* 0x000fe20005000000 */
[----:B------:R-:W2:Y:S01]  /*0210*/  I2F.U32.RP R10, R3 ;  /* 0x00000003000a7306 */ /* 0x000ea20000209000 */
[-C--:B------:R-:W-:Y:S02]  /*0220*/  IADD3 R17, PT, PT, RZ, -R3.reuse, RZ ;  /* 0x80000003ff117210 */ /* 0x080fe40007ffe0ff */
[----:B------:R-:W-:Y:S02]  /*0230*/  LOP3.LUT R20, RZ, R3, RZ, 0x33, !PT ;  /* 0x00000003ff147212 */ /* 0x000fe400078e33ff */
[----:B0-----:R-:W-:-:S03]  /*0240*/  ISETP.NE.AND P0, PT, R15, RZ, PT ;  /* 0x000000ff0f00720c */ /* 0x001fc60003f05270 */
[----:B------:R-:W0:Y:S01]  /*0250*/  I2F.U32.RP R11, R4 ;  /* 0x00000004000b7306 */ /* 0x000e220000209000 */
[----:B-----5:R-:W-:Y:S02]  /*0260*/  SEL R8, R2, R8, !P2 ;  /* 0x0000000802087207 */ /* 0x020fe40005000000 */
[----:B------:R-:W-:-:S05]  /*0270*/  ISETP.NE.U32.AND P2, PT, R4, RZ, PT ;  /* 0x000000ff0400720c */ /* 0x000fca0003f45070 */
[----:B--2---:R-:W2:Y:S01]  /*0280*/  MUFU.RCP R10, R10 ;  /* 0x0000000a000a7308 */ /* 0x004ea20000001000 */
[----:B---3--:R-:W-:-:S07]  /*0290*/  SEL R5, R2, R5, !P3 ;  /* 0x0000000502057207 */ /* 0x008fce0005800000 */
[----:B0-----:R-:W0:Y:S01]  /*02a0*/  MUFU.RCP R11, R11 ;  /* 0x0000000b000b7308 */ /* 0x001e220000001000 */
[----:B------:R-:W-:Y:S01]  /*02b0*/  LOP3.LUT R22, RZ, R5, RZ, 0x33, !PT ;  /* 0x00000005ff167212 */ /* 0x000fe200078e33ff */
[----:B------:R-:W-:-:S06]  /*02c0*/  IMAD.MOV R21, RZ, RZ, -R5 ;  /* 0x000000ffff157224 */ /* 0x000fcc00078e0a05 */
[----:B------:R-:W3:Y:S01]  /*02d0*/  I2F.U32.RP R13, R5 ;  /* 0x00000005000d7306 */ /* 0x000ee20000209000 */
[----:B--2---:R-:W-:-:S07]  /*02e0*/  VIADD R6, R10, 0xffffffe ;  /* 0x0ffffffe0a067836 */ /* 0x004fce0000000000 */
[----:B------:R2:W5:Y:S01]  /*02f0*/  F2I.FTZ.U32.TRUNC.NTZ R7, R6 ;  /* 0x0000000600077305 */ /* 0x000562000021f000 */
[----:B0-----:R-:W-:-:S07]  /*0300*/  VIADD R10, R11, 0xffffffe ;  /* 0x0ffffffe0b0a7836 */ /* 0x001fce0000000000 */
[----:B---3--:R-:W0:Y:S01]  /*0310*/  MUFU.RCP R13, R13 ;  /* 0x0000000d000d7308 */ /* 0x008e220000001000 */
[----:B--2---:R-:W-:Y:S01]  /*0320*/  MOV R6, RZ ;  /* 0x000000ff00067202 */ /* 0x004fe20000000f00 */
[----:B-----5:R-:W-:-:S06]  /*0330*/  IMAD R15, R17, R7, RZ ;  /* 0x00000007110f7224 */ /* 0x020fcc00078e02ff */
[----:B------:R2:W3:Y:S01]  /*0340*/  F2I.FTZ.U32.TRUNC.NTZ R11, R10 ;  /* 0x0000000a000b7305 */ /* 0x0004e2000021f000 */
[----:B------:R-:W-:Y:S01]  /*0350*/  IADD3 R17, PT, PT, RZ, -R4, RZ ;  /* 0x80000004ff117210 */ /* 0x000fe20007ffe0ff */
[----:B------:R-:W-:Y:S01]  /*0360*/  IMAD.HI.U32 R6, R7, R15, R6 ;  /* 0x0000000f07067227 */ /* 0x000fe200078e0006 */
[----:B------:R-:W-:Y:S02]  /*0370*/  SEL R7, R2, R9, !P1 ;  /* 0x0000000902077207 */ /* 0x000fe40004800000 */
[----:B------:R5:W1:Y:S01]  /*0380*/  LDC R9, c[0x0][R14+0x780] ;  /* 0x0001e0000e097b82 */ /* 0x000a620000000800 */
[----:B------:R-:W-:Y:S01]  /*0390*/  ISETP.NE.U32.AND P1, PT, R3, RZ, PT ;  /* 0x000000ff0300720c */ /* 0x000fe20003f25070 */
[----:B0-----:R-:W-:Y:S01]  /*03a0*/  VIADD R15, R13, 0xffffffe ;  /* 0x0ffffffe0d0f7836 */ /* 0x001fe20000000000 */
[----:B--2---:R-:W-:-:S05]  /*03b0*/  MOV R10, RZ ;  /* 0x000000ff000a7202 */ /* 0x004fca0000000f00 */
[----:B------:R-:W0:Y:S01]  /*03c0*/  LDC.64 R12, c[0x0][R12+0x380] ;  /* 0x0000e0000c0c7b82 */ /* 0x000e220000000a00 */
[----:B------:R-:W2:Y:S01]  /*03d0*/  F2I.FTZ.U32.TRUNC.NTZ R15, R15 ;  /* 0x0000000f000f7305 */ /* 0x000ea2000021f000 */
[----:B---3--:R-:W-:Y:S02]  /*03e0*/  IMAD R17, R17, R11, RZ ;  /* 0x0000000b11117224 */ /* 0x008fe400078e02ff */
[----:B-----5:R-:W-:Y:S02]  /*03f0*/  IMAD.MOV.U32 R14, RZ, RZ, RZ ;  /* 0x000000ffff0e7224 */ /* 0x020fe400078e00ff */
[----:B------:R-:W-:Y:S02]  /*0400*/  IMAD.HI.U32 R10, R11, R17, R10 ;  /* 0x000000110b0a7227 */ /* 0x000fe400078e000a */
[----:B------:R-:W3:Y:S01]  /*0410*/  @P3 LDC R2, c[0x0][0xe0c] ;  /* 0x00038300ff023b82 */ /* 0x000ee20000000800 */
[----:B------:R-:W-:Y:S01]  /*0420*/  ISETP.NE.U32.AND P3, PT, R5, RZ, PT ;  /* 0x000000ff0500720c */ /* 0x000fe20003f65070 */
[----:B--2---:R-:W-:Y:S01]  /*0430*/  IMAD R11, R21, R15, RZ ;  /* 0x0000000f150b7224 */ /* 0x004fe200078e02ff */
[----:B------:R-:W-:-:S03]  /*0440*/  LOP3.LUT R21, RZ, R4, RZ, 0x33, !PT ;  /* 0x00000004ff157212 */ /* 0x000fc600078e33ff */
[----:B----4-:R-:W-:-:S08]  /*0450*/  IMAD.HI.U32 R11, R15, R11, R14 ;  /* 0x0000000b0f0b7227 */ /* 0x010fd000078e000e */
.L_x_526:
[----:B01----:R-:W-:-:S06]  /*0460*/  @P0 IMAD.WIDE.U32 R14, R18, 0x8, R12 ;  /* 0x00000008120e0825 */ /* 0x003fcc00078e000c */
[----:B------:R-:W2:Y:S01]  /*0470*/  @P0 LDG.E.64 R14, desc[UR6][R14.64] ;  /* 0x000000060e0e0981 */ /* 0x000ea2000c1e1b00 */
        /* <DEDUP_REMOVED lines=24> */
[----:B------:R-:W-:Y:S02]  /*0600*/  @P4 IADD3 R24, PT, PT, -R5, R24, RZ ;  /* 0x0000001805184210 */ /* 0x000fe40007ffe1ff */
[----:B------:R-:W-:Y:S02]  /*0610*/  @P4 IADD3 R23, PT, PT, R23, 0x1, RZ ;  /* 0x0000000117174810 */ /* 0x000fe40007ffe0ff */
[----:B------:R-:W-:Y:S01]  /*0620*/  ISETP.GE.U32.AND P5, PT, R24, R5, PT ;  /* 0x000000051800720c */ /* 0x000fe20003fa6070 */
[----:B------:R-:W-:-:S04]  /*0630*/  IMAD.MOV R24, RZ, RZ, -R17 ;  /* 0x000000ffff187224 */ /* 0x000fc800078e0a11 */
[----:B------:R-:W-:-:S04]  /*0640*/  IMAD R24, R3, R24, R18 ;  /* 0x0000001803187224 */ /* 0x000fc800078e0212 */
[----:B------:R-:W-:-:S04]  /*0650*/  IMAD R17, R24, UR9, RZ ;  /* 0x0000000918117c24 */ /* 0x000fc8000f8e02ff */
[----:B------:R-:W-:Y:S02]  /*0660*/  @P5 VIADD R23, R23, 0x1 ;  /* 0x0000000117175836 */ /* 0x000fe40000000000 */
[----:B------:R-:W-:-:S03]  /*0670*/  IMAD R26, R26, UR8, R17 ;  /* 0x000000081a1a7c24 */ /* 0x000fc6000f8e0211 */
[----:B------:R-:W-:Y:S02]  /*0680*/  SEL R24, R22, R23, !P3 ;  /* 0x0000001716187207 */ /* 0x000fe40005800000 */
[----:B------:R-:W1:Y:S02]  /*0690*/  @P0 LDC R23, c[0x0][0xe4c] ;  /* 0x00039300ff170b82 */ /* 0x000e640000000800 */
[----:B------:R-:W-:-:S05]  /*06a0*/  IADD3 R25, PT, PT, -R24, RZ, RZ ;  /* 0x000000ff18197210 */ /* 0x000fca0007ffe1ff */
[----:B------:R-:W-:Y:S02]  /*06b0*/  IMAD R25, R5, R25, R16 ;  /* 0x0000001905197224 */ /* 0x000fe400078e0210 */
[----:B------:R-:W0:Y:S02]  /*06c0*/  @P0 LDC.64 R16, c[0x0][0x380] ;  /* 0x0000e000ff100b82 */ /* 0x000e240000000a00 */
[----:B------:R-:W-:-:S04]  /*06d0*/  IMAD R25, R25, UR11, R26 ;  /* 0x0000000b19197c24 */ /* 0x000fc8000f8e021a */
[----:B------:R-:W-:-:S04]  /*06e0*/  IMAD R24, R24, UR10, R25 ;  /* 0x0000000a18187c24 */ /* 0x000fc8000f8e0219 */
[----:B-1----:R-:W-:-:S04]  /*06f0*/  @P0 IMAD R23, R9, R23, R24 ;  /* 0x0000001709170224 */ /* 0x002fc800078e0218 */
[----:B0-----:R-:W-:-:S05]  /*0700*/  @P0 IMAD.WIDE.U32 R16, R23, 0x8, R16 ;  /* 0x0000000817100825 */ /* 0x001fca00078e0010 */
[----:B--2---:R0:W-:Y:S01]  /*0710*/  @P0 STG.E.64 desc[UR6][R16.64], R14 ;  /* 0x0000000e10000986 */ /* 0x0041e2000c101b06 */
[----:B------:R-:W-:Y:S05]  /*0720*/  @P0 BRA `(.L_x_525) ;  /* 0x0000000400180947 */ /* 0x000fea0003800000 */
[----:B0-----:R-:W0:Y:S01]  /*0730*/  I2F.U32.RP R16, R7 ;  /* 0x0000000700107306 */ /* 0x001e220000209000 */
[----:B------:R-:W-:Y:S01]  /*0740*/  IMAD.MOV R17, RZ, RZ, -R7 ;  /* 0x000000ffff117224 */ /* 0x000fe200078e0a07 */
[----:B------:R-:W-:Y:S02]  /*0750*/  ISETP.NE.U32.AND P6, PT, R7, RZ, PT ;  /* 0x000000ff0700720c */ /* 0x000fe40003fc5070 */
[----:B------:R-:W-:-:S04]  /*0760*/  IADD3 R25, PT, PT, RZ, -R8, RZ ;  /* 0x80000008ff197210 */ /* 0x000fc80007ffe0ff */
[----:B------:R-:W1:Y:S08]  /*0770*/  I2F.U32.RP R23, R8 ;  /* 0x0000000800177306 */ /* 0x000e700000209000 */
[----:B0-----:R-:W0:Y:S08]  /*0780*/  MUFU.RCP R16, R16 ;  /* 0x0000001000107308 */ /* 0x001e300000001000 */
[----:B-1----:R-:W-:Y:S08]  /*0790*/  MUFU.RCP R23, R23 ;  /* 0x0000001700177308 */ /* 0x002ff00000001000 */
[----:B---3--:R-:W1:Y:S01]  /*07a0*/  I2F.U32.RP R26, R2 ;  /* 0x00000002001a7306 */ /* 0x008e620000209000 */
[----:B0-----:R-:W-:-:S07]  /*07b0*/  IADD3 R14, PT, PT, R16, 0xffffffe, RZ ;  /* 0x0ffffffe100e7810 */ /* 0x001fce0007ffe0ff */
[----:B------:R0:W2:Y:S08]  /*07c0*/  F2I.FTZ.U32.TRUNC.NTZ R15, R14 ;  /* 0x0000000e000f7305 */ /* 0x0000b0000021f000 */
[----:B-1----:R-:W-:Y:S01]  /*07d0*/  MUFU.RCP R26, R26 ;  /* 0x0000001a001a7308 */ /* 0x002fe20000001000 */
[----:B0-----:R-:W-:Y:S02]  /*07e0*/  HFMA2 R14, -RZ, RZ, 0, 0 ;  /* 0x00000000ff0e7431 */ /* 0x001fe400000001ff */
[----:B--2---:R-:W-:-:S04]  /*07f0*/  IMAD R17, R17, R15, RZ ;  /* 0x0000000f11117224 */ /* 0x004fc800078e02ff */
[----:B------:R-:W-:-:S04]  /*0800*/  IMAD.HI.U32 R15, R15, R17, R14 ;  /* 0x000000110f0f7227 */ /* 0x000fc800078e000e */
[----:B------:R-:W-:Y:S02]  /*0810*/  VIADD R14, R23, 0xffffffe ;  /* 0x0ffffffe170e7836 */ /* 0x000fe40000000000 */
[----:B------:R-:W-:-:S05]  /*0820*/  IMAD.HI.U32 R17, R15, R18, RZ ;  /* 0x000000120f117227 */ /* 0x000fca00078e00ff */
[----:B------:R-:W-:-:S05]  /*0830*/  IADD3 R15, PT, PT, -R17, RZ, RZ ;  /* 0x000000ff110f7210 */ /* 0x000fca0007ffe1ff */
[----:B------:R-:W-:Y:S02]  /*0840*/  IMAD R16, R7, R15, R18 ;  /* 0x0000000f07107224 */ /* 0x000fe400078e0212 */
[----:B------:R0:W1:Y:S03]  /*0850*/  F2I.FTZ.U32.TRUNC.NTZ R15, R14 ;  /* 0x0000000e000f7305 */ /* 0x000066000021f000 */
[----:B------:R-:W-:Y:S02]  /*0860*/  ISETP.GE.U32.AND P4, PT, R16, R7, PT ;  /* 0x000000071000720c */ /* 0x000fe40003f86070 */
[----:B0-----:R-:W-:Y:S01]  /*0870*/  MOV R14, RZ ;  /* 0x000000ff000e7202 */ /* 0x001fe20000000f00 */
[----:B-1----:R-:W-:-:S10]  /*0880*/  IMAD R23, R25, R15, RZ ;  /* 0x0000000f19177224 */ /* 0x002fd400078e02ff */
[----:B------:R-:W-:Y:S01]  /*0890*/  @P4 IADD3 R16, PT, PT, -R7, R16, RZ ;  /* 0x0000001007104210 */ /* 0x000fe20007ffe1ff */
[----:B------:R-:W-:-:S03]  /*08a0*/  @P4 VIADD R17, R17, 0x1 ;  /* 0x0000000111114836 */ /* 0x000fc60000000000 */
[----:B------:R-:W-:Y:S01]  /*08b0*/  ISETP.GE.U32.AND P5, PT, R16, R7, PT ;  /* 0x000000071000720c */ /* 0x000fe20003fa6070 */
[----:B------:R-:W-:Y:S01]  /*08c0*/  IMAD.HI.U32 R16, R15, R23, R14 ;  /* 0x000000170f107227 */ /* 0x000fe200078e000e */
[----:B------:R-:W-:-:S04]  /*08d0*/  IADD3 R14, PT, PT, R26, 0xffffffe, RZ ;  /* 0x0ffffffe1a0e7810 */ /* 0x000fc80007ffe0ff */
[----:B------:R0:W1:Y:S07]  /*08e0*/  F2I.FTZ.U32.TRUNC.NTZ R15, R14 ;  /* 0x0000000e000f7305 */ /* 0x00006e000021f000 */
[----:B------:R-:W-:Y:S02]  /*08f0*/  @P5 IADD3 R17, PT, PT, R17, 0x1, RZ ;  /* 0x0000000111115810 */ /* 0x000fe40007ffe0ff */
[----:B------:R-:W-:Y:S01]  /*0900*/  @!P6 LOP3.LUT R17, RZ, R7, RZ, 0x33, !PT ;  /* 0x00000007ff11e212 */ /* 0x000fe200078e33ff */
[----:B0-----:R-:W-:Y:S01]  /*0910*/  IMAD.MOV.U32 R14, RZ, RZ, RZ ;  /* 0x000000ffff0e7224 */ /* 0x001fe200078e00ff */
[----:B------:R-:W-:-:S03]  /*0920*/  ISETP.NE.U32.AND P6, PT, R8, RZ, PT ;  /* 0x000000ff0800720c */ /* 0x000fc60003fc5070 */
        /* <DEDUP_REMOVED lines=29> */
[----:B------:R-:W-:-:S04]  /*0b00*/  IMAD R16, R2, R17, R23 ;  /* 0x0000001102107224 */ /* 0x000fc800078e0217 */
[----:B------:R-:W-:Y:S02]  /*0b10*/  IMAD R15, R16, UR15, R15 ;  /* 0x0000000f100f7c24 */ /* 0x000fe4000f8e020f */
[----:B------:R-:W0:Y:S02]  /*0b20*/  LDC.64 R16, c[0x0][0x380] ;  /* 0x0000e000ff107b82 */ /* 0x000e240000000a00 */
[----:B------:R-:W-:-:S04]  /*0b30*/  IMAD R15, R14, UR14, R15 ;  /* 0x0000000e0e0f7c24 */ /* 0x000fc8000f8e020f */
[----:B------:R-:W-:-:S06]  /*0b40*/  IMAD.WIDE.U32 R14, R15, 0x8, R12 ;  /* 0x000000080f0e7825 */ /* 0x000fcc00078e000c */
[----:B------:R-:W2:Y:S01]  /*0b50*/  LDG.E.64 R14, desc[UR6][R14.64] ;  /* 0x000000060e0e7981 */ /* 0x000ea2000c1e1b00 */
[----:B------:R-:W-:-:S04]  /*0b60*/  IMAD R23, R9, UR5, R24 ;  /* 0x0000000509177c24 */ /* 0x000fc8000f8e0218 */
[----:B0-----:R-:W-:-:S05]  /*0b70*/  IMAD.WIDE.U32 R16, R23, 0x8, R16 ;  /* 0x0000000817107825 */ /* 0x001fca00078e0010 */
[----:B--2---:R1:W-:Y:S02]  /*0b80*/  STG.E.64 desc[UR6][R16.64], R14 ;  /* 0x0000000e10007986 */ /* 0x0043e4000c101b06 */
.L_x_525:
[----:B------:R-:W-:-:S04]  /*0b90*/  IADD3 R18, PT, PT, R19, R18, RZ ;  /* 0x0000001213127210 */ /* 0x000fc80007ffe0ff */
[----:B------:R-:W-:-:S13]  /*0ba0*/  ISETP.GE.U32.AND P4, PT, R18, R0, PT ;  /* 0x000000001200720c */ /* 0x000fda0003f86070 */
[----:B------:R-:W-:Y:S05]  /*0bb0*/  @!P4 BRA `(.L_x_526) ;  /* 0xfffffff80028c947 */ /* 0x000fea000383ffff */
[----:B------:R-:W-:Y:S05]  /*0bc0*/  EXIT ;  /* 0x000000000000794d */ /* 0x000fea0003800000 */
.L_x_527:
        /* <DEDUP_REMOVED lines=11> */
.L_x_1008:


//--------------------- .text._ZN2at6native40_GLOBAL__N__2351210d_8_Shape_cu_49f7391c26CatArrayBatchedCopy_contigINS1_10OpaqueTypeILj8EEEjLi4ELi128ELi1EEEvPT_NS1_25CatArrInputTensorMetadataIS5_T0_XT2_EXT3_EEENS1_16TensorSizeStrideIS8_Lj4EEEiS8_ --------------------------
	.section	.text._ZN2at6native40_GLOBAL__N__2351210d_8_Shape_cu_49f7391c26CatArrayBatchedCopy_contigINS1_10OpaqueTypeILj8EEEjLi4ELi128ELi1EEEvPT_NS1_25CatArrInputTensorMetadataIS5_T0_XT2_EXT3_EEENS1_16TensorSizeStrideIS8_Lj4EEEiS8_,"ax",@progbits
	.align	128
.text._ZN2at6native40_GLOBAL__N__2351210d_8_Shape_cu_49f7391c26CatArrayBatchedCopy_contigINS1_10OpaqueTypeILj8EEEjLi4ELi128ELi1EEEvPT_NS1_25CatArrInputTensorMetadataIS5_T0_XT2_EXT3_EEENS1_16TensorSizeStrideIS8_Lj4EEEiS8_:
        .type           _ZN2at6native40_GLOBAL__N__2351210d_8_Shape_cu_49f7391c26CatArrayBatchedCopy_contigINS1_10OpaqueTypeILj8EEEjLi4ELi128ELi1EEEvPT_NS1_25CatArrInputTensorMetadataIS5_T0_XT2_EXT3_EEENS1_16TensorSizeStrideIS8_Lj4EEEiS8_,@function
        .size           _ZN2at6native40_GLOBAL__N__2351210d_8_Shape_cu_49f7391c26CatArrayBatchedCopy_contigINS1_10OpaqueTypeILj8EEEjLi4ELi128ELi1EEEvPT_NS1_25CatArrInputTensorMetadataIS5_T0_XT2_EXT3_EEENS1_16TensorSizeStrideIS8_Lj4EEEiS8_,(.L_x_1009 - _ZN2at6native40_GLOBAL__N__2351210d_8_Shape_cu_49f7391c26CatArrayBatchedCopy_contigINS1_10OpaqueTypeILj8EEEjLi4ELi128ELi1EEEvPT_NS1_25CatArrInputTensorMetadataIS5_T0_XT2_EXT3_EEENS1_16TensorSizeStrideIS8_Lj4EEEiS8_)
        .other          _ZN2at6native40_GLOBAL__N__2351210d_8_Shape_cu_49f7391c26CatArrayBatchedCopy_contigINS1_10OpaqueTypeILj8EEEjLi4ELi128ELi1EEEvPT_NS1_25CatArrInputTensorMetadataIS5_T0_XT2_EXT3_EEENS1_16TensorSizeStrideIS8_Lj4EEEiS8_,@"STO_CUDA_ENTRY STV_DEFAULT"
_ZN2at6native40_GLOBAL__N__2351210d_8_Shape_cu_49f7391c26CatArrayBatchedCopy_contigINS1_10OpaqueTypeILj8EEEjLi4ELi128ELi1EEEvPT_NS1_25CatArrInputTensorMetadataIS5_T0_XT2_EXT3_EEENS1_16TensorSizeStrideIS8_Lj4EEEiS8_:
        /* <DEDUP_REMOVED lines=61> */
.L_x_528:
        /* <DEDUP_REMOVED lines=46> */
.L_x_529:
        /* <DEDUP_REMOVED lines=13> */
.L_x_1009:


//--------------------- .text._ZN2at6native40_GLOBAL__N__2351210d_8_Shape_cu_49f7391c35CatArrayBatchedCopy_alignedK_contigINS1_10OpaqueTypeILj8EEEjLi4ELi128ELi1ELi8EEEvPT_NS1_25CatArrInputTensorMetadataIS5_T0_XT2_EXT3_EEENS1_16TensorSizeStrideIS8_Lj4EEEiS8_ --------------------------
	.section	.text._ZN2at6native40_GLOBAL__N__2351210d_8_Shape_cu_49f7391c35CatArrayBatchedCopy_alignedK_contigINS1_10OpaqueTypeILj8EEEjLi4ELi128ELi1ELi8EEEvPT_NS1_25CatArrInputTensorMetadataIS5_T0_XT2_EXT3_EEENS1_16TensorSizeStrideIS8_Lj4EEEiS8_,"ax",@progbits
	.align	128
.text._ZN2at6native40_GLOBAL__N__2351210d_8_Shape_cu_49f7391c35CatArrayBatchedCopy_alignedK_contigINS1_10OpaqueTypeILj8EEEjLi4ELi128ELi1ELi8EEEvPT_NS1_25CatArrInputTensorMetadataIS5_T0_XT2_EXT3_EEENS1_16TensorSizeStrideIS8_Lj4EEEiS8_:
        .type           _ZN2at6native40_GLOBAL__N__2351210d_8_Shape_cu_49f7391c35CatArrayBatchedCopy_alignedK_contigINS1_10OpaqueTypeILj8EEEjLi4ELi128ELi1ELi8EEEvPT_NS1_25CatArrInputTensorMetadataIS5_T0_XT2_EXT3_EEENS1_16TensorSizeStrideIS8_Lj4EEEiS8_,@function
        .size           _ZN2at6native40_GLOBAL__N__2351210d_8_Shape_cu_49f7391c35CatArrayBatchedCopy_alignedK_contigINS1_10OpaqueTypeILj8EEEjLi4ELi128ELi1ELi8EEEvPT_NS1_25CatArrInputTensorMetadataIS5_T0_XT2_EXT3_EEENS1_16TensorSizeStrideIS8_Lj4EEEiS8_,(.L_x_1010 - _ZN2at6native40_GLOBAL__N__2351210d_8_Shape_cu_49f7391c35CatArrayBatchedCopy_alignedK_contigINS1_10OpaqueTypeILj8EEEjLi4ELi128ELi1ELi8EEEvPT_NS1_25CatArrInputTensorMetadataIS5_T0_XT2_EXT3_EEENS1_16TensorSizeStrideIS8_Lj4EEEiS8_)
        .other          _ZN2at6native40_GLOBAL__N__2351210d_8_Shape_cu_49f7391c35CatArrayBatchedCopy_alignedK_contigINS1_10OpaqueTypeILj8EEEjLi4ELi128ELi1ELi8EEEvPT_NS1_25CatArrInputTensorMetadataIS5_T0_XT2_EXT3_EEENS1_16TensorSizeStrideIS8_Lj4EEEiS8_,@"STO_CUDA_ENTRY STV_DEFAULT"
_ZN2at6native40_GLOBAL__N__2351210d_8_Shape_cu_49f7391c35CatArrayBatchedCopy_alignedK_contigINS1_10OpaqueTypeILj8EEEjLi4ELi128ELi1ELi8EEEvPT_NS1_25CatArrInputTensorMetadataIS5_T0_XT2_EXT3_EEENS1_16TensorSizeStrideIS8_Lj4EEEiS8_:
        /* <DEDUP_REMOVED lines=63> */
.L_x_531:
        /* <DEDUP_REMOVED lines=53> */
.L_x_530:
        /* <DEDUP_REMOVED lines=74> */
.L_x_533:
[----:B------:R-:W-:Y:S05]  /*0be0*/  BSYNC.RECONVERGENT B0 ;  /* 0x0000000000007941 */ /* 0x000fea0003800200 */
.L_x_532:
        /* <DEDUP_REMOVED lines=15> */
.L_x_534:
        /* <DEDUP_REMOVED lines=91> */
.L_x_535:
        /* <DEDUP_REMOVED lines=15> */
.L_x_1010:


//--------------------- .text._ZN2at6native40_GLOBAL__N__2351210d_8_Shape_cu_49f7391c35CatArrayBatchedCopy_alignedK_contigINS1_10OpaqueTypeILj8EEEjLi4ELi128ELi1ELi16EEEvPT_NS1_25CatArrInputTensorMetadataIS5_T0_XT2_EXT3_EEENS1_16TensorSizeStrideIS8_Lj4EEEiS8_ --------------------------
	.section	.text._ZN2at6native40_GLOBAL__N__2351210d_8_Shape_cu_49f7391c35CatArrayBatchedCopy_alignedK_contigINS1_10OpaqueTypeILj8EEEjLi4ELi128ELi1ELi16EEEvPT_NS1_25CatArrInputTensorMetadataIS5_T0_XT2_EXT3_EEENS1_16TensorSizeStrideIS8_Lj4EEEiS8_,"ax",@progbits
	.align	128
.text._ZN2at6native40_GLOBAL__N__2351210d_8_Shape_cu_49f7391c35CatArrayBatchedCopy_alignedK_contigINS1_10OpaqueTypeILj8EEEjLi4ELi128ELi1ELi16EEEvPT_NS1_25CatArrInputTensorMetadataIS5_T0_XT2_EXT3_EEENS1_16TensorSizeStrideIS8_Lj4EEEiS8_:
        .type           _ZN2at6native40_GLOBAL__N__2351210d_8_Shape_cu_49f7391c35CatArrayBatchedCopy_alignedK_contigINS1_10OpaqueTypeILj8EEEjLi4ELi128ELi1ELi16EEEvPT_NS1_25CatArrInputTensorMetadataIS5_T0_XT2_EXT3_EEENS1_16TensorSizeStrideIS8_Lj4EEEiS8_,@function
        .size           _ZN2at6native40_GLOBAL__N__2351210d_8_Shape_cu_49f7391c35CatArrayBatchedCopy_alignedK_contigINS1_10OpaqueTypeILj8EEEjLi4ELi128ELi1ELi16EEEvPT_NS1_25CatArrInputTensorMetadataIS5_T0_XT2_EXT3_EEENS1_16TensorSizeStrideIS8_Lj4EEEiS8_,(.L_x_1011 - _ZN2at6native40_GLOBAL__N__2351210d_8_Shape_cu_49f7391c35CatArrayBatchedCopy_alignedK_contigINS1_10OpaqueTypeILj8EEEjLi4ELi128ELi1ELi16EEEvPT_NS1_25CatArrInputTensorMetadataIS5_T0_XT2_EXT3_EEENS1_16TensorSizeStrideIS8_Lj4EEEiS8_)
        .other          _ZN2at6native40_GLOBAL__N__2351210d_8_Shape_cu_49f7391c35CatArrayBatchedCopy_alignedK_contigINS1_10OpaqueTypeILj8EEEjLi4ELi128ELi1ELi16EEEvPT_NS1_25CatArrInputTensorMetadataIS5_T0_XT2_EXT3_EEENS1_16TensorSizeStrideIS8_Lj4EEEiS8_,@"STO_CUDA_ENTRY STV_DEFAULT"
_ZN2at6native40_GLOBAL__N__2351210d_8_Shape_cu_49f7391c35CatArrayBatchedCopy_alignedK_contigINS1_10OpaqueTypeILj8EEEjLi4ELi128ELi1ELi16EEEvPT_NS1_25CatArrInputTensorMetadataIS5_T0_XT2_EXT3_EEENS1_16TensorSizeStrideIS8_Lj4EEEiS8_:
        /* <DEDUP_REMOVED lines=37> */
.L_x_538:
        /* <DEDUP_REMOVED lines=117> */
.L_x_537:
[----:B0--34-:R-:W-:Y:S05]  /*09a0*/  BSYNC.RECONVERGENT B0 ;  /* 0x0000000000007941 */ /* 0x019fea0003800200 */
.L_x_536:
        /* <DEDUP_REMOVED lines=91> */
.L_x_540:
[----:B------:R-:W-:Y:S05]  /*0f60*/  BSYNC.RECONVERGENT B0 ;  /* 0x0000000000007941 */ /* 0x000fea0003800200 */
.L_x_539:
        /* <DEDUP_REMOVED lines=43> */
.L_x_541:
        /* <DEDUP_REMOVED lines=92> */
.L_x_542:
        /* <DEDUP_REMOVED lines=10> */
.L_x_1011:


//--------------------- .text._ZN2at6native40_GLOBAL__N__2351210d_8_Shape_cu_49f7391c30CatArrayBatchedCopy_vectorizedINS1_10OpaqueTypeILj8EEEjLi4ELi128ELi1ELi16ELi2EEEvPcNS1_25CatArrInputTensorMetadataIT_T0_XT2_EXT3_EEENS1_16TensorSizeStrideIS8_Lj4EEEiS8_ --------------------------
	.section	.text._ZN2at6native40_GLOBAL__N__2351210d_8_Shape_cu_49f7391c30CatArrayBatchedCopy_vectorizedINS1_10OpaqueTypeILj8EEEjLi4ELi128ELi1ELi16ELi2EEEvPcNS1_25CatArrInputTensorMetadataIT_T0_XT2_EXT3_EEENS1_16TensorSizeStrideIS8_Lj4EEEiS8_,"ax",@progbits
	.align	128
.text._ZN2at6native40_GLOBAL__N__2351210d_8_Shape_cu_49f7391c30CatArrayBatchedCopy_vectorizedINS1_10OpaqueTypeILj8EEEjLi4ELi128ELi1ELi16ELi2EEEvPcNS1_25CatArrInputTensorMetadataIT_T0_XT2_EXT3_EEENS1_16TensorSizeStrideIS8_Lj4EEEiS8_:
        .type           _ZN2at6native40_GLOBAL__N__2351210d_8_Shape_cu_49f7391c30CatArrayBatchedCopy_vectorizedINS1_10OpaqueTypeILj8EEEjLi4ELi128ELi1ELi16ELi2EEEvPcNS1_25CatArrInputTensorMetadataIT_T0_XT2_EXT3_EEENS1_16TensorSizeStrideIS8_Lj4EEEiS8_,@function
        .size           _ZN2at6native40_GLOBAL__N__2351210d_8_Shape_cu_49f7391c30CatArrayBatchedCopy_vectorizedINS1_10OpaqueTypeILj8EEEjLi4ELi128ELi1ELi16ELi2EEEvPcNS1_25CatArrInputTensorMetadataIT_T0_XT2_EXT3_EEENS1_16TensorSizeStrideIS8_Lj4EEEiS8_,(.L_x_1012 - _ZN2at6native40_GLOBAL__N__2351210d_8_Shape_cu_49f7391c30CatArrayBatchedCopy_vectorizedINS1_10OpaqueTypeILj8EEEjLi4ELi128ELi1ELi16ELi2EEEvPcNS1_25CatArrInputTensorMetadataIT_T0_XT2_EXT3_EEENS1_16TensorSizeStrideIS8_Lj4EEEiS8_)
        .other          _ZN2at6native40_GLOBAL__N__2351210d_8_Shape_cu_49f7391c30CatArrayBatchedCopy_vectorizedINS1_10OpaqueTypeILj8EEEjLi4ELi128ELi1ELi16ELi2EEEvPcNS1_25CatArrInputTensorMetadataIT_T0_XT2_EXT3_EEENS1_16TensorSizeStrideIS8_Lj4EEEiS8_,@"STO_CUDA_ENTRY STV_DEFAULT"
_ZN2at6native40_GLOBAL__N__2351210d_8_Shape_cu_49f7391c30CatArrayBatchedCopy_vectorizedINS1_10OpaqueTypeILj8EEEjLi4ELi128ELi1ELi16ELi2EEEvPcNS1_25CatArrInputTensorMetadataIT_T0_XT2_EXT3_EEENS1_16TensorSizeStrideIS8_Lj4EEEiS8_:
        /* <DEDUP_REMOVED lines=66> */
.L_x_543:
        /* <DEDUP_REMOVED lines=48> */
.L_x_544:
        /* <DEDUP_REMOVED lines=14> */
.L_x_1012:


//--------------------- .text._ZN2at6native40_GLOBAL__N__2351210d_8_Shape_cu_49f7391c19CatArrayBatchedCopyINS1_10OpaqueTypeILj8EEEjLi3ELi128ELi1EEEvPT_NS1_25CatArrInputTensorMetadataIS5_T0_XT2_EXT3_EEENS1_16TensorSizeStrideIS8_Lj4EEEiS8_ --------------------------
	.section	.text._ZN2at6native40_GLOBAL__N__2351210d_8_Shape_cu_49f7391c19CatArrayBatchedCopyINS1_10OpaqueTypeILj8EEEjLi3ELi128ELi1EEEvPT_NS1_25CatArrInputTensorMetadataIS5_T0_XT2_EXT3_EEENS1_16TensorSizeStrideIS8_Lj4EEEiS8_,"ax",@progbits
	.align	128
.text._ZN2at6native40_GLOBAL__N__2351210d_8_Shape_cu_49f7391c19CatArrayBatchedCopyINS1_10OpaqueTypeILj8EEEjLi3ELi128ELi1EEEvPT_NS1_25CatArrInputTensorMetadataIS5_T0_XT2_EXT3_EEENS1_16TensorSizeStrideIS8_Lj4EEEiS8_:
        .type           _ZN2at6native40_GLOBAL__N__2351210d_8_Shape_cu_49f7391c19CatArrayBatchedCopyINS1_10OpaqueTypeILj8EEEjLi3ELi128ELi1EEEvPT_NS1_25CatArrInputTensorMetadataIS5_T0_XT2_EXT3_EEENS1_16TensorSizeStrideIS8_Lj4EEEiS8_,@function
        .size           _ZN2at6native40_GLOBAL__N__2351210d_8_Shape_cu_49f7391c19CatArrayBatchedCopyINS1_10OpaqueTypeILj8EEEjLi3ELi128ELi1EEEvPT_NS1_25CatArrInputTensorMetadataIS5_T0_XT2_EXT3_EEENS1_16TensorSizeStrideIS8_Lj4EEEiS8_,(.L_x_1013 - _ZN2at6native40_GLOBAL__N__2351210d_8_Shape_cu_49f7391c19CatArrayBatchedCopyINS1_10OpaqueTypeILj8EEEjLi3ELi128ELi1EEEvPT_NS1_25CatArrInputTensorMetadataIS5_T0_XT2_EXT3_EEENS1_16TensorSizeStrideIS8_Lj4EEEiS8_)
        .other          _ZN2at6native40_GLOBAL__N__2351210d_8_Shape_cu_49f7391c19CatArrayBatchedCopyINS1_10OpaqueTypeILj8EEEjLi3ELi128ELi1EEEvPT_NS1_25CatArrInputTensorMetadataIS5_T0_XT2_EXT3_EEENS1_16TensorSizeStrideIS8_Lj4EEEiS8_,@"STO_CUDA_ENTRY STV_DEFAULT"
_ZN2at6native40_GLOBAL__N__2351210d_8_Shape_cu_49f7391c19CatArrayBatchedCopyINS1_10OpaqueTypeILj8EEEjLi3ELi128ELi1EEEvPT_NS1_25CatArrInputTensorMetadataIS5_T0_XT2_EXT3_EEENS1_16TensorSizeStrideIS8_Lj4EEEiS8_:
        /* <DEDUP_REMOVED lines=35> */
[----:B------:R-:W-:Y:S02]  /*0230*/  IMAD.MOV R21, RZ, RZ, -R4 ;  /* 0x000000ffff157224 */ /* 0x000fe400078e0a04 */
        /* <DEDUP_REMOVED lines=15> */
[----:B------:R-:W-:Y:S02]  /*0330*/  ISETP.NE.U32.AND P1, PT, R3, RZ, PT ;  /* 0x000000ff0300720c */ /* 0x000fe40003f25070 */
[----:B------:R-:W-:Y:S01]  /*0340*/  LOP3.LUT R20, RZ, R4, RZ, 0x33, !PT ;  /* 0x00000004ff147212 */ /* 0x000fe200078e33ff */
[----:B---3--:R-:W-:Y:S01]  /*0350*/  IMAD R19, R19, R9, RZ ;  /* 0x0000000913137224 */ /* 0x008fe200078e02ff */
[----:B-1----:R-:W-:-:S03]  /*0360*/  MOV R16, RZ ;  /* 0x000000ff00107202 */ /* 0x002fc60000000f00 */
[----:B------:R-:W-:-:S04]  /*0370*/  IMAD.HI.U32 R7, R9, R19, R8 ;  /* 0x0000001309077227 */ /* 0x000fc800078e0008 */
[----:B--2---:R-:W-:-:S04]  /*0380*/  IMAD R9, R21, R17, RZ ;  /* 0x0000001115097224 */ /* 0x004fc800078e02ff */
[----:B------:R-:W-:Y:S01]  /*0390*/  IMAD.HI.U32 R8, R17, R9, R16 ;  /* 0x0000000911087227 */ /* 0x000fe200078e0010 */
[----:B------:R-:W-:Y:S02]  /*03a0*/  MOV R9, R11 ;  /* 0x0000000b00097202 */ /* 0x000fe40000000f00 */
[----:B------:R-:W-:-:S07]  /*03b0*/  LOP3.LUT R11, RZ, R3, RZ, 0x33, !PT ;  /* 0x00000003ff0b7212 */ /* 0x000fce00078e33ff */
.L_x_546:
[----:B01----:R-:W-:-:S06]  /*03c0*/  @P0 IMAD.WIDE.U32 R16, R9, 0x8, R14 ;  /* 0x0000000809100825 */ /* 0x003fcc00078e000e */
[----:B------:R-:W2:Y:S01]  /*03d0*/  @P0 LDG.E.64 R16, desc[UR6][R16.64] ;  /* 0x0000000610100981 */ /* 0x000ea2000c1e1b00 */
        /* <DEDUP_REMOVED lines=10> */
[----:B------:R-:W-:-:S04]  /*0480*/  IMAD.HI.U32 R19, R8, R23, RZ ;  /* 0x0000001708137227 */ /* 0x000fc800078e00ff */
[----:B------:R-:W-:Y:S01]  /*0490*/  IMAD R22, R3, R22, R9 ;  /* 0x0000001603167224 */ /* 0x000fe200078e0209 */
[----:B------:R-:W-:-:S03]  /*04a0*/  IADD3 R21, PT, PT, -R19, RZ, RZ ;  /* 0x000000ff13157210 */ /* 0x000fc60007ffe1ff */
[----:B------:R-:W-:Y:S02]  /*04b0*/  IMAD R22, R22, UR5, RZ ;  /* 0x0000000516167c24 */ /* 0x000fe4000f8e02ff */
[----:B------:R-:W-:-:S05]  /*04c0*/  IMAD R21, R4, R21, R23 ;  /* 0x0000001504157224 */ /* 0x000fca00078e0217 */
[----:B------:R-:W-:-:S13]  /*04d0*/  ISETP.GE.U32.AND P3, PT, R21, R4, PT ;  /* 0x000000041500720c */ /* 0x000fda0003f66070 */
[----:B------:R-:W-:Y:S01]  /*04e0*/  @P3 IADD3 R21, PT, PT, -R4, R21, RZ ;  /* 0x0000001504153210 */ /* 0x000fe20007ffe1ff */
[----:B------:R-:W-:-:S03]  /*04f0*/  @P3 VIADD R19, R19, 0x1 ;  /* 0x0000000113133836 */ /* 0x000fc60000000000 */
[----:B------:R-:W-:Y:S02]  /*0500*/  ISETP.GE.U32.AND P4, PT, R21, R4, PT ;  /* 0x000000041500720c */ /* 0x000fe40003f86070 */
[----:B------:R-:W0:Y:S11]  /*0510*/  @P0 LDC R21, c[0x0][0xe4c] ;  /* 0x00039300ff150b82 */ /* 0x000e360000000800 */
[----:B------:R-:W-:-:S04]  /*0520*/  @P4 IADD3 R19, PT, PT, R19, 0x1, RZ ;  /* 0x0000000113134810 */ /* 0x000fc80007ffe0ff */
[----:B------:R-:W-:Y:S02]  /*0530*/  SEL R24, R20, R19, !P2 ;  /* 0x0000001314187207 */ /* 0x000fe40005000000 */
[----:B------:R-:W1:Y:S03]  /*0540*/  @P0 LDC.64 R18, c[0x0][0x380] ;  /* 0x0000e000ff120b82 */ /* 0x000e660000000a00 */
[----:B------:R-:W-:-:S04]  /*0550*/  IMAD.MOV R25, RZ, RZ, -R24 ;  /* 0x000000ffff197224 */ /* 0x000fc800078e0a18 */
[----:B------:R-:W-:-:S04]  /*0560*/  IMAD R23, R4, R25, R23 ;  /* 0x0000001904177224 */ /* 0x000fc800078e0217 */
[----:B------:R-:W-:-:S04]  /*0570*/  IMAD R23, R23, UR9, R22 ;  /* 0x0000000917177c24 */ /* 0x000fc8000f8e0216 */
[----:B------:R-:W-:-:S04]  /*0580*/  IMAD R22, R24, UR8, R23 ;  /* 0x0000000818167c24 */ /* 0x000fc8000f8e0217 */
[----:B0-----:R-:W-:-:S04]  /*0590*/  @P0 IMAD R21, R5, R21, R22 ;  /* 0x0000001505150224 */ /* 0x001fc800078e0216 */
[----:B-1----:R-:W-:-:S05]  /*05a0*/  @P0 IMAD.WIDE.U32 R18, R21, 0x8, R18 ;  /* 0x0000000815120825 */ /* 0x002fca00078e0012 */
[----:B--2---:R0:W-:Y:S01]  /*05b0*/  @P0 STG.E.64 desc[UR6][R18.64], R16 ;  /* 0x0000001012000986 */ /* 0x0041e2000c101b06 */
        /* <DEDUP_REMOVED lines=45> */
[----:B------:R-:W2:Y:S01]  /*0890*/  LDG.E.64 R16, desc[UR6][R16.64] ;  /* 0x0000000610107981 */ /* 0x000ea2000c1e1b00 */
[----:B------:R-:W-:-:S04]  /*08a0*/  IMAD R19, R5, UR11, R22 ;  /* 0x0000000b05137c24 */ /* 0x000fc8000f8e0216 */
[----:B------:R-:W-:-:S05]  /*08b0*/  IMAD.WIDE.U32 R18, R19, 0x8, R12 ;  /* 0x0000000813127825 */ /* 0x000fca00078e000c */
[----:B--2---:R1:W-:Y:S02]  /*08c0*/  STG.E.64 desc[UR6][R18.64], R16 ;  /* 0x0000001012007986 */ /* 0x0043e4000c101b06 */
.L_x_545:
[----:B------:R-:W-:-:S04]  /*08d0*/  IADD3 R9, PT, PT, R10, R9, RZ ;  /* 0x000000090a097210 */ /* 0x000fc80007ffe0ff */
[----:B------:R-:W-:-:S13]  /*08e0*/  ISETP.GE.U32.AND P3, PT, R9, R0, PT ;  /* 0x000000000900720c */ /* 0x000fda0003f66070 */
[----:B------:R-:W-:Y:S05]  /*08f0*/  @!P3 BRA `(.L_x_546) ;  /* 0xfffffff800b0b947 */ /* 0x000fea000383ffff */
[----:B------:R-:W-:Y:S05]  /*0900*/  EXIT ;  /* 0x000000000000794d */ /* 0x000fea0003800000 */
.L_x_547:
        /* <DEDUP_REMOVED lines=15> */
.L_x_1013:


//--------------------- .text._ZN2at6native40_GLOBAL__N__2351210d_8_Shape_cu_49f7391c26CatArrayBatchedCopy_contigINS1_10OpaqueTypeILj8EEEjLi3ELi128ELi1EEEvPT_NS1_25CatArrInputTensorMetadataIS5_T0_XT2_EXT3_EEENS1_16TensorSizeStrideIS8_Lj4EEEiS8_ --------------------------
	.section	.text._ZN2at6native40_GLOBAL__N__2351210d_8_Shape_cu_49f7391c26CatArrayBatchedCopy_contigINS1_10OpaqueTypeILj8EEEjLi3ELi128ELi1EEEvPT_NS1_25CatArrInputTensorMetadataIS5_T0_XT2_EXT3_EEENS1_16TensorSizeStrideIS8_Lj4EEEiS8_,"ax",@progbits
	.align	128
.text._ZN2at6native40_GLOBAL__N__2351210d_8_Shape_cu_49f7391c26CatArrayBatchedCopy_contigINS1_10OpaqueTypeILj8EEEjLi3ELi128ELi1EEEvPT_NS1_25CatArrInputTensorMetadataIS5_T0_XT2_EXT3_EEENS1_16TensorSizeStrideIS8_Lj4EEEiS8_:
        .type           _ZN2at6native40_GLOBAL__N__2351210d_8_Shape_cu_49f7391c26CatArrayBatchedCopy_contigINS1_10OpaqueTypeILj8EEEjLi3ELi128ELi1EEEvPT_NS1_25CatArrInputTensorMetadataIS5_T0_XT2_EXT3_EEENS1_16TensorSizeStrideIS8_Lj4EEEiS8_,@function
        .size           _ZN2at6native40_GLOBAL__N__2351210d_8_Shape_cu_49f7391c26CatArrayBatchedCopy_contigINS1_10OpaqueTypeILj8EEEjLi3ELi128ELi1EEEvPT_NS1_25CatArrInputTensorMetadataIS5_T0_XT2_EXT3_EEENS1_16TensorSizeStrideIS8_Lj4EEEiS8_,(.L_x_1014 - _ZN2at6native40_GLOBAL__N__2351210d_8_Shape_cu_49f7391c26CatArrayBatchedCopy_contigINS1_10OpaqueTypeILj8EEEjLi3ELi128ELi1EEEvPT_NS1_25CatArrInputTensorMetadataIS5_T0_XT2_EXT3_EEENS1_16TensorSizeStrideIS8_Lj4EEEiS8_)
        .other          _ZN2at6native40_GLOBAL__N__2351210d_8_Shape_cu_49f7391c26CatArrayBatchedCopy_contigINS1_10OpaqueTypeILj8EEEjLi3ELi128ELi1EEEvPT_NS1_25CatArrInputTensorMetadataIS5_T0_XT2_EXT3_EEENS1_16TensorSizeStrideIS8_Lj4EEEiS8_,@"STO_CUDA_ENTRY STV_DEFAULT"
_ZN2at6native40_GLOBAL__N__2351210d_8_Shape_cu_49f7391c26CatArrayBatchedCopy_contigINS1_10OpaqueTypeILj8EEEjLi3ELi128ELi1EEEvPT_NS1_25CatArrInputTensorMetadataIS5_T0_XT2_EXT3_EEENS1_16TensorSizeStrideIS8_Lj4EEEiS8_:
        /* <DEDUP_REMOVED lines=49> */
.L_x_548:
        /* <DEDUP_REMOVED lines=34> */
.L_x_549:
        /* <DEDUP_REMOVED lines=13> */
.L_x_1014:


//--------------------- .text._ZN2at6native40_GLOBAL__N__2351210d_8_Shape_cu_49f7391c35CatArrayBatchedCopy_alignedK_contigINS1_10OpaqueTypeILj8EEEjLi3ELi128ELi1ELi8EEEvPT_NS1_25CatArrInputTensorMetadataIS5_T0_XT2_EXT3_EEENS1_16TensorSizeStrideIS8_Lj4EEEiS8_ --------------------------
	.section	.text._ZN2at6native40_GLOBAL__N__2351210d_8_Shape_cu_49f7391c35CatArrayBatchedCopy_alignedK_contigINS1_10OpaqueTypeILj8EEEjLi3ELi128ELi1ELi8EEEvPT_NS1_25CatArrInputTensorMetadataIS5_T0_XT2_EXT3_EEENS1_16TensorSizeStrideIS8_Lj4EEEiS8_,"ax",@progbits
	.align	128
.text._ZN2at6native40_GLOBAL__N__2351210d_8_Shape_cu_49f7391c35CatArrayBatchedCopy_alignedK_contigINS1_10OpaqueTypeILj8EEEjLi3ELi128ELi1ELi8EEEvPT_NS1_25CatArrInputTensorMetadataIS5_T0_XT2_EXT3_EEENS1_16TensorSizeStrideIS8_Lj4EEEiS8_:
        .type           _ZN2at6native40_GLOBAL__N__2351210d_8_Shape_cu_49f7391c35CatArrayBatchedCopy_alignedK_contigINS1_10OpaqueTypeILj8EEEjLi3ELi128ELi1ELi8EEEvPT_NS1_25CatArrInputTensorMetadataIS5_T0_XT2_EXT3_EEENS1_16TensorSizeStrideIS8_Lj4EEEiS8_,@function
        .size           _ZN2at6native40_GLOBAL__N__2351210d_8_Shape_cu_49f7391c35CatArrayBatchedCopy_alignedK_contigINS1_10OpaqueTypeILj8EEEjLi3ELi128ELi1ELi8EEEvPT_NS1_25CatArrInputTensorMetadataIS5_T0_XT2_EXT3_EEENS1_16TensorSizeStrideIS8_Lj4EEEiS8_,(.L_x_1015 - _ZN2at6native40_GLOBAL__N__2351210d_8_Shape_cu_49f7391c35CatArrayBatchedCopy_alignedK_contigINS1_10OpaqueTypeILj8EEEjLi3ELi128ELi1ELi8EEEvPT_NS1_25CatArrInputTensorMetadataIS5_T0_XT2_EXT3_EEENS1_16TensorSizeStrideIS8_Lj4EEEiS8_)
        .other          _ZN2at6native40_GLOBAL__N__2351210d_8_Shape_cu_49f7391c35CatArrayBatchedCopy_alignedK_contigINS1_10OpaqueTypeILj8EEEjLi3ELi128ELi1ELi8EEEvPT_NS1_25CatArrInputTensorMetadataIS5_T0_XT2_EXT3_EEENS1_16TensorSizeStrideIS8_Lj4EEEiS8_,@"STO_CUDA_ENTRY STV_DEFAULT"
_ZN2at6native40_GLOBAL__N__2351210d_8_Shape_cu_49f7391c35CatArrayBatchedCopy_alignedK_contigINS1_10OpaqueTypeILj8EEEjLi3ELi128ELi1ELi8EEEvPT_NS1_25CatArrInputTensorMetadataIS5_T0_XT2_EXT3_EEENS1_16TensorSizeStrideIS8_Lj4EEEiS8_:
        /* <DEDUP_REMOVED lines=57> */
.L_x_551:
        /* <DEDUP_REMOVED lines=41> */
.L_x_550:
        /* <DEDUP_REMOVED lines=18> */
.L_x_554:
        /* <DEDUP_REMOVED lines=37> */
.L_x_553:
[----:B------:R-:W-:Y:S05]  /*0990*/  BSYNC.RECONVERGENT B0 ;  /* 0x0000000000007941 */ /* 0x000fea0003800200 */
.L_x_552:
[----:B------:R-:W-:Y:S05]  /*09a0*/  @P2 EXIT ;  /* 0x000000000000294d */ /* 0x000fea0003800000 */
[----:B------:R-:W-:Y:S01]  /*09b0*/  HFMA2 R6, -RZ, RZ, 0, 0 ;  /* 0x00000000ff067431 */ /* 0x000fe200000001ff */
[C---:B0-----:R-:W-:Y:S01]  /*09c0*/  IADD3 R12, PT, PT, R17.reuse, -UR9, RZ ;  /* 0x80000009110c7c10 */ /* 0x041fe2000fffe0ff */
[----:B------:R-:W-:-:S03]  /*09d0*/  VIADD R13, R17, 0x1 ;  /* 0x00000001110d7836 */ /* 0x000fc60000000000 */
[----:B------:R-:W-:Y:S01]  /*09e0*/  IMAD.HI.U32 R14, R7, R11, R6 ;  /* 0x0000000b070e7227 */ /* 0x000fe200078e0006 */
[----:B------:R-:W-:-:S07]  /*09f0*/  LOP3.LUT R11, RZ, UR10, RZ, 0x33, !PT ;  /* 0x0000000aff0b7c12 */ /* 0x000fce000f8e33ff */
.L_x_555:
        /* <DEDUP_REMOVED lines=129> */
.L_x_556:
        /* <DEDUP_REMOVED lines=15> */
.L_x_1015:


//--------------------- .text._ZN2at6native40_GLOBAL__N__2351210d_8_Shape_cu_49f7391c35CatArrayBatchedCopy_alignedK_contigINS1_10OpaqueTypeILj8EEEjLi3ELi128ELi1ELi16EEEvPT_NS1_25CatArrInputTensorMetadataIS5_T0_XT2_EXT3_EEENS1_16TensorSizeStrideIS8_Lj4EEEiS8_ --------------------------
	.section	.text._ZN2at6native40_GLOBAL__N__2351210d_8_Shape_cu_49f7391c35CatArrayBatchedCopy_alignedK_contigINS1_10OpaqueTypeILj8EEEjLi3ELi128ELi1ELi16EEEvPT_NS1_25CatArrInputTensorMetadataIS5_T0_XT2_EXT3_EEENS1_16TensorSizeStrideIS8_Lj4EEEiS8_,"ax",@progbits
	.align	128
.text._ZN2at6native40_GLOBAL__N__2351210d_8_Shape_cu_49f7391c35CatArrayBatchedCopy_alignedK_contigINS1_10OpaqueTypeILj8EEEjLi3ELi128ELi1ELi16EEEvPT_NS1_25CatArrInputTensorMetadataIS5_T0_XT2_EXT3_EEENS1_16TensorSizeStrideIS8_Lj4EEEiS8_:
        .type           _ZN2at6native40_GLOBAL__N__2351210d_8_Shape_cu_49f7391c35CatArrayBatchedCopy_alignedK_contigINS1_10OpaqueTypeILj8EEEjLi3ELi128ELi1ELi16EEEvPT_NS1_25CatArrInputTensorMetadataIS5_T0_XT2_EXT3_EEENS1_16TensorSizeStrideIS8_Lj4EEEiS8_,@function
        .size           _ZN2at6native40_GLOBAL__N__2351210d_8_Shape_cu_49f7391c35CatArrayBatchedCopy_alignedK_contigINS1_10OpaqueTypeILj8EEEjLi3ELi128ELi1ELi16EEEvPT_NS1_25CatArrInputTensorMetadataIS5_T0_XT2_EXT3_EEENS1_16TensorSizeStrideIS8_Lj4EEEiS8_,(.L_x_1016 - _ZN2at6native40_GLOBAL__N__2351210d_8_Shape_cu_49f7391c35CatArrayBatchedCopy_alignedK_contigINS1_10OpaqueTypeILj8EEEjLi3ELi128ELi1ELi16EEEvPT_NS1_25CatArrInputTensorMetadataIS5_T0_XT2_EXT3_EEENS1_16TensorSizeStrideIS8_Lj4EEEiS8_)
        .other          _ZN2at6native40_GLOBAL__N__2351210d_8_Shape_cu_49f7391c35CatArrayBatchedCopy_alignedK_contigINS1_10OpaqueTypeILj8EEEjLi3ELi128ELi1ELi16EEEvPT_NS1_25CatArrInputTensorMetadataIS5_T0_XT2_EXT3_EEENS1_16TensorSizeStrideIS8_Lj4EEEiS8_,@"STO_CUDA_ENTRY STV_DEFAULT"
_ZN2at6native40_GLOBAL__N__2351210d_8_Shape_cu_49f7391c35CatArrayBatchedCopy_alignedK_contigINS1_10OpaqueTypeILj8EEEjLi3ELi128ELi1ELi16EEEvPT_NS1_25CatArrInputTensorMetadataIS5_T0_XT2_EXT3_EEENS1_16TensorSizeStrideIS8_Lj4EEEiS8_:
        /* <DEDUP_REMOVED lines=55> */
.L_x_559:
        /* <DEDUP_REMOVED lines=63> */
.L_x_558:
[----:B0--34-:R-:W-:Y:S05]  /*0760*/  BSYNC.RECONVERGENT B0 ;  /* 0x0000000000007941 */ /* 0x019fea0003800200 */
.L_x_557:
        /* <DEDUP_REMOVED lines=43> */
.L_x_562:
        /* <DEDUP_REMOVED lines=37> */
.L_x_561:
[----:B0--34-:R-:W-:Y:S05]  /*0c70*/  BSYNC.RECONVERGENT B0 ;  /* 0x0000000000007941 */ /* 0x019fea0003800200 */
.L_x_560:
        /* <DEDUP_REMOVED lines=35> */
.L_x_563:
        /* <DEDUP_REMOVED lines=128> */
.L_x_564:
        /* <DEDUP_REMOVED lines=13> */
.L_x_1016:


//--------------------- .text._ZN2at6native40_GLOBAL__N__2351210d_8_Shape_cu_49f7391c30CatArrayBatchedCopy_vectorizedINS1_10OpaqueTypeILj8EEEjLi3ELi128ELi1ELi16ELi2EEEvPcNS1_25CatArrInputTensorMetadataIT_T0_XT2_EXT3_EEENS1_16TensorSizeStrideIS8_Lj4EEEiS8_ --------------------------
	.section	.text._ZN2at6native40_GLOBAL__N__2351210d_8_Shape_cu_49f7391c30CatArrayBatchedCopy_vectorizedINS1_10OpaqueTypeILj8EEEjLi3ELi128ELi1ELi16ELi2EEEvPcNS1_25CatArrInputTensorMetadataIT_T0_XT2_EXT3_EEENS1_16TensorSizeStrideIS8_Lj4EEEiS8_,"ax",@progbits
	.align	128
.text._ZN2at6native40_GLOBAL__N__2351210d_8_Shape_cu_49f7391c30CatArrayBatchedCopy_vectorizedINS1_10OpaqueTypeILj8EEEjLi3ELi128ELi1ELi16ELi2EEEvPcNS1_25CatArrInputTensorMetadataIT_T0_XT2_EXT3_EEENS1_16TensorSizeStrideIS8_Lj4EEEiS8_:
        .type           _ZN2at6native40_GLOBAL__N__2351210d_8_Shape_cu_49f7391c30CatArrayBatchedCopy_vectorizedINS1_10OpaqueTypeILj8EEEjLi3ELi128ELi1ELi16ELi2EEEvPcNS1_25CatArrInputTensorMetadataIT_T0_XT2_EXT3_EEENS1_16TensorSizeStrideIS8_Lj4EEEiS8_,@function
        .size           _ZN2at6native40_GLOBAL__N__2351210d_8_Shape_cu_49f7391c30CatArrayBatchedCopy_vectorizedINS1_10OpaqueTypeILj8EEEjLi3ELi128ELi1ELi16ELi2EEEvPcNS1_25CatArrInputTensorMetadataIT_T0_XT2_EXT3_EEENS1_16TensorSizeStrideIS8_Lj4EEEiS8_,(.L_x_1017 - _ZN2at6native40_GLOBAL__N__2351210d_8_Shape_cu_49f7391c30CatArrayBatchedCopy_vectorizedINS1_10OpaqueTypeILj8EEEjLi3ELi128ELi1ELi16ELi2EEEvPcNS1_25CatArrInputTensorMetadataIT_T0_XT2_EXT3_EEENS1_16TensorSizeStrideIS8_Lj4EEEiS8_)
        .other          _ZN2at6native40_GLOBAL__N__2351210d_8_Shape_cu_49f7391c30CatArrayBatchedCopy_vectorizedINS1_10OpaqueTypeILj8EEEjLi3ELi128ELi1ELi16ELi2EEEvPcNS1_25CatArrInputTensorMetadataIT_T0_XT2_EXT3_EEENS1_16TensorSizeStrideIS8_Lj4EEEiS8_,@"STO_CUDA_ENTRY STV_DEFAULT"
_ZN2at6native40_GLOBAL__N__2351210d_8_Shape_cu_49f7391c30CatArrayBatchedCopy_vectorizedINS1_10OpaqueTypeILj8EEEjLi3ELi128ELi1ELi16ELi2EEEvPcNS1_25CatArrInputTensorMetadataIT_T0_XT2_EXT3_EEENS1_16TensorSizeStrideIS8_Lj4EEEiS8_:
        /* <DEDUP_REMOVED lines=53> */
.L_x_565:
        /* <DEDUP_REMOVED lines=36> */
.L_x_566:
        /* <DEDUP_REMOVED lines=15> */
.L_x_1017:


//--------------------- .text._ZN2at6native40_GLOBAL__N__2351210d_8_Shape_cu_49f7391c19CatArrayBatchedCopyINS1_10OpaqueTypeILj8EEEjLi2ELi128ELi1EEEvPT_NS1_25CatArrInputTensorMetadataIS5_T0_XT2_EXT3_EEENS1_16TensorSizeStrideIS8_Lj4EEEiS8_ --------------------------
	.section	.text._ZN2at6native40_GLOBAL__N__2351210d_8_Shape_cu_49f7391c19CatArrayBatchedCopyINS1_10OpaqueTypeILj8EEEjLi2ELi128ELi1EEEvPT_NS1_25CatArrInputTensorMetadataIS5_T0_XT2_EXT3_EEENS1_16TensorSizeStrideIS8_Lj4EEEiS8_,"ax",@progbits
	.align	128
.text._ZN2at6native40_GLOBAL__N__2351210d_8_Shape_cu_49f7391c19CatArrayBatchedCopyINS1_10OpaqueTypeILj8EEEjLi2ELi128ELi1EEEvPT_NS1_25CatArrInputTensorMetadataIS5_T0_XT2_EXT3_EEENS1_16TensorSizeStrideIS8_Lj4EEEiS8_:
        .type           _ZN2at6native40_GLOBAL__N__2351210d_8_Shape_cu_49f7391c19CatArrayBatchedCopyINS1_10OpaqueTypeILj8EEEjLi2ELi128ELi1EEEvPT_NS1_25CatArrInputTensorMetadataIS5_T0_XT2_EXT3_EEENS1_16TensorSizeStrideIS8_Lj4EEEiS8_,@function
        .size           _ZN2at6native40_GLOBAL__N__2351210d_8_Shape_cu_49f7391c19CatArrayBatchedCopyINS1_10OpaqueTypeILj8EEEjLi2ELi128ELi1EEEvPT_NS1_25CatArrInputTensorMetadataIS5_T0_XT2_EXT3_EEENS1_16TensorSizeStrideIS8_Lj4EEEiS8_,(.L_x_1018 - _ZN2at6native40_GLOBAL__N__2351210d_8_Shape_cu_49f7391c19CatArrayBatchedCopyINS1_10OpaqueTypeILj8EEEjLi2ELi128ELi1EEEvPT_NS1_25CatArrInputTensorMetadataIS5_T0_XT2_EXT3_EEENS1_16TensorSizeStrideIS8_Lj4EEEiS8_)
        .other          _ZN2at6native40_GLOBAL__N__2351210d_8_Shape_cu_49f7391c19CatArrayBatchedCopyINS1_10OpaqueTypeILj8EEEjLi2ELi128ELi1EEEvPT_NS1_25CatArrInputTensorMetadataIS5_T0_XT2_EXT3_EEENS1_16TensorSizeStrideIS8_Lj4EEEiS8_,@"STO_CUDA_ENTRY STV_DEFAULT"
_ZN2at6native40_GLOBAL__N__2351210d_8_Shape_cu_49f7391c19CatArrayBatchedCopyINS1_10OpaqueTypeILj8EEEjLi2ELi128ELi1EEEvPT_NS1_25CatArrInputTensorMetadataIS5_T0_XT2_EXT3_EEENS1_16TensorSizeStrideIS8_Lj4EEEiS8_:
        /* <DEDUP_REMOVED lines=23> */
[----:B------:R-:W1:Y:S01]  /*0170*/  LDC.U8 R14, c[0x0][R14+0xd80] ;  /* 0x000360000e0e7b82 */ /* 0x000e620000000000 */
[----:B---3--:R-:W-:-:S07]  /*0180*/  ISETP.NE.AND P0, PT, R2, 0x1, PT ;  /* 0x000000010200780c */ /* 0x008fce0003f05270 */
[----:B------:R-:W3:Y:S01]  /*0190*/  LDC.64 R4, c[0x0][R4+0x380] ;  /* 0x0000e00004047b82 */ /* 0x000ee20000000a00 */
[----:B0-----:R-:W-:-:S07]  /*01a0*/  SEL R7, R6, R7, !P0 ;  /* 0x0000000706077207 */ /* 0x001fce0004000000 */
[----:B------:R-:W0:Y:S01]  /*01b0*/  LDC.64 R2, c[0x0][0x380] ;  /* 0x0000e000ff027b82 */ /* 0x000e220000000a00 */
[----:B------:R-:W5:Y:S01]  /*01c0*/  I2F.U32.RP R9, R7 ;  /* 0x0000000700097306 */ /* 0x000f620000209000 */
[----:B------:R-:W-:-:S06]  /*01d0*/  ISETP.NE.U32.AND P1, PT, R7, RZ, PT ;  /* 0x000000ff0700720c */ /* 0x000fcc0003f25070 */
[----:B------:R-:W0:Y:S08]  /*01e0*/  LDC R8, c[0x0][R8+0x780] ;  /* 0x0001e00008087b82 */ /* 0x000e300000000800 */
[----:B------:R-:W0:Y:S01]  /*01f0*/  @P0 LDC R6, c[0x0][0xe0c] ;  /* 0x00038300ff060b82 */ /* 0x000e220000000800 */
[----:B-1----:R-:W-:Y:S01]  /*0200*/  ISETP.NE.AND P0, PT, R14, RZ, PT ;  /* 0x000000ff0e00720c */ /* 0x002fe20003f05270 */
[----:B-----5:R-:W1:Y:S01]  /*0210*/  MUFU.RCP R9, R9 ;  /* 0x0000000900097308 */ /* 0x020e620000001000 */
[----:B------:R-:W-:-:S02]  /*0220*/  LOP3.LUT R14, RZ, R7, RZ, 0x33, !PT ;  /* 0x00000007ff0e7212 */ /* 0x000fc400078e33ff */
[----:B-1----:R-:W-:Y:S02]  /*0230*/  IADD3 R10, PT, PT, R9, 0xffffffe, RZ ;  /* 0x0ffffffe090a7810 */ /* 0x002fe40007ffe0ff */
[----:B------:R-:W-:-:S03]  /*0240*/  IADD3 R9, PT, PT, RZ, -R7, RZ ;  /* 0x80000007ff097210 */ /* 0x000fc60007ffe0ff */
[----:B------:R1:W5:Y:S02]  /*0250*/  F2I.FTZ.U32.TRUNC.NTZ R11, R10 ;  /* 0x0000000a000b7305 */ /* 0x000364000021f000 */
[----:B-1----:R-:W-:Y:S01]  /*0260*/  MOV R10, RZ ;  /* 0x000000ff000a7202 */ /* 0x002fe20000000f00 */
[----:B-----5:R-:W-:-:S04]  /*0270*/  IMAD R9, R9, R11, RZ ;  /* 0x0000000b09097224 */ /* 0x020fc800078e02ff */
[----:B--234-:R-:W-:-:S07]  /*0280*/  IMAD.HI.U32 R9, R11, R9, R10 ;  /* 0x000000090b097227 */ /* 0x01cfce00078e000a */
.L_x_568:
[----:B01----:R-:W-:Y:S01]  /*0290*/  @P0 IMAD.WIDE.U32 R10, R13, 0x8, R4 ;  /* 0x000000080d0a0825 */ /* 0x003fe200078e0004 */
[----:B------:R-:W0:Y:S05]  /*02a0*/  @P0 LDC R19, c[0x0][0xe4c] ;  /* 0x00039300ff130b82 */ /* 0x000e2a0000000800 */
[----:B------:R-:W2:Y:S01]  /*02b0*/  @P0 LDG.E.64 R10, desc[UR6][R10.64] ;  /* 0x000000060a0a0981 */ /* 0x000ea2000c1e1b00 */
[----:B------:R-:W-:-:S05]  /*02c0*/  IMAD.HI.U32 R15, R9, R13, RZ ;  /* 0x0000000d090f7227 */ /* 0x000fca00078e00ff */
[----:B------:R-:W-:-:S05]  /*02d0*/  IADD3 R16, PT, PT, -R15, RZ, RZ ;  /* 0x000000ff0f107210 */ /* 0x000fca0007ffe1ff */
[----:B------:R-:W-:-:S05]  /*02e0*/  IMAD R16, R7, R16, R13 ;  /* 0x0000001007107224 */ /* 0x000fca00078e020d */
[----:B------:R-:W-:-:S13]  /*02f0*/  ISETP.GE.U32.AND P2, PT, R16, R7, PT ;  /* 0x000000071000720c */ /* 0x000fda0003f46070 */
[----:B------:R-:W-:Y:S01]  /*0300*/  @P2 IMAD.IADD R16, R16, 0x1, -R7 ;  /* 0x0000000110102824 */ /* 0x000fe200078e0a07 */
[----:B------:R-:W-:-:S04]  /*0310*/  @P2 IADD3 R15, PT, PT, R15, 0x1, RZ ;  /* 0x000000010f0f2810 */ /* 0x000fc80007ffe0ff */
[----:B------:R-:W-:Y:S02]  /*0320*/  ISETP.GE.U32.AND P3, PT, R16, R7, PT ;  /* 0x000000071000720c */ /* 0x000fe40003f66070 */
[----:B------:R-:W1:Y:S11]  /*0330*/  @P0 LDC.64 R16, c[0x0][0x380] ;  /* 0x0000e000ff100b82 */ /* 0x000e760000000a00 */
[----:B------:R-:W-:-:S04]  /*0340*/  @P3 IADD3 R15, PT, PT, R15, 0x1, RZ ;  /* 0x000000010f0f3810 */ /* 0x000fc80007ffe0ff */
[----:B------:R-:W-:-:S04]  /*0350*/  SEL R15, R14, R15, !P1 ;  /* 0x0000000f0e0f7207 */ /* 0x000fc80004800000 */
[C---:B------:R-:W-:Y:S01]  /*0360*/  IADD3 R20, PT, PT, -R15.reuse, RZ, RZ ;  /* 0x000000ff0f147210 */ /* 0x040fe20007ffe1ff */
[----:B------:R-:W-:-:S04]  /*0370*/  IMAD R18, R15, UR8, RZ ;  /* 0x000000080f127c24 */ /* 0x000fc8000f8e02ff */
[----:B------:R-:W-:-:S04]  /*0380*/  IMAD R15, R7, R20, R13 ;  /* 0x00000014070f7224 */ /* 0x000fc800078e020d */
        /* <DEDUP_REMOVED lines=28> */
[----:B------:R-:W2:Y:S01]  /*0550*/  LDG.E.64 R10, desc[UR6][R10.64] ;  /* 0x000000060a0a7981 */ /* 0x000ea2000c1e1b00 */
[----:B------:R-:W-:-:S04]  /*0560*/  IMAD R17, R8, UR5, R15 ;  /* 0x0000000508117c24 */ /* 0x000fc8000f8e020f */
[----:B------:R-:W-:-:S05]  /*0570*/  IMAD.WIDE.U32 R16, R17, 0x8, R2 ;  /* 0x0000000811107825 */ /* 0x000fca00078e0002 */
[----:B--2---:R1:W-:Y:S02]  /*0580*/  STG.E.64 desc[UR6][R16.64], R10 ;  /* 0x0000000a10007986 */ /* 0x0043e4000c101b06 */
.L_x_567:
[----:B------:R-:W-:-:S04]  /*0590*/  IADD3 R13, PT, PT, R12, R13, RZ ;  /* 0x0000000d0c0d7210 */ /* 0x000fc80007ffe0ff */
[----:B------:R-:W-:-:S13]  /*05a0*/  ISETP.GE.U32.AND P2, PT, R13, R0, PT ;  /* 0x000000000d00720c */ /* 0x000fda0003f46070 */
[----:B------:R-:W-:Y:S05]  /*05b0*/  @!P2 BRA `(.L_x_568) ;  /* 0xfffffffc0034a947 */ /* 0x000fea000383ffff */
[----:B------:R-:W-:Y:S05]  /*05c0*/  EXIT ;  /* 0x000000000000794d */ /* 0x000fea0003800000 */
.L_x_569:
        /* <DEDUP_REMOVED lines=11> */
.L_x_1018:


//--------------------- .text._ZN2at6native40_GLOBAL__N__2351210d_8_Shape_cu_49f7391c26CatArrayBatchedCopy_contigINS1_10OpaqueTypeILj8EEEjLi2ELi128ELi1EEEvPT_NS1_25CatArrInputTensorMetadataIS5_T0_XT2_EXT3_EEENS1_16TensorSizeStrideIS8_Lj4EEEiS8_ --------------------------
	.section	.text._ZN2at6native40_GLOBAL__N__2351210d_8_Shape_cu_49f7391c26CatArrayBatchedCopy_contigINS1_10OpaqueTypeILj8EEEjLi2ELi128ELi1EEEvPT_NS1_25CatArrInputTensorMetadataIS5_T0_XT2_EXT3_EEENS1_16TensorSizeStrideIS8_Lj4EEEiS8_,"ax",@progbits
	.align	128
.text._ZN2at6native40_GLOBAL__N__2351210d_8_Shape_cu_49f7391c26CatArrayBatchedCopy_contigINS1_10OpaqueTypeILj8EEEjLi2ELi128ELi1EEEvPT_NS1_25CatArrInputTensorMetadataIS5_T0_XT2_EXT3_EEENS1_16TensorSizeStrideIS8_Lj4EEEiS8_:
        .type           _ZN2at6native40_GLOBAL__N__2351210d_8_Shape_cu_49f7391c26CatArrayBatchedCopy_contigINS1_10OpaqueTypeILj8EEEjLi2ELi128ELi1EEEvPT_NS1_25CatArrInputTensorMetadataIS5_T0_XT2_EXT3_EEENS1_16TensorSizeStrideIS8_Lj4EEEiS8_,@function
        .size           _ZN2at6native40_GLOBAL__N__2351210d_8_Shape_cu_49f7391c26CatArrayBatchedCopy_contigINS1_10OpaqueTypeILj8EEEjLi2ELi128ELi1EEEvPT_NS1_25CatArrInputTensorMetadataIS5_T0_XT2_EXT3_EEENS1_16TensorSizeStrideIS8_Lj4EEEiS8_,(.L_x_1019 - _ZN2at6native40_GLOBAL__N__2351210d_8_Shape_cu_49f7391c26CatArrayBatchedCopy_contigINS1_10OpaqueTypeILj8EEEjLi2ELi128ELi1EEEvPT_NS1_25CatArrInputTensorMetadataIS5_T0_XT2_EXT3_EEENS1_16TensorSizeStrideIS8_Lj4EEEiS8_)
        .other          _ZN2at6native40_GLOBAL__N__2351210d_8_Shape_cu_49f7391c26CatArrayBatchedCopy_contigINS1_10OpaqueTypeILj8EEEjLi2ELi128ELi1EEEvPT_NS1_25CatArrInputTensorMetadataIS5_T0_XT2_EXT3_EEENS1_16TensorSizeStrideIS8_Lj4EEEiS8_,@"STO_CUDA_ENTRY STV_DEFAULT"
_ZN2at6native40_GLOBAL__N__2351210d_8_Shape_cu_49f7391c26CatArrayBatchedCopy_contigINS1_10OpaqueTypeILj8EEEjLi2ELi128ELi1EEEvPT_NS1_25CatArrInputTensorMetadataIS5_T0_XT2_EXT3_EEENS1_16TensorSizeStrideIS8_Lj4EEEiS8_:
        /* <DEDUP_REMOVED lines=36> */
.L_x_570:
        /* <DEDUP_REMOVED lines=21> */
.L_x_571:
        /* <DEDUP_REMOVED lines=15> */
.L_x_1019:


//--------------------- .text._ZN2at6native40_GLOBAL__N__2351210d_8_Shape_cu_49f7391c35CatArrayBatchedCopy_alignedK_contigINS1_10OpaqueTypeILj8EEEjLi2ELi128ELi1ELi8EEEvPT_NS1_25CatArrInputTensorMetadataIS5_T0_XT2_EXT3_EEENS1_16TensorSizeStrideIS8_Lj4EEEiS8_ --------------------------
	.section	.text._ZN2at6native40_GLOBAL__N__2351210d_8_Shape_cu_49f7391c35CatArrayBatchedCopy_alignedK_contigINS1_10OpaqueTypeILj8EEEjLi2ELi128ELi1ELi8EEEvPT_NS1_25CatArrInputTensorMetadataIS5_T0_XT2_EXT3_EEENS1_16TensorSizeStrideIS8_Lj4EEEiS8_,"ax",@progbits
	.align	128
.text._ZN2at6native40_GLOBAL__N__2351210d_8_Shape_cu_49f7391c35CatArrayBatchedCopy_alignedK_contigINS1_10OpaqueTypeILj8EEEjLi2ELi128ELi1ELi8EEEvPT_NS1_25CatArrInputTensorMetadataIS5_T0_XT2_EXT3_EEENS1_16TensorSizeStrideIS8_Lj4EEEiS8_:
        .type           _ZN2at6native40_GLOBAL__N__2351210d_8_Shape_cu_49f7391c35CatArrayBatchedCopy_alignedK_contigINS1_10OpaqueTypeILj8EEEjLi2ELi128ELi1ELi8EEEvPT_NS1_25CatArrInputTensorMetadataIS5_T0_XT2_EXT3_EEENS1_16TensorSizeStrideIS8_Lj4EEEiS8_,@function
        .size           _ZN2at6native40_GLOBAL__N__2351210d_8_Shape_cu_49f7391c35CatArrayBatchedCopy_alignedK_contigINS1_10OpaqueTypeILj8EEEjLi2ELi128ELi1ELi8EEEvPT_NS1_25CatArrInputTensorMetadataIS5_T0_XT2_EXT3_EEENS1_16TensorSizeStrideIS8_Lj4EEEiS8_,(.L_x_1020 - _ZN2at6native40_GLOBAL__N__2351210d_8_Shape_cu_49f7391c35CatArrayBatchedCopy_alignedK_contigINS1_10OpaqueTypeILj8EEEjLi2ELi128ELi1ELi8EEEvPT_NS1_25CatArrInputTensorMetadataIS5_T0_XT2_EXT3_EEENS1_16TensorSizeStrideIS8_Lj4EEEiS8_)
        .other          _ZN2at6native40_GLOBAL__N__2351210d_8_Shape_cu_49f7391c35CatArrayBatchedCopy_alignedK_contigINS1_10OpaqueTypeILj8EEEjLi2ELi128ELi1ELi8EEEvPT_NS1_25CatArrInputTensorMetadataIS5_T0_XT2_EXT3_EEENS1_16TensorSizeStrideIS8_Lj4EEEiS8_,@"STO_CUDA_ENTRY STV_DEFAULT"
_ZN2at6native40_GLOBAL__N__2351210d_8_Shape_cu_49f7391c35CatArrayBatchedCopy_alignedK_contigINS1_10OpaqueTypeILj8EEEjLi2ELi128ELi1ELi8EEEvPT_NS1_25CatArrInputTensorMetadataIS5_T0_XT2_EXT3_EEENS1_16TensorSizeStrideIS8_Lj4EEEiS8_:
        /* <DEDUP_REMOVED lines=43> */
.L_x_573:
        /* <DEDUP_REMOVED lines=28> */
.L_x_572:
        /* <DEDUP_REMOVED lines=14> */
.L_x_576:
        /* <DEDUP_REMOVED lines=23> */
.L_x_575:
[----:B------:R-:W-:Y:S05]  /*06c0*/  BSYNC.RECONVERGENT B0 ;  /* 0x0000000000007941 */ /* 0x000fea0003800200 */
.L_x_574:
[----:B------:R-:W-:Y:S05]  /*06d0*/  @P1 EXIT ;  /* 0x000000000000194d */ /* 0x000fea0003800000 */
[----:B------:R-:W-:Y:S01]  /*06e0*/  IADD3 R8, PT, PT, -R15, R9, RZ ;  /* 0x000000090f087210 */ /* 0x000fe20007ffe1ff */
[----:B------:R-:W-:-:S07]  /*06f0*/  VIADD R15, R9, 0x1 ;  /* 0x00000001090f7836 */ /* 0x000fce0000000000 */
.L_x_577:
        /* <DEDUP_REMOVED lines=77> */
.L_x_578:
        /* <DEDUP_REMOVED lines=11> */
.L_x_1020:


//--------------------- .text._ZN2at6native40_GLOBAL__N__2351210d_8_Shape_cu_49f7391c35CatArrayBatchedCopy_alignedK_contigINS1_10OpaqueTypeILj8EEEjLi2ELi128ELi1ELi16EEEvPT_NS1_25CatArrInputTensorMetadataIS5_T0_XT2_EXT3_EEENS1_16TensorSizeStrideIS8_Lj4EEEiS8_ --------------------------
	.section	.text._ZN2at6native40_GLOBAL__N__2351210d_8_Shape_cu_49f7391c35CatArrayBatchedCopy_alignedK_contigINS1_10OpaqueTypeILj8EEEjLi2ELi128ELi1ELi16EEEvPT_NS1_25CatArrInputTensorMetadataIS5_T0_XT2_EXT3_EEENS1_16TensorSizeStrideIS8_Lj4EEEiS8_,"ax",@progbits
	.align	128
.text._ZN2at6native40_GLOBAL__N__2351210d_8_Shape_cu_49f7391c35CatArrayBatchedCopy_alignedK_contigINS1_10OpaqueTypeILj8EEEjLi2ELi128ELi1ELi16EEEvPT_NS1_25CatArrInputTensorMetadataIS5_T0_XT2_EXT3_EEENS1_16TensorSizeStrideIS8_Lj4EEEiS8_:
        .type           _ZN2at6native40_GLOBAL__N__2351210d_8_Shape_cu_49f7391c35CatArrayBatchedCopy_alignedK_contigINS1_10OpaqueTypeILj8EEEjLi2ELi128ELi1ELi16EEEvPT_NS1_25CatArrInputTensorMetadataIS5_T0_XT2_EXT3_EEENS1_16TensorSizeStrideIS8_Lj4EEEiS8_,@function
        .size           _ZN2at6native40_GLOBAL__N__2351210d_8_Shape_cu_49f7391c35CatArrayBatchedCopy_alignedK_contigINS1_10OpaqueTypeILj8EEEjLi2ELi128ELi1ELi16EEEvPT_NS1_25CatArrInputTensorMetadataIS5_T0_XT2_EXT3_EEENS1_16TensorSizeStrideIS8_Lj4EEEiS8_,(.L_x_1021 - _ZN2at6native40_GLOBAL__N__2351210d_8_Shape_cu_49f7391c35CatArrayBatchedCopy_alignedK_contigINS1_10OpaqueTypeILj8EEEjLi2ELi128ELi1ELi16EEEvPT_NS1_25CatArrInputTensorMetadataIS5_T0_XT2_EXT3_EEENS1_16TensorSizeStrideIS8_Lj4EEEiS8_)
        .other          _ZN2at6native40_GLOBAL__N__2351210d_8_Shape_cu_49f7391c35CatArrayBatchedCopy_alignedK_contigINS1_10OpaqueTypeILj8EEEjLi2ELi128ELi1ELi16EEEvPT_NS1_25CatArrInputTensorMetadataIS5_T0_XT2_EXT3_EEENS1_16TensorSizeStrideIS8_Lj4EEEiS8_,@"STO_CUDA_ENTRY STV_DEFAULT"
_ZN2at6native40_GLOBAL__N__2351210d_8_Shape_cu_49f7391c35CatArrayBatchedCopy_alignedK_contigINS1_10OpaqueTypeILj8EEEjLi2ELi128ELi1ELi16EEEvPT_NS1_25CatArrInputTensorMetadataIS5_T0_XT2_EXT3_EEENS1_16TensorSizeStrideIS8_Lj4EEEiS8_:
        /* <DEDUP_REMOVED lines=41> */
.L_x_581:
        /* <DEDUP_REMOVED lines=39> */
.L_x_580:
[----:B---34-:R-:W-:Y:S05]  /*0500*/  BSYNC.RECONVERGENT B0 ;  /* 0x0000000000007941 */ /* 0x018fea0003800200 */
.L_x_579:
        /* <DEDUP_REMOVED lines=26> */
.L_x_584:
        /* <DEDUP_REMOVED lines=23> */
.L_x_583:
[----:B------:R-:W-:Y:S05]  /*0820*/  BSYNC.RECONVERGENT B0 ;  /* 0x0000000000007941 */ /* 0x000fea0003800200 */
.L_x_582:
        /* <DEDUP_REMOVED lines=18> */
.L_x_585:
        /* <DEDUP_REMOVED lines=80> */
.L_x_586:
        /* <DEDUP_REMOVED lines=11> */
.L_x_1021:


//--------------------- .text._ZN2at6native40_GLOBAL__N__2351210d_8_Shape_cu_49f7391c30CatArrayBatchedCopy_vectorizedINS1_10OpaqueTypeILj8EEEjLi2ELi128ELi1ELi16ELi2EEEvPcNS1_25CatArrInputTensorMetadataIT_T0_XT2_EXT3_EEENS1_16TensorSizeStrideIS8_Lj4EEEiS8_ --------------------------
	.section	.text._ZN2at6native40_GLOBAL__N__2351210d_8_Shape_cu_49f7391c30CatArrayBatchedCopy_vectorizedINS1_10OpaqueTypeILj8EEEjLi2ELi128ELi1ELi16ELi2EEEvPcNS1_25CatArrInputTensorMetadataIT_T0_XT2_EXT3_EEENS1_16TensorSizeStrideIS8_Lj4EEEiS8_,"ax",@progbits
	.align	128
.text._ZN2at6native40_GLOBAL__N__2351210d_8_Shape_cu_49f7391c30CatArrayBatchedCopy_vectorizedINS1_10OpaqueTypeILj8EEEjLi2ELi128ELi1ELi16ELi2EEEvPcNS1_25CatArrInputTensorMetadataIT_T0_XT2_EXT3_EEENS1_16TensorSizeStrideIS8_Lj4EEEiS8_:
        .type           _ZN2at6native40_GLOBAL__N__2351210d_8_Shape_cu_49f7391c30CatArrayBatchedCopy_vectorizedINS1_10OpaqueTypeILj8EEEjLi2ELi128ELi1ELi16ELi2EEEvPcNS1_25CatArrInputTensorMetadataIT_T0_XT2_EXT3_EEENS1_16TensorSizeStrideIS8_Lj4EEEiS8_,@function
        .size           _ZN2at6native40_GLOBAL__N__2351210d_8_Shape_cu_49f7391c30CatArrayBatchedCopy_vectorizedINS1_10OpaqueTypeILj8EEEjLi2ELi128ELi1ELi16ELi2EEEvPcNS1_25CatArrInputTensorMetadataIT_T0_XT2_EXT3_EEENS1_16TensorSizeStrideIS8_Lj4EEEiS8_,(.L_x_1022 - _ZN2at6native40_GLOBAL__N__2351210d_8_Shape_cu_49f7391c30CatArrayBatchedCopy_vectorizedINS1_10OpaqueTypeILj8EEEjLi2ELi128ELi1ELi16ELi2EEEvPcNS1_25CatArrInputTensorMetadataIT_T0_XT2_EXT3_EEENS1_16TensorSizeStrideIS8_Lj4EEEiS8_)
        .other          _ZN2at6native40_GLOBAL__N__2351210d_8_Shape_cu_49f7391c30CatArrayBatchedCopy_vectorizedINS1_10OpaqueTypeILj8EEEjLi2ELi128ELi1ELi16ELi2EEEvPcNS1_25CatArrInputTensorMetadataIT_T0_XT2_EXT3_EEENS1_16TensorSizeStrideIS8_Lj4EEEiS8_,@"STO_CUDA_ENTRY STV_DEFAULT"
_ZN2at6native40_GLOBAL__N__2351210d_8_Shape_cu_49f7391c30CatArrayBatchedCopy_vectorizedINS1_10OpaqueTypeILj8EEEjLi2ELi128ELi1ELi16ELi2EEEvPcNS1_25CatArrInputTensorMetadataIT_T0_XT2_EXT3_EEENS1_16TensorSizeStrideIS8_Lj4EEEiS8_:
        /* <DEDUP_REMOVED lines=39> */
.L_x_587:
        /* <DEDUP_REMOVED lines=24> */
.L_x_588:
        /* <DEDUP_REMOVED lines=9> */
.L_x_1022:


//--------------------- .text._ZN2at6native40_GLOBAL__N__2351210d_8_Shape_cu_49f7391c19CatArrayBatchedCopyINS1_10OpaqueTypeILj8EEEjLi1ELi128ELi1EEEvPT_NS1_25CatArrInputTensorMetadataIS5_T0_XT2_EXT3_EEENS1_16TensorSizeStrideIS8_Lj4EEEiS8_ --------------------------
	.section	.text._ZN2at6native40_GLOBAL__N__2351210d_8_Shape_cu_49f7391c19CatArrayBatchedCopyINS1_10OpaqueTypeILj8EEEjLi1ELi128ELi1EEEvPT_NS1_25CatArrInputTensorMetadataIS5_T0_XT2_EXT3_EEENS1_16TensorSizeStrideIS8_Lj4EEEiS8_,"ax",@progbits
	.align	128
.text._ZN2at6native40_GLOBAL__N__2351210d_8_Shape_cu_49f7391c19CatArrayBatchedCopyINS1_10OpaqueTypeILj8EEEjLi1ELi128ELi1EEEvPT_NS1_25CatArrInputTensorMetadataIS5_T0_XT2_EXT3_EEENS1_16TensorSizeStrideIS8_Lj4EEEiS8_:
        .type           _ZN2at6native40_GLOBAL__N__2351210d_8_Shape_cu_49f7391c19CatArrayBatchedCopyINS1_10OpaqueTypeILj8EEEjLi1ELi128ELi1EEEvPT_NS1_25CatArrInputTensorMetadataIS5_T0_XT2_EXT3_EEENS1_16TensorSizeStrideIS8_Lj4EEEiS8_,@function
        .size           _ZN2at6native40_GLOBAL__N__2351210d_8_Shape_cu_49f7391c19CatArrayBatchedCopyINS1_10OpaqueTypeILj8EEEjLi1ELi128ELi1EEEvPT_NS1_25CatArrInputTensorMetadataIS5_T0_XT2_EXT3_EEENS1_16TensorSizeStrideIS8_Lj4EEEiS8_,(.L_x_1023 - _ZN2at6native40_GLOBAL__N__2351210d_8_Shape_cu_49f7391c19CatArrayBatchedCopyINS1_10OpaqueTypeILj8EEEjLi1ELi128ELi1EEEvPT_NS1_25CatArrInputTensorMetadataIS5_T0_XT2_EXT3_EEENS1_16TensorSizeStrideIS8_Lj4EEEiS8_)
        .other          _ZN2at6native40_GLOBAL__N__2351210d_8_Shape_cu_49f7391c19CatArrayBatchedCopyINS1_10OpaqueTypeILj8EEEjLi1ELi128ELi1EEEvPT_NS1_25CatArrInputTensorMetadataIS5_T0_XT2_EXT3_EEENS1_16TensorSizeStrideIS8_Lj4EEEiS8_,@"STO_CUDA_ENTRY STV_DEFAULT"
_ZN2at6native40_GLOBAL__N__2351210d_8_Shape_cu_49f7391c19CatArrayBatchedCopyINS1_10OpaqueTypeILj8EEEjLi1ELi128ELi1EEEvPT_NS1_25CatArrInputTensorMetadataIS5_T0_XT2_EXT3_EEENS1_16TensorSizeStrideIS8_Lj4EEEiS8_:
        /* <DEDUP_REMOVED lines=12> */
[----:B------:R-:W0:Y:S01]  /*00c0*/  LDCU UR5, c[0x0][0xe4c] ;  /* 0x0001c980ff0577ac */ /* 0x000e220008000800 */
[----:B------:R-:W-:Y:S02]  /*00d0*/  MOV R13, R7 ;  /* 0x00000007000d7202 */ /* 0x000fe40000000f00 */
[C---:B------:R-:W-:Y:S01]  /*00e0*/  IMAD R4, R3.reuse, 0x7, R8 ;  /* 0x0000000703047824 */ /* 0x040fe200078e0208 */
[----:B------:R-:W1:Y:S01]  /*00f0*/  LDCU UR4, c[0x0][0x370] ;  /* 0x00006e00ff0477ac */ /* 0x000e620008000800 */
[----:B------:R-:W2:Y:S02]  /*0100*/  LDC.U8 R8, c[0x0][R8+0xd80] ;  /* 0x0003600008087b82 */ /* 0x000ea40000000000 */
[----:B------:R-:W-:Y:S01]  /*0110*/  IMAD R6, R3, -0x4, R4 ;  /* 0xfffffffc03067824 */ /* 0x000fe200078e0204 */
[----:B------:R-:W3:Y:S01]  /*0120*/  LDCU.64 UR6, c[0x0][0x358] ;  /* 0x00006b00ff0677ac */ /* 0x000ee20008000a00 */
[----:B------:R-:W4:Y:S04]  /*0130*/  LDCU UR8, c[0x0][0xe38] ;  /* 0x0001c700ff0877ac */ /* 0x000f280008000800 */
[----:B------:R-:W0:Y:S08]  /*0140*/  LDC R6, c[0x0][R6+0x780] ;  /* 0x0001e00006067b82 */ /* 0x000e300000000800 */
[----:B------:R-:W3:Y:S01]  /*0150*/  LDC.64 R2, c[0x0][0x380] ;  /* 0x0000e000ff027b82 */ /* 0x000ee20000000a00 */
[----:B-1----:R-:W-:-:S07]  /*0160*/  IMAD R14, R14, UR4, RZ ;  /* 0x000000040e0e7c24 */ /* 0x002fce000f8e02ff */
[----:B------:R-:W1:Y:S01]  /*0170*/  LDC.64 R4, c[0x0][R4+0x380] ;  /* 0x0000e00004047b82 */ /* 0x000e620000000a00 */
[----:B--2---:R-:W-:Y:S01]  /*0180*/  ISETP.NE.AND P1, PT, R8, RZ, PT ;  /* 0x000000ff0800720c */ /* 0x004fe20003f25270 */
[----:B0---4-:R-:W-:-:S12]  /*0190*/  IMAD R12, R6, UR5, RZ ;  /* 0x00000005060c7c24 */ /* 0x011fd8000f8e02ff */
.L_x_589:
[C---:B01----:R-:W-:Y:S01]  /*01a0*/  @P1 IMAD.WIDE.U32 R8, R13.reuse, 0x8, R4 ;  /* 0x000000080d081825 */ /* 0x043fe200078e0004 */
[----:B------:R-:W0:Y:S05]  /*01b0*/  @!P1 LDC R6, c[0x0][0xe18] ;  /* 0x00038600ff069b82 */ /* 0x000e2a0000000800 */
[----:B---3--:R-:W2:Y:S01]  /*01c0*/  @P1 LDG.E.64 R8, desc[UR6][R8.64] ;  /* 0x0000000608081981 */ /* 0x008ea2000c1e1b00 */
[C---:B------:R-:W-:Y:S02]  /*01d0*/  IMAD R7, R13.reuse, UR8, R12 ;  /* 0x000000080d077c24 */ /* 0x040fe4000f8e020c */
[----:B0-----:R-:W-:Y:S02]  /*01e0*/  @!P1 IMAD R11, R13, R6, RZ ;  /* 0x000000060d0b9224 */ /* 0x001fe400078e02ff */
[----:B------:R-:W-:-:S04]  /*01f0*/  IMAD.WIDE.U32 R6, R7, 0x8, R2 ;  /* 0x0000000807067825 */ /* 0x000fc800078e0002 */
        /* <DEDUP_REMOVED lines=8> */
.L_x_590:
        /* <DEDUP_REMOVED lines=16> */
.L_x_1023:


//--------------------- .text._ZN2at6native40_GLOBAL__N__2351210d_8_Shape_cu_49f7391c26CatArrayBatchedCopy_contigINS1_10OpaqueTypeILj8EEEjLi1ELi128ELi1EEEvPT_NS1_25CatArrInputTensorMetadataIS5_T0_XT2_EXT3_EEENS1_16TensorSizeStrideIS8_Lj4EEEiS8_ --------------------------
	.section	.text._ZN2at6native40_GLOBAL__N__2351210d_8_Shape_cu_49f7391c26CatArrayBatchedCopy_contigINS1_10OpaqueTypeILj8EEEjLi1ELi128ELi1EEEvPT_NS1_25CatArrInputTensorMetadataIS5_T0_XT2_EXT3_EEENS1_16TensorSizeStrideIS8_Lj4EEEiS8_,"ax",@progbits
	.align	128
.text._ZN2at6native40_GLOBAL__N__2351210d_8_Shape_cu_49f7391c26CatArrayBatchedCopy_contigINS1_10OpaqueTypeILj8EEEjLi1ELi128ELi1EEEvPT_NS1_25CatArrInputTensorMetadataIS5_T0_XT2_EXT3_EEENS1_16TensorSizeStrideIS8_Lj4EEEiS8_:
        .type           _ZN2at6native40_GLOBAL__N__2351210d_8_Shape_cu_49f7391c26CatArrayBatchedCopy_contigINS1_10OpaqueTypeILj8EEEjLi1ELi128ELi1EEEvPT_NS1_25CatArrInputTensorMetadataIS5_T0_XT2_EXT3_EEENS1_16TensorSizeStrideIS8_Lj4EEEiS8_,@function
        .size           _ZN2at6native40_GLOBAL__N__2351210d_8_Shape_cu_49f7391c26CatArrayBatchedCopy_contigINS1_10OpaqueTypeILj8EEEjLi1ELi128ELi1EEEvPT_NS1_25CatArrInputTensorMetadataIS5_T0_XT2_EXT3_EEENS1_16TensorSizeStrideIS8_Lj4EEEiS8_,(.L_x_1024 - _ZN2at6native40_GLOBAL__N__2351210d_8_Shape_cu_49f7391c26CatArrayBatchedCopy_contigINS1_10OpaqueTypeILj8EEEjLi1ELi128ELi1EEEvPT_NS1_25CatArrInputTensorMetadataIS5_T0_XT2_EXT3_EEENS1_16TensorSizeStrideIS8_Lj4EEEiS8_)
        .other          _ZN2at6native40_GLOBAL__N__2351210d_8_Shape_cu_49f7391c26CatArrayBatchedCopy_contigINS1_10OpaqueTypeILj8EEEjLi1ELi128ELi1EEEvPT_NS1_25CatArrInputTensorMetadataIS5_T0_XT2_EXT3_EEENS1_16TensorSizeStrideIS8_Lj4EEEiS8_,@"STO_CUDA_ENTRY STV_DEFAULT"
_ZN2at6native40_GLOBAL__N__2351210d_8_Shape_cu_49f7391c26CatArrayBatchedCopy_contigINS1_10OpaqueTypeILj8EEEjLi1ELi128ELi1EEEvPT_NS1_25CatArrInputTensorMetadataIS5_T0_XT2_EXT3_EEENS1_16TensorSizeStrideIS8_Lj4EEEiS8_:
        /* <DEDUP_REMOVED lines=22> */
.L_x_591:
        /* <DEDUP_REMOVED lines=9> */
.L_x_592:
        /* <DEDUP_REMOVED lines=9> */
.L_x_1024:


//--------------------- .text._ZN2at6native40_GLOBAL__N__2351210d_8_Shape_cu_49f7391c35CatArrayBatchedCopy_alignedK_contigINS1_10OpaqueTypeILj8EEEjLi1ELi128ELi1ELi8EEEvPT_NS1_25CatArrInputTensorMetadataIS5_T0_XT2_EXT3_EEENS1_16TensorSizeStrideIS8_Lj4EEEiS8_ --------------------------
	.section	.text._ZN2at6native40_GLOBAL__N__2351210d_8_Shape_cu_49f7391c35CatArrayBatchedCopy_alignedK_contigINS1_10OpaqueTypeILj8EEEjLi1ELi128ELi1ELi8EEEvPT_NS1_25CatArrInputTensorMetadataIS5_T0_XT2_EXT3_EEENS1_16TensorSizeStrideIS8_Lj4EEEiS8_,"ax",@progbits
	.align	128
.text._ZN2at6native40_GLOBAL__N__2351210d_8_Shape_cu_49f7391c35CatArrayBatchedCopy_alignedK_contigINS1_10OpaqueTypeILj8EEEjLi1ELi128ELi1ELi8EEEvPT_NS1_25CatArrInputTensorMetadataIS5_T0_XT2_EXT3_EEENS1_16TensorSizeStrideIS8_Lj4EEEiS8_:
        .type           _ZN2at6native40_GLOBAL__N__2351210d_8_Shape_cu_49f7391c35CatArrayBatchedCopy_alignedK_contigINS1_10OpaqueTypeILj8EEEjLi1ELi128ELi1ELi8EEEvPT_NS1_25CatArrInputTensorMetadataIS5_T0_XT2_EXT3_EEENS1_16TensorSizeStrideIS8_Lj4EEEiS8_,@function
        .size           _ZN2at6native40_GLOBAL__N__2351210d_8_Shape_cu_49f7391c35CatArrayBatchedCopy_alignedK_contigINS1_10OpaqueTypeILj8EEEjLi1ELi128ELi1ELi8EEEvPT_NS1_25CatArrInputTensorMetadataIS5_T0_XT2_EXT3_EEENS1_16TensorSizeStrideIS8_Lj4EEEiS8_,(.L_x_1025 - _ZN2at6native40_GLOBAL__N__2351210d_8_Shape_cu_49f7391c35CatArrayBatchedCopy_alignedK_contigINS1_10OpaqueTypeILj8EEEjLi1ELi128ELi1ELi8EEEvPT_NS1_25CatArrInputTensorMetadataIS5_T0_XT2_EXT3_EEENS1_16TensorSizeStrideIS8_Lj4EEEiS8_)
        .other          _ZN2at6native40_GLOBAL__N__2351210d_8_Shape_cu_49f7391c35CatArrayBatchedCopy_alignedK_contigINS1_10OpaqueTypeILj8EEEjLi1ELi128ELi1ELi8EEEvPT_NS1_25CatArrInputTensorMetadataIS5_T0_XT2_EXT3_EEENS1_16TensorSizeStrideIS8_Lj4EEEiS8_,@"STO_CUDA_ENTRY STV_DEFAULT"
_ZN2at6native40_GLOBAL__N__2351210d_8_Shape_cu_49f7391c35CatArrayBatchedCopy_alignedK_contigINS1_10OpaqueTypeILj8EEEjLi1ELi128ELi1ELi8EEEvPT_NS1_25CatArrInputTensorMetadataIS5_T0_XT2_EXT3_EEENS1_16TensorSizeStrideIS8_Lj4EEEiS8_:
        /* <DEDUP_REMOVED lines=35> */
.L_x_594:
        /* <DEDUP_REMOVED lines=20> */
.L_x_593:
        /* <DEDUP_REMOVED lines=16> */
.L_x_597:
        /* <DEDUP_REMOVED lines=11> */
.L_x_596:
[----:B------:R-:W-:Y:S05]  /*0520*/  BSYNC.RECONVERGENT B0 ;  /* 0x0000000000007941 */ /* 0x000fea0003800200 */
.L_x_595:
        /* <DEDUP_REMOVED lines=8> */
.L_x_598:
        /* <DEDUP_REMOVED lines=22> */
.L_x_599:
        /* <DEDUP_REMOVED lines=15> */
.L_x_1025:


//--------------------- .text._ZN2at6native40_GLOBAL__N__2351210d_8_Shape_cu_49f7391c35CatArrayBatchedCopy_alignedK_contigINS1_10OpaqueTypeILj8EEEjLi1ELi128ELi1ELi16EEEvPT_NS1_25CatArrInputTensorMetadataIS5_T0_XT2_EXT3_EEENS1_16TensorSizeStrideIS8_Lj4EEEiS8_ --------------------------
	.section	.text._ZN2at6native40_GLOBAL__N__2351210d_8_Shape_cu_49f7391c35CatArrayBatchedCopy_alignedK_contigINS1_10OpaqueTypeILj8EEEjLi1ELi128ELi1ELi16EEEvPT_NS1_25CatArrInputTensorMetadataIS5_T0_XT2_EXT3_EEENS1_16TensorSizeStrideIS8_Lj4EEEiS8_,"ax",@progbits
	.align	128
.text._ZN2at6native40_GLOBAL__N__2351210d_8_Shape_cu_49f7391c35CatArrayBatchedCopy_alignedK_contigINS1_10OpaqueTypeILj8EEEjLi1ELi128ELi1ELi16EEEvPT_NS1_25CatArrInputTensorMetadataIS5_T0_XT2_EXT3_EEENS1_16TensorSizeStrideIS8_Lj4EEEiS8_:
        .type           _ZN2at6native40_GLOBAL__N__2351210d_8_Shape_cu_49f7391c35CatArrayBatchedCopy_alignedK_contigINS1_10OpaqueTypeILj8EEEjLi1ELi128ELi1ELi16EEEvPT_NS1_25CatArrInputTensorMetadataIS5_T0_XT2_EXT3_EEENS1_16TensorSizeStrideIS8_Lj4EEEiS8_,@function
        .size           _ZN2at6native40_GLOBAL__N__2351210d_8_Shape_cu_49f7391c35CatArrayBatchedCopy_alignedK_contigINS1_10OpaqueTypeILj8EEEjLi1ELi128ELi1ELi16EEEvPT_NS1_25CatArrInputTensorMetadataIS5_T0_XT2_EXT3_EEENS1_16TensorSizeStrideIS8_Lj4EEEiS8_,(.L_x_1026 - _ZN2at6native40_GLOBAL__N__2351210d_8_Shape_cu_49f7391c35CatArrayBatchedCopy_alignedK_contigINS1_10OpaqueTypeILj8EEEjLi1ELi128ELi1ELi16EEEvPT_NS1_25CatArrInputTensorMetadataIS5_T0_XT2_EXT3_EEENS1_16TensorSizeStrideIS8_Lj4EEEiS8_)
        .other          _ZN2at6native40_GLOBAL__N__2351210d_8_Shape_cu_49f7391c35CatArrayBatchedCopy_alignedK_contigINS1_10OpaqueTypeILj8EEEjLi1ELi128ELi1ELi16EEEvPT_NS1_25CatArrInputTensorMetadataIS5_T0_XT2_EXT3_EEENS1_16TensorSizeStrideIS8_Lj4EEEiS8_,@"STO_CUDA_ENTRY STV_DEFAULT"
_ZN2at6native40_GLOBAL__N__2351210d_8_Shape_cu_49f7391c35CatArrayBatchedCopy_alignedK_contigINS1_10OpaqueTypeILj8EEEjLi1ELi128ELi1ELi16EEEvPT_NS1_25CatArrInputTensorMetadataIS5_T0_XT2_EXT3_EEENS1_16TensorSizeStrideIS8_Lj4EEEiS8_:
        /* <DEDUP_REMOVED lines=27> */
.L_x_602:
        /* <DEDUP_REMOVED lines=12> */
.L_x_601:
[----:B------:R-:W-:Y:S05]  /*0270*/  BSYNC.RECONVERGENT B0 ;  /* 0x0000000000007941 */ /* 0x000fea0003800200 */
.L_x_600:
        /* <DEDUP_REMOVED lines=15> */
.L_x_605:
        /* <DEDUP_REMOVED lines=11> */
.L_x_604:
[----:B------:R-:W-:Y:S05]  /*0420*/  BSYNC.RECONVERGENT B0 ;  /* 0x0000000000007941 */ /* 0x000fea0003800200 */
.L_x_603:
        /* <DEDUP_REMOVED lines=12> */
.L_x_606:
        /* <DEDUP_REMOVED lines=22> */
.L_x_607:
        /* <DEDUP_REMOVED lines=11> */
.L_x_1026:


//--------------------- .text._ZN2at6native40_GLOBAL__N__2351210d_8_Shape_cu_49f7391c30CatArrayBatchedCopy_vectorizedINS1_10OpaqueTypeILj8EEEjLi1ELi128ELi1ELi16ELi2EEEvPcNS1_25CatArrInputTensorMetadataIT_T0_XT2_EXT3_EEENS1_16TensorSizeStrideIS8_Lj4EEEiS8_ --------------------------
	.section	.text._ZN2at6native40_GLOBAL__N__2351210d_8_Shape_cu_49f7391c30CatArrayBatchedCopy_vectorizedINS1_10OpaqueTypeILj8EEEjLi1ELi128ELi1ELi16ELi2EEEvPcNS1_25CatArrInputTensorMetadataIT_T0_XT2_EXT3_EEENS1_16TensorSizeStrideIS8_Lj4EEEiS8_,"ax",@progbits
	.align	128
.text._ZN2at6native40_GLOBAL__N__2351210d_8_Shape_cu_49f7391c30CatArrayBatchedCopy_vectorizedINS1_10OpaqueTypeILj8EEEjLi1ELi128ELi1ELi16ELi2EEEvPcNS1_25CatArrInputTensorMetadataIT_T0_XT2_EXT3_EEENS1_16TensorSizeStrideIS8_Lj4EEEiS8_:
        .type           _ZN2at6native40_GLOBAL__N__2351210d_8_Shape_cu_49f7391c30CatArrayBatchedCopy_vectorizedINS1_10OpaqueTypeILj8EEEjLi1ELi128ELi1ELi16ELi2EEEvPcNS1_25CatArrInputTensorMetadataIT_T0_XT2_EXT3_EEENS1_16TensorSizeStrideIS8_Lj4EEEiS8_,@function
        .size           _ZN2at6native40_GLOBAL__N__2351210d_8_Shape_cu_49f7391c30CatArrayBatchedCopy_vectorizedINS1_10OpaqueTypeILj8EEEjLi1ELi128ELi1ELi16ELi2EEEvPcNS1_25CatArrInputTensorMetadataIT_T0_XT2_EXT3_EEENS1_16TensorSizeStrideIS8_Lj4EEEiS8_,(.L_x_1027 - _ZN2at6native40_GLOBAL__N__2351210d_8_Shape_cu_49f7391c30CatArrayBatchedCopy_vectorizedINS1_10OpaqueTypeILj8EEEjLi1ELi128ELi1ELi16ELi2EEEvPcNS1_25CatArrInputTensorMetadataIT_T0_XT2_EXT3_EEENS1_16TensorSizeStrideIS8_Lj4EEEiS8_)
        .other          _ZN2at6native40_GLOBAL__N__2351210d_8_Shape_cu_49f7391c30CatArrayBatchedCopy_vectorizedINS1_10OpaqueTypeILj8EEEjLi1ELi128ELi1ELi16ELi2EEEvPcNS1_25CatArrInputTensorMetadataIT_T0_XT2_EXT3_EEENS1_16TensorSizeStrideIS8_Lj4EEEiS8_,@"STO_CUDA_ENTRY STV_DEFAULT"
_ZN2at6native40_GLOBAL__N__2351210d_8_Shape_cu_49f7391c30CatArrayBatchedCopy_vectorizedINS1_10OpaqueTypeILj8EEEjLi1ELi128ELi1ELi16ELi2EEEvPcNS1_25CatArrInputTensorMetadataIT_T0_XT2_EXT3_EEENS1_16TensorSizeStrideIS8_Lj4EEEiS8_:
        /* <DEDUP_REMOVED lines=24> */
.L_x_608:
        /* <DEDUP_REMOVED lines=12> */
.L_x_609:
        /* <DEDUP_REMOVED lines=12> */
.L_x_1027:


//--------------------- .text._ZN2at6native40_GLOBAL__N__2351210d_8_Shape_cu_49f7391c19CatArrayBatchedCopyINS1_10OpaqueTypeILj4EEEjLi4ELi128ELi1EEEvPT_NS1_25CatArrInputTensorMetadataIS5_T0_XT2_EXT3_EEENS1_16TensorSizeStrideIS8_Lj4EEEiS8_ --------------------------
	.section	.text._ZN2at6native40_GLOBAL__N__2351210d_8_Shape_cu_49f7391c19CatArrayBatchedCopyINS1_10OpaqueTypeILj4EEEjLi4ELi128ELi1EEEvPT_NS1_25CatArrInputTensorMetadataIS5_T0_XT2_EXT3_EEENS1_16TensorSizeStrideIS8_Lj4EEEiS8_,"ax",@progbits
	.align	128
.text._ZN2at6native40_GLOBAL__N__2351210d_8_Shape_cu_49f7391c19CatArrayBatchedCopyINS1_10OpaqueTypeILj4EEEjLi4ELi128ELi1EEEvPT_NS1_25CatArrInputTensorMetadataIS5_T0_XT2_EXT3_EEENS1_16TensorSizeStrideIS8_Lj4EEEiS8_:
        .type           _ZN2at6native40_GLOBAL__N__2351210d_8_Shape_cu_49f7391c19CatArrayBatchedCopyINS1_10OpaqueTypeILj4EEEjLi4ELi128ELi1EEEvPT_NS1_25CatArrInputTensorMetadataIS5_T0_XT2_EXT3_EEENS1_16TensorSizeStrideIS8_Lj4EEEiS8_,@function
        .size           _ZN2at6native40_GLOBAL__N__2351210d_8_Shape_cu_49f7391c19CatArrayBatchedCopyINS1_10OpaqueTypeILj4EEEjLi4ELi128ELi1EEEvPT_NS1_25CatArrInputTensorMetadataIS5_T0_XT2_EXT3_EEENS1_16TensorSizeStrideIS8_Lj4EEEiS8_,(.L_x_1028 - _ZN2at6native40_GLOBAL__N__2351210d_8_Shape_cu_49f7391c19CatArrayBatchedCopyINS1_10OpaqueTypeILj4EEEjLi4ELi128ELi1EEEvPT_NS1_25CatArrInputTensorMetadataIS5_T0_XT2_EXT3_EEENS1_16TensorSizeStrideIS8_Lj4EEEiS8_)
        .other          _ZN2at6native40_GLOBAL__N__2351210d_8_Shape_cu_49f7391c19CatArrayBatchedCopyINS1_10OpaqueTypeILj4EEEjLi4ELi128ELi1EEEvPT_NS1_25CatArrInputTensorMetadataIS5_T0_XT2_EXT3_EEENS1_16TensorSizeStrideIS8_Lj4EEEiS8_,@"STO_CUDA_ENTRY STV_DEFAULT"
_ZN2at6native40_GLOBAL__N__2351210d_8_Shape_cu_49f7391c19CatArrayBatchedCopyINS1_10OpaqueTypeILj4EEEjLi4ELi128ELi1EEEvPT_NS1_25CatArrInputTensorMetadataIS5_T0_XT2_EXT3_EEENS1_16TensorSizeStrideIS8_Lj4EEEiS8_:
        /* <DEDUP_REMOVED lines=22> */
[----:B------:R-:W0:Y:S02]  /*0160*/  LDCU.64 UR12, c[0x0][0xe20] ;  /* 0x0001c400ff0c77ac */ /* 0x000e240008000a00 */
[----:B0-----:R-:W-:-:S04]  /*0170*/  ISETP.NE.AND P1, PT, R6, 0x3, PT ;  /* 0x000000030600780c */ /* 0x001fc80003f25270 */
[----:B------:R0:W5:Y:S01]  /*0180*/  LDC.U8 R15, c[0x0][R18+0xd80] ;  /* 0x00036000120f7b82 */ /* 0x0001620000000000 */
[C---:B------:R-:W-:Y:S01]  /*0190*/  ISETP.NE.AND P2, PT, R6.reuse, 0x2, PT ;  /* 0x000000020600780c */ /* 0x040fe20003f45270 */
[----:B------:R-:W0:Y:S01]  /*01a0*/  LDCU.64 UR14, c[0x0][0xe18] ;  /* 0x0001c300ff0e77ac */ /* 0x000e220008000a00 */
[----:B------:R-:W-:-:S05]  /*01b0*/  ISETP.NE.AND P3, PT, R6, 0x1, PT ;  /* 0x000000010600780c */ /* 0x000fca0003f65270 */
[----:B------:R-:W1:Y:S01]  /*01c0*/  LDC.64 R8, c[0x0][0xe10] ;  /* 0x00038400ff087b82 */ /* 0x000e620000000a00 */
[----:B---3--:R-:W-:-:S07]  /*01d0*/  SEL R3, R2, R5, !P1 ;  /* 0x0000000502037207 */ /* 0x008fce0004800000 */
[----:B------:R-:W3:Y:S01]  /*01e0*/  LDC R5, c[0x0][0xe2c] ;  /* 0x00038b00ff057b82 */ /* 0x000ee20000000800 */
[----:B------:R-:W-:Y:S01]  /*01f0*/  SEL R4, R2, R4, !P2 ;  /* 0x0000000402047207 */ /* 0x000fe20005000000 */
[----:B------:R-:W2:Y:S01]  /*0200*/  I2F.U32.RP R10, R3 ;  /* 0x00000003000a7306 */ /* 0x000ea20000209000 */
[-C--:B------:R-:W-:Y:S02]  /*0210*/  IADD3 R19, PT, PT, RZ, -R3.reuse, RZ ;  /* 0x80000003ff137210 */ /* 0x080fe40007ffe0ff */
[----:B0-----:R-:W-:Y:S02]  /*0220*/  LOP3.LUT R18, RZ, R3, RZ, 0x33, !PT ;  /* 0x00000003ff127212 */ /* 0x001fe400078e33ff */
[----:B-----5:R-:W-:-:S03]  /*0230*/  ISETP.NE.AND P0, PT, R15, RZ, PT ;  /* 0x000000ff0f00720c */ /* 0x020fc60003f05270 */
[----:B------:R-:W0:Y:S01]  /*0240*/  I2F.U32.RP R11, R4 ;  /* 0x00000004000b7306 */ /* 0x000e220000209000 */
[----:B-1----:R-:W-:Y:S02]  /*0250*/  SEL R8, R2, R8, !P2 ;  /* 0x0000000802087207 */ /* 0x002fe40005000000 */
[----:B------:R-:W-:-:S05]  /*0260*/  ISETP.NE.U32.AND P2, PT, R4, RZ, PT ;  /* 0x000000ff0400720c */ /* 0x000fca0003f45070 */
[----:B--2---:R-:W1:Y:S01]  /*0270*/  MUFU.RCP R10, R10 ;  /* 0x0000000a000a7308 */ /* 0x004e620000001000 */
[----:B---3--:R-:W-:-:S07]  /*0280*/  SEL R5, R2, R5, !P3 ;  /* 0x0000000502057207 */ /* 0x008fce0005800000 */
[----:B0-----:R-:W0:Y:S01]  /*0290*/  MUFU.RCP R11, R11 ;  /* 0x0000000b000b7308 */ /* 0x001e220000001000 */
[----:B------:R-:W-:Y:S01]  /*02a0*/  LOP3.LUT R20, RZ, R5, RZ, 0x33, !PT ;  /* 0x00000005ff147212 */ /* 0x000fe200078e33ff */
[----:B------:R-:W-:-:S06]  /*02b0*/  IMAD.MOV R21, RZ, RZ, -R5 ;  /* 0x000000ffff157224 */ /* 0x000fcc00078e0a05 */
[----:B------:R-:W2:Y:S01]  /*02c0*/  I2F.U32.RP R13, R5 ;  /* 0x00000005000d7306 */ /* 0x000ea20000209000 */
[----:B-1----:R-:W-:-:S07]  /*02d0*/  VIADD R6, R10, 0xffffffe ;  /* 0x0ffffffe0a067836 */ /* 0x002fce0000000000 */
[----:B------:R1:W3:Y:S01]  /*02e0*/  F2I.FTZ.U32.TRUNC.NTZ R7, R6 ;  /* 0x0000000600077305 */ /* 0x0002e2000021f000 */
[----:B0-----:R-:W-:-:S07]  /*02f0*/  VIADD R10, R11, 0xffffffe ;  /* 0x0ffffffe0b0a7836 */ /* 0x001fce0000000000 */
[----:B--2---:R-:W0:Y:S01]  /*0300*/  MUFU.RCP R13, R13 ;  /* 0x0000000d000d7308 */ /* 0x004e220000001000 */
[----:B-1----:R-:W-:Y:S01]  /*0310*/  MOV R6, RZ ;  /* 0x000000ff00067202 */ /* 0x002fe20000000f00 */
[----:B---3--:R-:W-:-:S06]  /*0320*/  IMAD R15, R19, R7, RZ ;  /* 0x00000007130f7224 */ /* 0x008fcc00078e02ff */
[----:B------:R1:W2:Y:S01]  /*0330*/  F2I.FTZ.U32.TRUNC.NTZ R11, R10 ;  /* 0x0000000a000b7305 */ /* 0x0002a2000021f000 */
[----:B------:R-:W-:Y:S01]  /*0340*/  IADD3 R19, PT, PT, RZ, -R4, RZ ;  /* 0x80000004ff137210 */ /* 0x000fe20007ffe0ff */
[----:B------:R-:W-:Y:S01]  /*0350*/  IMAD.HI.U32 R6, R7, R15, R6 ;  /* 0x0000000f07067227 */ /* 0x000fe200078e0006 */
[----:B------:R-:W-:Y:S01]  /*0360*/  SEL R7, R2, R9, !P1 ;  /* 0x0000000902077207 */ /* 0x000fe20004800000 */
[----:B------:R-:W3:Y:S01]  /*0370*/  LDC.64 R14, c[0x0][R14+0x380] ;  /* 0x0000e0000e0e7b82 */ /* 0x000ee20000000a00 */
[----:B------:R-:W-:Y:S01]  /*0380*/  ISETP.NE.U32.AND P1, PT, R3, RZ, PT ;  /* 0x000000ff0300720c */ /* 0x000fe20003f25070 */
[----:B0-----:R-:W-:Y:S01]  /*0390*/  VIADD R13, R13, 0xffffffe ;  /* 0x0ffffffe0d0d7836 */ /* 0x001fe20000000000 */
[----:B-1----:R-:W-:-:S05]  /*03a0*/  MOV R10, RZ ;  /* 0x000000ff000a7202 */ /* 0x002fca0000000f00 */
[----:B------:R0:W1:Y:S01]  /*03b0*/  LDC R9, c[0x0][R12+0x780] ;  /* 0x0001e0000c097b82 */ /* 0x0000620000000800 */
[----:B------:R-:W5:Y:S01]  /*03c0*/  F2I.FTZ.U32.TRUNC.NTZ R13, R13 ;  /* 0x0000000d000d7305 */ /* 0x000f62000021f000 */
[----:B--2---:R-:W-:-:S04]  /*03d0*/  IMAD R19, R19, R11, RZ ;  /* 0x0000000b13137224 */ /* 0x004fc800078e02ff */
[----:B------:R-:W-:Y:S02]  /*03e0*/  IMAD.HI.U32 R10, R11, R19, R10 ;  /* 0x000000130b0a7227 */ /* 0x000fe400078e000a */
[----:B------:R-:W2:Y:S01]  /*03f0*/  @P3 LDC R2, c[0x0][0xe0c] ;  /* 0x00038300ff023b82 */ /* 0x000ea20000000800 */
[----:B------:R-:W-:Y:S01]  /*0400*/  ISETP.NE.U32.AND P3, PT, R5, RZ, PT ;  /* 0x000000ff0500720c */ /* 0x000fe20003f65070 */
[----:B0-----:R-:W-:Y:S01]  /*0410*/  IMAD.MOV.U32 R12, RZ, RZ, RZ ;  /* 0x000000ffff0c7224 */ /* 0x001fe200078e00ff */
[----:B------:R-:W-:Y:S01]  /*0420*/  LOP3.LUT R19, RZ, R4, RZ, 0x33, !PT ;  /* 0x00000004ff137212 */ /* 0x000fe200078e33ff */
[----:B-----5:R-:W-:-:S04]  /*0430*/  IMAD R11, R21, R13, RZ ;  /* 0x0000000d150b7224 */ /* 0x020fc800078e02ff */
[----:B------:R-:W-:Y:S01]  /*0440*/  IMAD.HI.U32 R11, R13, R11, R12 ;  /* 0x0000000b0d0b7227 */ /* 0x000fe200078e000c */
[----:B------:R-:W-:-:S03]  /*0450*/  MOV R12, R17 ;  /* 0x00000011000c7202 */ /* 0x000fc60000000f00 */
[----:B----4-:R-:W-:-:S07]  /*0460*/  IMAD R13, R16, UR4, RZ ;  /* 0x00000004100d7c24 */ /* 0x010fce000f8e02ff */
.L_x_611:
[----:B01-3--:R-:W-:-:S05]  /*0470*/  @P0 IMAD.WIDE.U32 R16, R12, 0x4, R14 ;  /* 0x000000040c100825 */ /* 0x00bfca00078e000e */
[----:B------:R0:W3:Y:S01]  /*0480*/  @P0 LDG.E R21, desc[UR6][R16.64] ;  /* 0x0000000610150981 */ /* 0x0000e2000c1e1900 */
        /* <DEDUP_REMOVED lines=19> */
[----:B------:R-:W-:-:S05]  /*05c0*/  @P5 VIADD R22, R22, 0x1 ;  /* 0x0000000116165836 */ /* 0x000fca0000000000 */
[----:B------:R-:W-:-:S05]  /*05d0*/  SEL R16, R19, R22, !P2 ;  /* 0x0000001613107207 */ /* 0x000fca0005000000 */
[----:B------:R-:W-:-:S04]  /*05e0*/  IMAD.HI.U32 R25, R11, R16, RZ ;  /* 0x000000100b197227 */ /* 0x000fc800078e00ff */
[----:B------:R-:W-:Y:S01]  /*05f0*/  IMAD.MOV R24, RZ, RZ, -R16 ;  /* 0x000000ffff187224 */ /* 0x000fe200078e0a10 */
[----:B------:R-:W-:-:S03]  /*0600*/  IADD3 R22, PT, PT, -R25, RZ, RZ ;  /* 0x000000ff19167210 */ /* 0x000fc60007ffe1ff */
[----:B------:R-:W-:Y:S02]  /*0610*/  IMAD R24, R4, R24, R23 ;  /* 0x0000001804187224 */ /* 0x000fe400078e0217 */
[----:B------:R-:W-:Y:S01]  /*0620*/  IMAD R22, R5, R22, R16 ;  /* 0x0000001605167224 */ /* 0x000fe200078e0210 */
[----:B------:R-:W1:Y:S01]  /*0630*/  @P0 LDC R23, c[0x0][0xe4c] ;  /* 0x00039300ff170b82 */ /* 0x000e620000000800 */
        /* <DEDUP_REMOVED lines=9> */
[----:B------:R-:W0:Y:S02]  /*06d0*/  @P0 LDC.64 R16, c[0x0][0x380] ;  /* 0x0000e000ff100b82 */ /* 0x000e240000000a00 */
[----:B------:R-:W-:-:S04]  /*06e0*/  IMAD R25, R25, UR11, R24 ;  /* 0x0000000b19197c24 */ /* 0x000fc8000f8e0218 */
[----:B------:R-:W-:-:S04]  /*06f0*/  IMAD R22, R22, UR10, R25 ;  /* 0x0000000a16167c24 */ /* 0x000fc8000f8e0219 */
[----:B-1----:R-:W-:-:S04]  /*0700*/  @P0 IMAD R23, R9, R23, R22 ;  /* 0x0000001709170224 */ /* 0x002fc800078e0216 */
[----:B0-----:R-:W-:-:S05]  /*0710*/  @P0 IMAD.WIDE.U32 R16, R23, 0x4, R16 ;  /* 0x0000000417100825 */ /* 0x001fca00078e0010 */
[----:B---3--:R0:W-:Y:S01]  /*0720*/  @P0 STG.E desc[UR6][R16.64], R21 ;  /* 0x0000001510000986 */ /* 0x0081e2000c101906 */
[----:B------:R-:W-:Y:S05]  /*0730*/  @P0 BRA `(.L_x_610) ;  /* 0x0000000400180947 */ /* 0x000fea0003800000 */
[----:B------:R-:W1:Y:S01]  /*0740*/  I2F.U32.RP R23, R7 ;  /* 0x0000000700177306 */ /* 0x000e620000209000 */
[----:B0-----:R-:W-:Y:S01]  /*0750*/  IMAD.MOV R21, RZ, RZ, -R7 ;  /* 0x000000ffff157224 */ /* 0x001fe200078e0a07 */
[----:B------:R-:W-:-:S06]  /*0760*/  ISETP.NE.U32.AND P6, PT, R7, RZ, PT ;  /* 0x000000ff0700720c */ /* 0x000fcc0003fc5070 */
[----:B------:R-:W0:Y:S08]  /*0770*/  I2F.U32.RP R25, R8 ;  /* 0x0000000800197306 */ /* 0x000e300000209000 */
[----:B-1----:R-:W1:Y:S08]  /*0780*/  MUFU.RCP R23, R23 ;  /* 0x0000001700177308 */ /* 0x002e700000001000 */
[----:B0-----:R-:W-:Y:S08]  /*0790*/  MUFU.RCP R25, R25 ;  /* 0x0000001900197308 */ /* 0x001ff00000001000 */
[----:B--2---:R-:W0:Y:S01]  /*07a0*/  I2F.U32.RP R26, R2 ;  /* 0x00000002001a7306 */ /* 0x004e220000209000 */
[----:B-1----:R-:W-:-:S02]  /*07b0*/  IADD3 R16, PT, PT, R23, 0xffffffe, RZ ;  /* 0x0ffffffe17107810 */ /* 0x002fc40007ffe0ff */
[----:B------:R-:W-:-:S05]  /*07c0*/  IADD3 R23, PT, PT, RZ, -R8, RZ ;  /* 0x80000008ff177210 */ /* 0x000fca0007ffe0ff */
[----:B------:R1:W2:Y:S08]  /*07d0*/  F2I.FTZ.U32.TRUNC.NTZ R17, R16 ;  /* 0x0000001000117305 */ /* 0x0002b0000021f000 */
[----:B0-----:R-:W-:Y:S01]  /*07e0*/  MUFU.RCP R26, R26 ;  /* 0x0000001a001a7308 */ /* 0x001fe20000001000 */
[----:B-1----:R-:W-:Y:S02]  /*07f0*/  HFMA2 R16, -RZ, RZ, 0, 0 ;  /* 0x00000000ff107431 */ /* 0x002fe400000001ff */
[----:B--2---:R-:W-:-:S04]  /*0800*/  IMAD R21, R21, R17, RZ ;  /* 0x0000001115157224 */ /* 0x004fc800078e02ff */
[----:B------:R-:W-:-:S04]  /*0810*/  IMAD.HI.U32 R17, R17, R21, R16 ;  /* 0x0000001511117227 */ /* 0x000fc800078e0010 */
[----:B------:R-:W-:Y:S02]  /*0820*/  VIADD R16, R25, 0xffffffe ;  /* 0x0ffffffe19107836 */ /* 0x000fe40000000000 */
[----:B------:R-:W-:Y:S02]  /*0830*/  IMAD.HI.U32 R21, R17, R12, RZ ;  /* 0x0000000c11157227 */ /* 0x000fe400078e00ff */
[----:B------:R0:W1:Y:S03]  /*0840*/  F2I.FTZ.U32.TRUNC.NTZ R17, R16 ;  /* 0x0000001000117305 */ /* 0x000066000021f000 */
[----:B------:R-:W-:-:S05]  /*0850*/  IADD3 R24, PT, PT, -R21, RZ, RZ ;  /* 0x000000ff15187210 */ /* 0x000fca0007ffe1ff */
[----:B------:R-:W-:Y:S01]  /*0860*/  IMAD R24, R7, R24, R12 ;  /* 0x0000001807187224 */ /* 0x000fe200078e020c */
[----:B0-----:R-:W-:-:S04]  /*0870*/  MOV R16, RZ ;  /* 0x000000ff00107202 */ /* 0x001fc80000000f00 */
[----:B------:R-:W-:Y:S01]  /*0880*/  ISETP.GE.U32.AND P4, PT, R24, R7, PT ;  /* 0x000000071800720c */ /* 0x000fe20003f86070 */
[----:B-1----:R-:W-:-:S12]  /*0890*/  IMAD R23, R23, R17, RZ ;  /* 0x0000001117177224 */ /* 0x002fd800078e02ff */
        /* <DEDUP_REMOVED lines=40> */
[----:B------:R-:W-:-:S04]  /*0b20*/  IMAD R17, R24, UR15, R17 ;  /* 0x0000000f18117c24 */ /* 0x000fc8000f8e0211 */
[----:B------:R-:W-:-:S04]  /*0b30*/  IMAD R17, R16, UR14, R17 ;  /* 0x0000000e10117c24 */ /* 0x000fc8000f8e0211 */
[----:B------:R-:W-:Y:S02]  /*0b40*/  IMAD.WIDE.U32 R24, R17, 0x4, R14 ;  /* 0x0000000411187825 */ /* 0x000fe400078e000e */
[----:B------:R-:W0:Y:S04]  /*0b50*/  LDC.64 R16, c[0x0][0x380] ;  /* 0x0000e000ff107b82 */ /* 0x000e280000000a00 */
[----:B------:R-:W2:Y:S01]  /*0b60*/  LDG.E R25, desc[UR6][R24.64] ;  /* 0x0000000618197981 */ /* 0x000ea2000c1e1900 */
[----:B------:R-:W-:-:S04]  /*0b70*/  IMAD R21, R9, UR5, R22 ;  /* 0x0000000509157c24 */ /* 0x000fc8000f8e0216 */
[----:B0-----:R-:W-:-:S05]  /*0b80*/  IMAD.WIDE.U32 R16, R21, 0x4, R16 ;  /* 0x0000000415107825 */ /* 0x001fca00078e0010 */
[----:B--2---:R1:W-:Y:S02]  /*0b90*/  STG.E desc[UR6][R16.64], R25 ;  /* 0x0000001910007986 */ /* 0x0043e4000c101906 */
.L_x_610:
[----:B------:R-:W-:-:S04]  /*0ba0*/  IADD3 R12, PT, PT, R13, R12, RZ ;  /* 0x0000000c0d0c7210 */ /* 0x000fc80007ffe0ff */
[----:B------:R-:W-:-:S13]  /*0bb0*/  ISETP.GE.U32.AND P4, PT, R12, R0, PT ;  /* 0x000000000c00720c */ /* 0x000fda0003f86070 */
[----:B------:R-:W-:Y:S05]  /*0bc0*/  @!P4 BRA `(.L_x_611) ;  /* 0xfffffff80028c947 */ /* 0x000fea000383ffff */
[----:B------:R-:W-:Y:S05]  /*0bd0*/  EXIT ;  /* 0x000000000000794d */ /* 0x000fea0003800000 */
.L_x_612:
        /* <DEDUP_REMOVED lines=10> */
.L_x_1028:


//--------------------- .text._ZN2at6native40_GLOBAL__N__2351210d_8_Shape_cu_49f7391c26CatArrayBatchedCopy_contigINS1_10OpaqueTypeILj4EEEjLi4ELi128ELi1EEEvPT_NS1_25CatArrInputTensorMetadataIS5_T0_XT2_EXT3_EEENS1_16TensorSizeStrideIS8_Lj4EEEiS8_ --------------------------
	.section	.text._ZN2at6native40_GLOBAL__N__2351210d_8_Shape_cu_49f7391c26CatArrayBatchedCopy_contigINS1_10OpaqueTypeILj4EEEjLi4ELi128ELi1EEEvPT_NS1_25CatArrInputTensorMetadataIS5_T0_XT2_EXT3_EEENS1_16TensorSizeStrideIS8_Lj4EEEiS8_,"ax",@progbits
	.align	128
.text._ZN2at6native40_GLOBAL__N__2351210d_8_Shape_cu_49f7391c26CatArrayBatchedCopy_contigINS1_10OpaqueTypeILj4EEEjLi4ELi128ELi1EEEvPT_NS1_25CatArrInputTensorMetadataIS5_T0_XT2_EXT3_EEENS1_16TensorSizeStrideIS8_Lj4EEEiS8_:
        .type           _ZN2at6native40_GLOBAL__N__2351210d_8_Shape_cu_49f7391c26CatArrayBatchedCopy_contigINS1_10OpaqueTypeILj4EEEjLi4ELi128ELi1EEEvPT_NS1_25CatArrInputTensorMetadataIS5_T0_XT2_EXT3_EEENS1_16TensorSizeStrideIS8_Lj4EEEiS8_,@function
        .size           _ZN2at6native40_GLOBAL__N__2351210d_8_Shape_cu_49f7391c26CatArrayBatchedCopy_contigINS1_10OpaqueTypeILj4EEEjLi4ELi128ELi1EEEvPT_NS1_25CatArrInputTensorMetadataIS5_T0_XT2_EXT3_EEENS1_16TensorSizeStrideIS8_Lj4EEEiS8_,(.L_x_1029 - _ZN2at6native40_GLOBAL__N__2351210d_8_Shape_cu_49f7391c26CatArrayBatchedCopy_contigINS1_10OpaqueTypeILj4EEEjLi4ELi128ELi1EEEvPT_NS1_25CatArrInputTensorMetadataIS5_T0_XT2_EXT3_EEENS1_16TensorSizeStrideIS8_Lj4EEEiS8_)
        .other          _ZN2at6native40_GLOBAL__N__2351210d_8_Shape_cu_49f7391c26CatArrayBatchedCopy_contigINS1_10OpaqueTypeILj4EEEjLi4ELi128ELi1EEEvPT_NS1_25CatArrInputTensorMetadataIS5_T0_XT2_EXT3_EEENS1_16TensorSizeStrideIS8_Lj4EEEiS8_,@"STO_CUDA_ENTRY STV_DEFAULT"
_ZN2at6native40_GLOBAL__N__2351210d_8_Shape_cu_49f7391c26CatArrayBatchedCopy_contigINS1_10OpaqueTypeILj4EEEjLi4ELi128ELi1EEEvPT_NS1_25CatArrInputTensorMetadataIS5_T0_XT2_EXT3_EEENS1_16TensorSizeStrideIS8_Lj4EEEiS8_:
        /* <DEDUP_REMOVED lines=62> */
.L_x_613:
        /* <DEDUP_REMOVED lines=46> */
.L_x_614:
        /* <DEDUP_REMOVED lines=12> */
.L_x_1029:


//--------------------- .text._ZN2at6native40_GLOBAL__N__2351210d_8_Shape_cu_49f7391c35CatArrayBatchedCopy_alignedK_contigINS1_10OpaqueTypeILj4EEEjLi4ELi128ELi1ELi8EEEvPT_NS1_25CatArrInputTensorMetadataIS5_T0_XT2_EXT3_EEENS1_16TensorSizeStrideIS8_Lj4EEEiS8_ --------------------------
	.section	.text._ZN2at6native40_GLOBAL__N__2351210d_8_Shape_cu_49f7391c35CatArrayBatchedCopy_alignedK_contigINS1_10OpaqueTypeILj4EEEjLi4ELi128ELi1ELi8EEEvPT_NS1_25CatArrInputTensorMetadataIS5_T0_XT2_EXT3_EEENS1_16TensorSizeStrideIS8_Lj4EEEiS8_,"ax",@progbits
	.align	128
.text._ZN2at6native40_GLOBAL__N__2351210d_8_Shape_cu_49f7391c35CatArrayBatchedCopy_alignedK_contigINS1_10OpaqueTypeILj4EEEjLi4ELi128ELi1ELi8EEEvPT_NS1_25CatArrInputTensorMetadataIS5_T0_XT2_EXT3_EEENS1_16TensorSizeStrideIS8_Lj4EEEiS8_:
        .type           _ZN2at6native40_GLOBAL__N__2351210d_8_Shape_cu_49f7391c35CatArrayBatchedCopy_alignedK_contigINS1_10OpaqueTypeILj4EEEjLi4ELi128ELi1ELi8EEEvPT_NS1_25CatArrInputTensorMetadataIS5_T0_XT2_EXT3_EEENS1_16TensorSizeStrideIS8_Lj4EEEiS8_,@function
        .size           _ZN2at6native40_GLOBAL__N__2351210d_8_Shape_cu_49f7391c35CatArrayBatchedCopy_alignedK_contigINS1_10OpaqueTypeILj4EEEjLi4ELi128ELi1ELi8EEEvPT_NS1_25CatArrInputTensorMetadataIS5_T0_XT2_EXT3_EEENS1_16TensorSizeStrideIS8_Lj4EEEiS8_,(.L_x_1030 - _ZN2at6native40_GLOBAL__N__2351210d_8_Shape_cu_49f7391c35CatArrayBatchedCopy_alignedK_contigINS1_10OpaqueTypeILj4EEEjLi4ELi128ELi1ELi8EEEvPT_NS1_25CatArrInputTensorMetadataIS5_T0_XT2_EXT3_EEENS1_16TensorSizeStrideIS8_Lj4EEEiS8_)
        .other          _ZN2at6native40_GLOBAL__N__2351210d_8_Shape_cu_49f7391c35CatArrayBatchedCopy_alignedK_contigINS1_10OpaqueTypeILj4EEEjLi4ELi128ELi1ELi8EEEvPT_NS1_25CatArrInputTensorMetadataIS5_T0_XT2_EXT3_EEENS1_16TensorSizeStrideIS8_Lj4EEEiS8_,@"STO_CUDA_ENTRY STV_DEFAULT"
_ZN2at6native40_GLOBAL__N__2351210d_8_Shape_cu_49f7391c35CatArrayBatchedCopy_alignedK_contigINS1_10OpaqueTypeILj4EEEjLi4ELi128ELi1ELi8EEEvPT_NS1_25CatArrInputTensorMetadataIS5_T0_XT2_EXT3_EEENS1_16TensorSizeStrideIS8_Lj4EEEiS8_:
        /* <DEDUP_REMOVED lines=37> */
.L_x_617:
        /* <DEDUP_REMOVED lines=117> */
.L_x_616:
[----:B0--34-:R-:W-:Y:S05]  /*09a0*/  BSYNC.RECONVERGENT B0 ;  /* 0x0000000000007941 */ /* 0x019fea0003800200 */
.L_x_615:
        /* <DEDUP_REMOVED lines=52> */
.L_x_620:
        /* <DEDUP_REMOVED lines=50> */
.L_x_619:
[----:B0-23--:R-:W-:Y:S05]  /*1010*/  BSYNC.RECONVERGENT B0 ;  /* 0x0000000000007941 */ /* 0x00dfea0003800200 */
.L_x_618:
        /* <DEDUP_REMOVED lines=45> */
.L_x_621:
        /* <DEDUP_REMOVED lines=178> */
.L_x_622:
        /* <DEDUP_REMOVED lines=15> */
.L_x_1030:


//--------------------- .text._ZN2at6native40_GLOBAL__N__2351210d_8_Shape_cu_49f7391c35CatArrayBatchedCopy_alignedK_contigINS1_10OpaqueTypeILj4EEEjLi4ELi128ELi1ELi16EEEvPT_NS1_25CatArrInputTensorMetadataIS5_T0_XT2_EXT3_EEENS1_16TensorSizeStrideIS8_Lj4EEEiS8_ --------------------------
	.section	.text._ZN2at6native40_GLOBAL__N__2351210d_8_Shape_cu_49f7391c35CatArrayBatchedCopy_alignedK_contigINS1_10OpaqueTypeILj4EEEjLi4ELi128ELi1ELi16EEEvPT_NS1_25CatArrInputTensorMetadataIS5_T0_XT2_EXT3_EEENS1_16TensorSizeStrideIS8_Lj4EEEiS8_,"ax",@progbits
	.align	128
.text._ZN2at6native40_GLOBAL__N__2351210d_8_Shape_cu_49f7391c35CatArrayBatchedCopy_alignedK_contigINS1_10OpaqueTypeILj4EEEjLi4ELi128ELi1ELi16EEEvPT_NS1_25CatArrInputTensorMetadataIS5_T0_XT2_EXT3_EEENS1_16TensorSizeStrideIS8_Lj4EEEiS8_:
        .type           _ZN2at6native40_GLOBAL__N__2351210d_8_Shape_cu_49f7391c35CatArrayBatchedCopy_alignedK_contigINS1_10OpaqueTypeILj4EEEjLi4ELi128ELi1ELi16EEEvPT_NS1_25CatArrInputTensorMetadataIS5_T0_XT2_EXT3_EEENS1_16TensorSizeStrideIS8_Lj4EEEiS8_,@function
        .size           _ZN2at6native40_GLOBAL__N__2351210d_8_Shape_cu_49f7391c35CatArrayBatchedCopy_alignedK_contigINS1_10OpaqueTypeILj4EEEjLi4ELi128ELi1ELi16EEEvPT_NS1_25CatArrInputTensorMetadataIS5_T0_XT2_EXT3_EEENS1_16TensorSizeStrideIS8_Lj4EEEiS8_,(.L_x_1031 - _ZN2at6native40_GLOBAL__N__2351210d_8_Shape_cu_49f7391c35CatArrayBatchedCopy_alignedK_contigINS1_10OpaqueTypeILj4EEEjLi4ELi128ELi1ELi16EEEvPT_NS1_25CatArrInputTensorMetadataIS5_T0_XT2_EXT3_EEENS1_16TensorSizeStrideIS8_Lj4EEEiS8_)
        .other          _ZN2at6native40_GLOBAL__N__2351210d_8_Shape_cu_49f7391c35CatArrayBatchedCopy_alignedK_contigINS1_10OpaqueTypeILj4EEEjLi4ELi128ELi1ELi16EEEvPT_NS1_25CatArrInputTensorMetadataIS5_T0_XT2_EXT3_EEENS1_16TensorSizeStrideIS8_Lj4EEEiS8_,@"STO_CUDA_ENTRY STV_DEFAULT"
_ZN2at6native40_GLOBAL__N__2351210d_8_Shape_cu_49f7391c35CatArrayBatchedCopy_alignedK_contigINS1_10OpaqueTypeILj4EEEjLi4ELi128ELi1ELi16EEEvPT_NS1_25CatArrInputTensorMetadataIS5_T0_XT2_EXT3_EEENS1_16TensorSizeStrideIS8_Lj4EEEiS8_:
        /* <DEDUP_REMOVED lines=36> */
.L_x_625:
        /* <DEDUP_REMOVED lines=200> */
.L_x_624:
[----:B0--34-:R-:W-:Y:S05]  /*0ec0*/  BSYNC.RECONVERGENT B0 ;  /* 0x0000000000007941 */ /* 0x019fea0003800200 */
.L_x_623:
        /* <DEDUP_REMOVED lines=52> */
.L_x_628:
        /* <DEDUP_REMOVED lines=50> */
.L_x_627:
[----:B0-23--:R-:W-:Y:S05]  /*1530*/  BSYNC.RECONVERGENT B0 ;  /* 0x0000000000007941 */ /* 0x00dfea0003800200 */
.L_x_626:
        /* <DEDUP_REMOVED lines=45> */
.L_x_629:
        /* <DEDUP_REMOVED lines=178> */
.L_x_630:
        /* <DEDUP_REMOVED lines=13> */
.L_x_1031:


//--------------------- .text._ZN2at6native40_GLOBAL__N__2351210d_8_Shape_cu_49f7391c30CatArrayBatchedCopy_vectorizedINS1_10OpaqueTypeILj4EEEjLi4ELi128ELi1ELi16ELi4EEEvPcNS1_25CatArrInputTensorMetadataIT_T0_XT2_EXT3_EEENS1_16TensorSizeStrideIS8_Lj4EEEiS8_ --------------------------
	.section	.text._ZN2at6native40_GLOBAL__N__2351210d_8_Shape_cu_49f7391c30CatArrayBatchedCopy_vectorizedINS1_10OpaqueTypeILj4EEEjLi4ELi128ELi1ELi16ELi4EEEvPcNS1_25CatArrInputTensorMetadataIT_T0_XT2_EXT3_EEENS1_16TensorSizeStrideIS8_Lj4EEEiS8_,"ax",@progbits
	.align	128
.text._ZN2at6native40_GLOBAL__N__2351210d_8_Shape_cu_49f7391c30CatArrayBatchedCopy_vectorizedINS1_10OpaqueTypeILj4EEEjLi4ELi128ELi1ELi16ELi4EEEvPcNS1_25CatArrInputTensorMetadataIT_T0_XT2_EXT3_EEENS1_16TensorSizeStrideIS8_Lj4EEEiS8_:
        .type           _ZN2at6native40_GLOBAL__N__2351210d_8_Shape_cu_49f7391c30CatArrayBatchedCopy_vectorizedINS1_10OpaqueTypeILj4EEEjLi4ELi128ELi1ELi16ELi4EEEvPcNS1_25CatArrInputTensorMetadataIT_T0_XT2_EXT3_EEENS1_16TensorSizeStrideIS8_Lj4EEEiS8_,@function
        .size           _ZN2at6native40_GLOBAL__N__2351210d_8_Shape_cu_49f7391c30CatArrayBatchedCopy_vectorizedINS1_10OpaqueTypeILj4EEEjLi4ELi128ELi1ELi16ELi4EEEvPcNS1_25CatArrInputTensorMetadataIT_T0_XT2_EXT3_EEENS1_16TensorSizeStrideIS8_Lj4EEEiS8_,(.L_x_1032 - _ZN2at6native40_GLOBAL__N__2351210d_8_Shape_cu_49f7391c30CatArrayBatchedCopy_vectorizedINS1_10OpaqueTypeILj4EEEjLi4ELi128ELi1ELi16ELi4EEEvPcNS1_25CatArrInputTensorMetadataIT_T0_XT2_EXT3_EEENS1_16TensorSizeStrideIS8_Lj4EEEiS8_)
        .other          _ZN2at6native40_GLOBAL__N__2351210d_8_Shape_cu_49f7391c30CatArrayBatchedCopy_vectorizedINS1_10OpaqueTypeILj4EEEjLi4ELi128ELi1ELi16ELi4EEEvPcNS1_25CatArrInputTensorMetadataIT_T0_XT2_EXT3_EEENS1_16TensorSizeStrideIS8_Lj4EEEiS8_,@"STO_CUDA_ENTRY STV_DEFAULT"
_ZN2at6native40_GLOBAL__N__2351210d_8_Shape_cu_49f7391c30CatArrayBatchedCopy_vectorizedINS1_10OpaqueTypeILj4EEEjLi4ELi128ELi1ELi16ELi4EEEvPcNS1_25CatArrInputTensorMetadataIT_T0_XT2_EXT3_EEENS1_16TensorSizeStrideIS8_Lj4EEEiS8_:
        /* <DEDUP_REMOVED lines=66> */
.L_x_631:
        /* <DEDUP_REMOVED lines=48> */
.L_x_632:
        /* <DEDUP_REMOVED lines=14> */
.L_x_1032:


//--------------------- .text._ZN2at6native40_GLOBAL__N__2351210d_8_Shape_cu_49f7391c19CatArrayBatchedCopyINS1_10OpaqueTypeILj4EEEjLi3ELi128ELi1EEEvPT_NS1_25CatArrInputTensorMetadataIS5_T0_XT2_EXT3_EEENS1_16TensorSizeStrideIS8_Lj4EEEiS8_ --------------------------
	.section	.text._ZN2at6native40_GLOBAL__N__2351210d_8_Shape_cu_49f7391c19CatArrayBatchedCopyINS1_10OpaqueTypeILj4EEEjLi3ELi128ELi1EEEvPT_NS1_25CatArrInputTensorMetadataIS5_T0_XT2_EXT3_EEENS1_16TensorSizeStrideIS8_Lj4EEEiS8_,"ax",@progbits
	.align	128
.text._ZN2at6native40_GLOBAL__N__2351210d_8_Shape_cu_49f7391c19CatArrayBatchedCopyINS1_10OpaqueTypeILj4EEEjLi3ELi128ELi1EEEvPT_NS1_25CatArrInputTensorMetadataIS5_T0_XT2_EXT3_EEENS1_16TensorSizeStrideIS8_Lj4EEEiS8_:
        .type           _ZN2at6native40_GLOBAL__N__2351210d_8_Shape_cu_49f7391c19CatArrayBatchedCopyINS1_10OpaqueTypeILj4EEEjLi3ELi128ELi1EEEvPT_NS1_25CatArrInputTensorMetadataIS5_T0_XT2_EXT3_EEENS1_16TensorSizeStrideIS8_Lj4EEEiS8_,@function
        .size           _ZN2at6native40_GLOBAL__N__2351210d_8_Shape_cu_49f7391c19CatArrayBatchedCopyINS1_10OpaqueTypeILj4EEEjLi3ELi128ELi1EEEvPT_NS1_25CatArrInputTensorMetadataIS5_T0_XT2_EXT3_EEENS1_16TensorSizeStrideIS8_Lj4EEEiS8_,(.L_x_1033 - _ZN2at6native40_GLOBAL__N__2351210d_8_Shape_cu_49f7391c19CatArrayBatchedCopyINS1_10OpaqueTypeILj4EEEjLi3ELi128ELi1EEEvPT_NS1_25CatArrInputTensorMetadataIS5_T0_XT2_EXT3_EEENS1_16TensorSizeStrideIS8_Lj4EEEiS8_)
        .other          _ZN2at6native40_GLOBAL__N__2351210d_8_Shape_cu_49f7391c19CatArrayBatchedCopyINS1_10OpaqueTypeILj4EEEjLi3ELi128ELi1EEEvPT_NS1_25CatArrInputTensorMetadataIS5_T0_XT2_EXT3_EEENS1_16TensorSizeStrideIS8_Lj4EEEiS8_,@"STO_CUDA_ENTRY STV_DEFAULT"
_ZN2at6native40_GLOBAL__N__2351210d_8_Shape_cu_49f7391c19CatArrayBatchedCopyINS1_10OpaqueTypeILj4EEEjLi3ELi128ELi1EEEvPT_NS1_25CatArrInputTensorMetadataIS5_T0_XT2_EXT3_EEENS1_16TensorSizeStrideIS8_Lj4EEEiS8_:
        /* <DEDUP_REMOVED lines=60> */
.L_x_634:
[----:B01----:R-:W-:Y:S01]  /*03c0*/  @P0 IMAD.WIDE.U32 R16, R9, 0x4, R14 ;  /* 0x0000000409100825 */ /* 0x003fe200078e000e */
[----:B------:R-:W0:Y:S04]  /*03d0*/  @P0 LDC R21, c[0x0][0xe4c] ;  /* 0x00039300ff150b82 */ /* 0x000e280000000800 */
[----:B------:R1:W2:Y:S01]  /*03e0*/  @P0 LDG.E R19, desc[UR6][R16.64] ;  /* 0x0000000610130981 */ /* 0x0002a2000c1e1900 */
        /* <DEDUP_REMOVED lines=12> */
[----:B-1----:R-:W-:-:S03]  /*04b0*/  IADD3 R17, PT, PT, -R25, RZ, RZ ;  /* 0x000000ff19117210 */ /* 0x002fc60007ffe1ff */
[----:B------:R-:W-:Y:S02]  /*04c0*/  IMAD R18, R18, UR5, RZ ;  /* 0x0000000512127c24 */ /* 0x000fe4000f8e02ff */
[----:B------:R-:W-:-:S05]  /*04d0*/  IMAD R17, R4, R17, R23 ;  /* 0x0000001104117224 */ /* 0x000fca00078e0217 */
[----:B------:R-:W-:-:S13]  /*04e0*/  ISETP.GE.U32.AND P3, PT, R17, R4, PT ;  /* 0x000000041100720c */ /* 0x000fda0003f66070 */
[----:B------:R-:W-:Y:S01]  /*04f0*/  @P3 IADD3 R17, PT, PT, -R4, R17, RZ ;  /* 0x0000001104113210 */ /* 0x000fe20007ffe1ff */
[----:B------:R-:W-:-:S03]  /*0500*/  @P3 VIADD R25, R25, 0x1 ;  /* 0x0000000119193836 */ /* 0x000fc60000000000 */
[----:B------:R-:W-:Y:S02]  /*0510*/  ISETP.GE.U32.AND P4, PT, R17, R4, PT ;  /* 0x000000041100720c */ /* 0x000fe40003f86070 */
[----:B------:R-:W1:Y:S11]  /*0520*/  @P0 LDC.64 R16, c[0x0][0x380] ;  /* 0x0000e000ff100b82 */ /* 0x000e760000000a00 */
[----:B------:R-:W-:-:S04]  /*0530*/  @P4 IADD3 R25, PT, PT, R25, 0x1, RZ ;  /* 0x0000000119194810 */ /* 0x000fc80007ffe0ff */
[----:B------:R-:W-:-:S05]  /*0540*/  SEL R25, R20, R25, !P2 ;  /* 0x0000001914197207 */ /* 0x000fca0005000000 */
[----:B------:R-:W-:-:S04]  /*0550*/  IMAD.MOV R22, RZ, RZ, -R25 ;  /* 0x000000ffff167224 */ /* 0x000fc800078e0a19 */
[----:B------:R-:W-:-:S04]  /*0560*/  IMAD R23, R4, R22, R23 ;  /* 0x0000001604177224 */ /* 0x000fc800078e0217 */
[----:B------:R-:W-:-:S04]  /*0570*/  IMAD R18, R23, UR9, R18 ;  /* 0x0000000917127c24 */ /* 0x000fc8000f8e0212 */
[----:B------:R-:W-:-:S04]  /*0580*/  IMAD R18, R25, UR8, R18 ;  /* 0x0000000819127c24 */ /* 0x000fc8000f8e0212 */
[----:B0-----:R-:W-:-:S04]  /*0590*/  @P0 IMAD R21, R5, R21, R18 ;  /* 0x0000001505150224 */ /* 0x001fc800078e0212 */
[----:B-1----:R-:W-:-:S05]  /*05a0*/  @P0 IMAD.WIDE.U32 R16, R21, 0x4, R16 ;  /* 0x0000000415100825 */ /* 0x002fca00078e0010 */
[----:B--2---:R0:W-:Y:S01]  /*05b0*/  @P0 STG.E desc[UR6][R16.64], R19 ;  /* 0x0000001310000986 */ /* 0x0041e2000c101906 */
[----:B------:R-:W-:Y:S05]  /*05c0*/  @P0 BRA `(.L_x_633) ;  /* 0x0000000000c00947 */ /* 0x000fea0003800000 */
[----:B------:R-:W1:Y:S01]  /*05d0*/  I2F.U32.RP R21, R6 ;  /* 0x0000000600157306 */ /* 0x000e620000209000 */
[----:B0-----:R-:W-:Y:S02]  /*05e0*/  IADD3 R19, PT, PT, RZ, -R6, RZ ;  /* 0x80000006ff137210 */ /* 0x001fe40007ffe0ff */
[----:B------:R-:W-:-:S05]  /*05f0*/  ISETP.NE.U32.AND P5, PT, R6, RZ, PT ;  /* 0x000000ff0600720c */ /* 0x000fca0003fa5070 */
[----:B----4-:R-:W0:Y:S08]  /*0600*/  I2F.U32.RP R23, R2 ;  /* 0x0000000200177306 */ /* 0x010e300000209000 */
[----:B-1----:R-:W1:Y:S08]  /*0610*/  MUFU.RCP R21, R21 ;  /* 0x0000001500157308 */ /* 0x002e700000001000 */
[----:B0-----:R-:W-:Y:S01]  /*0620*/  MUFU.RCP R23, R23 ;  /* 0x0000001700177308 */ /* 0x001fe20000001000 */
[----:B-1----:R-:W-:-:S07]  /*0630*/  IADD3 R16, PT, PT, R21, 0xffffffe, RZ ;  /* 0x0ffffffe15107810 */ /* 0x002fce0007ffe0ff */
[----:B------:R0:W1:Y:S02]  /*0640*/  F2I.FTZ.U32.TRUNC.NTZ R17, R16 ;  /* 0x0000001000117305 */ /* 0x000064000021f000 */
[----:B0-----:R-:W-:Y:S02]  /*0650*/  IMAD.MOV.U32 R16, RZ, RZ, RZ ;  /* 0x000000ffff107224 */ /* 0x001fe400078e00ff */
[----:B-1----:R-:W-:-:S04]  /*0660*/  IMAD R19, R19, R17, RZ ;  /* 0x0000001113137224 */ /* 0x002fc800078e02ff */
[----:B------:R-:W-:Y:S01]  /*0670*/  IMAD.HI.U32 R22, R17, R19, R16 ;  /* 0x0000001311167227 */ /* 0x000fe200078e0010 */
[----:B------:R-:W-:-:S05]  /*0680*/  IADD3 R16, PT, PT, R23, 0xffffffe, RZ ;  /* 0x0ffffffe17107810 */ /* 0x000fca0007ffe0ff */
[----:B------:R-:W-:-:S05]  /*0690*/  IMAD.HI.U32 R19, R22, R9, RZ ;  /* 0x0000000916137227 */ /* 0x000fca00078e00ff */
[----:B------:R-:W-:-:S05]  /*06a0*/  IADD3 R17, PT, PT, -R19, RZ, RZ ;  /* 0x000000ff13117210 */ /* 0x000fca0007ffe1ff */
[----:B------:R-:W-:Y:S02]  /*06b0*/  IMAD R21, R6, R17, R9 ;  /* 0x0000001106157224 */ /* 0x000fe400078e0209 */
[----:B------:R0:W1:Y:S03]  /*06c0*/  F2I.FTZ.U32.TRUNC.NTZ R17, R16 ;  /* 0x0000001000117305 */ /* 0x000066000021f000 */
[----:B------:R-:W-:Y:S01]  /*06d0*/  ISETP.GE.U32.AND P3, PT, R21, R6, PT ;  /* 0x000000061500720c */ /* 0x000fe20003f66070 */
[----:B0-----:R-:W-:-:S12]  /*06e0*/  HFMA2 R16, -RZ, RZ, 0, 0 ;  /* 0x00000000ff107431 */ /* 0x001fd800000001ff */
        /* <DEDUP_REMOVED lines=26> */
[----:B------:R-:W2:Y:S01]  /*0890*/  LDG.E R17, desc[UR6][R16.64] ;  /* 0x0000000610117981 */ /* 0x000ea2000c1e1900 */
[----:B------:R-:W-:-:S04]  /*08a0*/  IMAD R19, R5, UR11, R18 ;  /* 0x0000000b05137c24 */ /* 0x000fc8000f8e0212 */
[----:B------:R-:W-:-:S05]  /*08b0*/  IMAD.WIDE.U32 R18, R19, 0x4, R12 ;  /* 0x0000000413127825 */ /* 0x000fca00078e000c */
[----:B--2---:R1:W-:Y:S02]  /*08c0*/  STG.E desc[UR6][R18.64], R17 ;  /* 0x0000001112007986 */ /* 0x0043e4000c101906 */
.L_x_633:
[----:B------:R-:W-:-:S04]  /*08d0*/  IADD3 R9, PT, PT, R10, R9, RZ ;  /* 0x000000090a097210 */ /* 0x000fc80007ffe0ff */
[----:B------:R-:W-:-:S13]  /*08e0*/  ISETP.GE.U32.AND P3, PT, R9, R0, PT ;  /* 0x000000000900720c */ /* 0x000fda0003f66070 */
[----:B------:R-:W-:Y:S05]  /*08f0*/  @!P3 BRA `(.L_x_634) ;  /* 0xfffffff800b0b947 */ /* 0x000fea000383ffff */
[----:B------:R-:W-:Y:S05]  /*0900*/  EXIT ;  /* 0x000000000000794d */ /* 0x000fea0003800000 */
.L_x_635:
        /* <DEDUP_REMOVED lines=15> */
.L_x_1033:


//--------------------- .text._ZN2at6native40_GLOBAL__N__2351210d_8_Shape_cu_49f7391c26CatArrayBatchedCopy_contigINS1_10OpaqueTypeILj4EEEjLi3ELi128ELi1EEEvPT_NS1_25CatArrInputTensorMetadataIS5_T0_XT2_EXT3_EEENS1_16TensorSizeStrideIS8_Lj4EEEiS8_ --------------------------
	.section	.text._ZN2at6native40_GLOBAL__N__2351210d_8_Shape_cu_49f7391c26CatArrayBatchedCopy_contigINS1_10OpaqueTypeILj4EEEjLi3ELi128ELi1EEEvPT_NS1_25CatArrInputTensorMetadataIS5_T0_XT2_EXT3_EEENS1_16TensorSizeStrideIS8_Lj4EEEiS8_,"ax",@progbits
	.align	128
.text._ZN2at6native40_GLOBAL__N__2351210d_8_Shape_cu_49f7391c26CatArrayBatchedCopy_contigINS1_10OpaqueTypeILj4EEEjLi3ELi128ELi1EEEvPT_NS1_25CatArrInputTensorMetadataIS5_T0_XT2_EXT3_EEENS1_16TensorSizeStrideIS8_Lj4EEEiS8_:
        .type           _ZN2at6native40_GLOBAL__N__2351210d_8_Shape_cu_49f7391c26CatArrayBatchedCopy_contigINS1_10OpaqueTypeILj4EEEjLi3ELi128ELi1EEEvPT_NS1_25CatArrInputTensorMetadataIS5_T0_XT2_EXT3_EEENS1_16TensorSizeStrideIS8_Lj4EEEiS8_,@function
        .size           _ZN2at6native40_GLOBAL__N__2351210d_8_Shape_cu_49f7391c26CatArrayBatchedCopy_contigINS1_10OpaqueTypeILj4EEEjLi3ELi128ELi1EEEvPT_NS1_25CatArrInputTensorMetadataIS5_T0_XT2_EXT3_EEENS1_16TensorSizeStrideIS8_Lj4EEEiS8_,(.L_x_1034 - _ZN2at6native40_GLOBAL__N__2351210d_8_Shape_cu_49f7391c26CatArrayBatchedCopy_contigINS1_10OpaqueTypeILj4EEEjLi3ELi128ELi1EEEvPT_NS1_25CatArrInputTensorMetadataIS5_T0_XT2_EXT3_EEENS1_16TensorSizeStrideIS8_Lj4EEEiS8_)
        .other          _ZN2at6native40_GLOBAL__N__2351210d_8_Shape_cu_49f7391c26CatArrayBatchedCopy_contigINS1_10OpaqueTypeILj4EEEjLi3ELi128ELi1EEEvPT_NS1_25CatArrInputTensorMetadataIS5_T0_XT2_EXT3_EEENS1_16TensorSizeStrideIS8_Lj4EEEiS8_,@"STO_CUDA_ENTRY STV_DEFAULT"
_ZN2at6native40_GLOBAL__N__2351210d_8_Shape_cu_49f7391c26CatArrayBatchedCopy_contigINS1_10OpaqueTypeILj4EEEjLi3ELi128ELi1EEEvPT_NS1_25CatArrInputTensorMetadataIS5_T0_XT2_EXT3_EEENS1_16TensorSizeStrideIS8_Lj4EEEiS8_:
        /* <DEDUP_REMOVED lines=50> */
.L_x_636:
        /* <DEDUP_REMOVED lines=34> */
.L_x_637:
        /* <DEDUP_REMOVED lines=12> */
.L_x_1034:


//--------------------- .text._ZN2at6native40_GLOBAL__N__2351210d_8_Shape_cu_49f7391c35CatArrayBatchedCopy_alignedK_contigINS1_10OpaqueTypeILj4EEEjLi3ELi128ELi1ELi8EEEvPT_NS1_25CatArrInputTensorMetadataIS5_T0_XT2_EXT3_EEENS1_16TensorSizeStrideIS8_Lj4EEEiS8_ --------------------------
	.section	.text._ZN2at6native40_GLOBAL__N__2351210d_8_Shape_cu_49f7391c35CatArrayBatchedCopy_alignedK_contigINS1_10OpaqueTypeILj4EEEjLi3ELi128ELi1ELi8EEEvPT_NS1_25CatArrInputTensorMetadataIS5_T0_XT2_EXT3_EEENS1_16TensorSizeStrideIS8_Lj4EEEiS8_,"ax",@progbits
	.align	128
.text._ZN2at6native40_GLOBAL__N__2351210d_8_Shape_cu_49f7391c35CatArrayBatchedCopy_alignedK_contigINS1_10OpaqueTypeILj4EEEjLi3ELi128ELi1ELi8EEEvPT_NS1_25CatArrInputTensorMetadataIS5_T0_XT2_EXT3_EEENS1_16TensorSizeStrideIS8_Lj4EEEiS8_:
        .type           _ZN2at6native40_GLOBAL__N__2351210d_8_Shape_cu_49f7391c35CatArrayBatchedCopy_alignedK_contigINS1_10OpaqueTypeILj4EEEjLi3ELi128ELi1ELi8EEEvPT_NS1_25CatArrInputTensorMetadataIS5_T0_XT2_EXT3_EEENS1_16TensorSizeStrideIS8_Lj4EEEiS8_,@function
        .size           _ZN2at6native40_GLOBAL__N__2351210d_8_Shape_cu_49f7391c35CatArrayBatchedCopy_alignedK_contigINS1_10OpaqueTypeILj4EEEjLi3ELi128ELi1ELi8EEEvPT_NS1_25CatArrInputTensorMetadataIS5_T0_XT2_EXT3_EEENS1_16TensorSizeStrideIS8_Lj4EEEiS8_,(.L_x_1035 - _ZN2at6native40_GLOBAL__N__2351210d_8_Shape_cu_49f7391c35CatArrayBatchedCopy_alignedK_contigINS1_10OpaqueTypeILj4EEEjLi3ELi128ELi1ELi8EEEvPT_NS1_25CatArrInputTensorMetadataIS5_T0_XT2_EXT3_EEENS1_16TensorSizeStrideIS8_Lj4EEEiS8_)
        .other          _ZN2at6native40_GLOBAL__N__2351210d_8_Shape_cu_49f7391c35CatArrayBatchedCopy_alignedK_contigINS1_10OpaqueTypeILj4EEEjLi3ELi128ELi1ELi8EEEvPT_NS1_25CatArrInputTensorMetadataIS5_T0_XT2_EXT3_EEENS1_16TensorSizeStrideIS8_Lj4EEEiS8_,@"STO_CUDA_ENTRY STV_DEFAULT"
_ZN2at6native40_GLOBAL__N__2351210d_8_Shape_cu_49f7391c35CatArrayBatchedCopy_alignedK_contigINS1_10OpaqueTypeILj4EEEjLi3ELi128ELi1ELi8EEEvPT_NS1_25CatArrInputTensorMetadataIS5_T0_XT2_EXT3_EEENS1_16TensorSizeStrideIS8_Lj4EEEiS8_:
        /* <DEDUP_REMOVED lines=55> */
.L_x_640:
        /* <DEDUP_REMOVED lines=63> */
.L_x_639:
[----:B0--34-:R-:W-:Y:S05]  /*0760*/  BSYNC.RECONVERGENT B0 ;  /* 0x0000000000007941 */ /* 0x019fea0003800200 */
.L_x_638:
        /* <DEDUP_REMOVED lines=43> */
.L_x_643:
        /* <DEDUP_REMOVED lines=37> */
.L_x_642:
[----:B0--34-:R-:W-:Y:S05]  /*0c70*/  BSYNC.RECONVERGENT B0 ;  /* 0x0000000000007941 */ /* 0x019fea0003800200 */
.L_x_641:
        /* <DEDUP_REMOVED lines=35> */
.L_x_644:
        /* <DEDUP_REMOVED lines=128> */
.L_x_645:
        /* <DEDUP_REMOVED lines=13> */
.L_x_1035:


//--------------------- .text._ZN2at6native40_GLOBAL__N__2351210d_8_Shape_cu_49f7391c35CatArrayBatchedCopy_alignedK_contigINS1_10OpaqueTypeILj4EEEjLi3ELi128ELi1ELi16EEEvPT_NS1_25CatArrInputTensorMetadataIS5_T0_XT2_EXT3_EEENS1_16TensorSizeStrideIS8_Lj4EEEiS8_ --------------------------
	.section	.text._ZN2at6native40_GLOBAL__N__2351210d_8_Shape_cu_49f7391c35CatArrayBatchedCopy_alignedK_contigINS1_10OpaqueTypeILj4EEEjLi3ELi128ELi1ELi16EEEvPT_NS1_25CatArrInputTensorMetadataIS5_T0_XT2_EXT3_EEENS1_16TensorSizeStrideIS8_Lj4EEEiS8_,"ax",@progbits
	.align	128
.text._ZN2at6native40_GLOBAL__N__2351210d_8_Shape_cu_49f7391c35CatArrayBatchedCopy_alignedK_contigINS1_10OpaqueTypeILj4EEEjLi3ELi128ELi1ELi16EEEvPT_NS1_25CatArrInputTensorMetadataIS5_T0_XT2_EXT3_EEENS1_16TensorSizeStrideIS8_Lj4EEEiS8_:
        .type           _ZN2at6native40_GLOBAL__N__2351210d_8_Shape_cu_49f7391c35CatArrayBatchedCopy_alignedK_contigINS1_10OpaqueTypeILj4EEEjLi3ELi128ELi1ELi16EEEvPT_NS1_25CatArrInputTensorMetadataIS5_T0_XT2_EXT3_EEENS1_16TensorSizeStrideIS8_Lj4EEEiS8_,@function
        .size           _ZN2at6native40_GLOBAL__N__2351210d_8_Shape_cu_49f7391c35CatArrayBatchedCopy_alignedK_contigINS1_10OpaqueTypeILj4EEEjLi3ELi128ELi1ELi16EEEvPT_NS1_25CatArrInputTensorMetadataIS5_T0_XT2_EXT3_EEENS1_16TensorSizeStrideIS8_Lj4EEEiS8_,(.L_x_1036 - _ZN2at6native40_GLOBAL__N__2351210d_8_Shape_cu_49f7391c35CatArrayBatchedCopy_alignedK_contigINS1_10OpaqueTypeILj4EEEjLi3ELi128ELi1ELi16EEEvPT_NS1_25CatArrInputTensorMetadataIS5_T0_XT2_EXT3_EEENS1_16TensorSizeStrideIS8_Lj4EEEiS8_)
        .other          _ZN2at6native40_GLOBAL__N__2351210d_8_Shape_cu_49f7391c35CatArrayBatchedCopy_alignedK_contigINS1_10OpaqueTypeILj4EEEjLi3ELi128ELi1ELi16EEEvPT_NS1_25CatArrInputTensorMetadataIS5_T0_XT2_EXT3_EEENS1_16TensorSizeStrideIS8_Lj4EEEiS8_,@"STO_CUDA_ENTRY STV_DEFAULT"
_ZN2at6native40_GLOBAL__N__2351210d_8_Shape_cu_49f7391c35CatArrayBatchedCopy_alignedK_contigINS1_10OpaqueTypeILj4EEEjLi3ELi128ELi1ELi16EEEvPT_NS1_25CatArrInputTensorMetadataIS5_T0_XT2_EXT3_EEENS1_16TensorSizeStrideIS8_Lj4EEEiS8_:
        /* <DEDUP_REMOVED lines=35> */
.L_x_648:
        /* <DEDUP_REMOVED lines=141> */
.L_x_647:
[----:B0-23--:R-:W-:Y:S05]  /*0b00*/  BSYNC.RECONVERGENT B0 ;  /* 0x0000000000007941 */ /* 0x00dfea0003800200 */
.L_x_646:
        /* <DEDUP_REMOVED lines=42> */
.L_x_651:
        /* <DEDUP_REMOVED lines=37> */
.L_x_650:
[----:B0-23--:R-:W-:Y:S05]  /*1000*/  BSYNC.RECONVERGENT B0 ;  /* 0x0000000000007941 */ /* 0x00dfea0003800200 */
.L_x_649:
        /* <DEDUP_REMOVED lines=35> */
.L_x_652:
        /* <DEDUP_REMOVED lines=128> */
.L_x_653:
        /* <DEDUP_REMOVED lines=12> */
.L_x_1036:


//--------------------- .text._ZN2at6native40_GLOBAL__N__2351210d_8_Shape_cu_49f7391c30CatArrayBatchedCopy_vectorizedINS1_10OpaqueTypeILj4EEEjLi3ELi128ELi1ELi16ELi4EEEvPcNS1_25CatArrInputTensorMetadataIT_T0_XT2_EXT3_EEENS1_16TensorSizeStrideIS8_Lj4EEEiS8_ --------------------------
	.section	.text._ZN2at6native40_GLOBAL__N__2351210d_8_Shape_cu_49f7391c30CatArrayBatchedCopy_vectorizedINS1_10OpaqueTypeILj4EEEjLi3ELi128ELi1ELi16ELi4EEEvPcNS1_25CatArrInputTensorMetadataIT_T0_XT2_EXT3_EEENS1_16TensorSizeStrideIS8_Lj4EEEiS8_,"ax",@progbits
	.align	128
.text._ZN2at6native40_GLOBAL__N__2351210d_8_Shape_cu_49f7391c30CatArrayBatchedCopy_vectorizedINS1_10OpaqueTypeILj4EEEjLi3ELi128ELi1ELi16ELi4EEEvPcNS1_25CatArrInputTensorMetadataIT_T0_XT2_EXT3_EEENS1_16TensorSizeStrideIS8_Lj4EEEiS8_:
        .type           _ZN2at6native40_GLOBAL__N__2351210d_8_Shape_cu_49f7391c30CatArrayBatchedCopy_vectorizedINS1_10OpaqueTypeILj4EEEjLi3ELi128ELi1ELi16ELi4EEEvPcNS1_25CatArrInputTensorMetadataIT_T0_XT2_EXT3_EEENS1_16TensorSizeStrideIS8_Lj4EEEiS8_,@function
        .size           _ZN2at6native40_GLOBAL__N__2351210d_8_Shape_cu_49f7391c30CatArrayBatchedCopy_vectorizedINS1_10OpaqueTypeILj4EEEjLi3ELi128ELi1ELi16ELi4EEEvPcNS1_25CatArrInputTensorMetadataIT_T0_XT2_EXT3_EEENS1_16TensorSizeStrideIS8_Lj4EEEiS8_,(.L_x_1037 - _ZN2at6native40_GLOBAL__N__2351210d_8_Shape_cu_49f7391c30CatArrayBatchedCopy_vectorizedINS1_10OpaqueTypeILj4EEEjLi3ELi128ELi1ELi16ELi4EEEvPcNS1_25CatArrInputTensorMetadataIT_T0_XT2_EXT3_EEENS1_16TensorSizeStrideIS8_Lj4EEEiS8_)
        .other          _ZN2at6native40_GLOBAL__N__2351210d_8_Shape_cu_49f7391c30CatArrayBatchedCopy_vectorizedINS1_10OpaqueTypeILj4EEEjLi3ELi128ELi1ELi16ELi4EEEvPcNS1_25CatArrInputTensorMetadataIT_T0_XT2_EXT3_EEENS1_16TensorSizeStrideIS8_Lj4EEEiS8_,@"STO_CUDA_ENTRY STV_DEFAULT"
_ZN2at6native40_GLOBAL__N__2351210d_8_Shape_cu_49f7391c30CatArrayBatchedCopy_vectorizedINS1_10OpaqueTypeILj4EEEjLi3ELi128ELi1ELi16ELi4EEEvPcNS1_25CatArrInputTensorMetadataIT_T0_XT2_EXT3_EEENS1_16TensorSizeStrideIS8_Lj4EEEiS8_:
        /* <DEDUP_REMOVED lines=53> */
.L_x_654:
        /* <DEDUP_REMOVED lines=36> */
.L_x_655:
        /* <DEDUP_REMOVED lines=15> */
.L_x_1037:


//--------------------- .text._ZN2at6native40_GLOBAL__N__2351210d_8_Shape_cu_49f7391c19CatArrayBatchedCopyINS1_10OpaqueTypeILj4EEEjLi2ELi128ELi1EEEvPT_NS1_25CatArrInputTensorMetadataIS5_T0_XT2_EXT3_EEENS1_16TensorSizeStrideIS8_Lj4EEEiS8_ --------------------------
	.section	.text._ZN2at6native40_GLOBAL__N__2351210d_8_Shape_cu_49f7391c19CatArrayBatchedCopyINS1_10OpaqueTypeILj4EEEjLi2ELi128ELi1EEEvPT_NS1_25CatArrInputTensorMetadataIS5_T0_XT2_EXT3_EEENS1_16TensorSizeStrideIS8_Lj4EEEiS8_,"ax",@progbits
	.align	128
.text._ZN2at6native40_GLOBAL__N__2351210d_8_Shape_cu_49f7391c19CatArrayBatchedCopyINS1_10OpaqueTypeILj4EEEjLi2ELi128ELi1EEEvPT_NS1_25CatArrInputTensorMetadataIS5_T0_XT2_EXT3_EEENS1_16TensorSizeStrideIS8_Lj4EEEiS8_:
        .type           _ZN2at6native40_GLOBAL__N__2351210d_8_Shape_cu_49f7391c19CatArrayBatchedCopyINS1_10OpaqueTypeILj4EEEjLi2ELi128ELi1EEEvPT_NS1_25CatArrInputTensorMetadataIS5_T0_XT2_EXT3_EEENS1_16TensorSizeStrideIS8_Lj4EEEiS8_,@function
        .size           _ZN2at6native40_GLOBAL__N__2351210d_8_Shape_cu_49f7391c19CatArrayBatchedCopyINS1_10OpaqueTypeILj4EEEjLi2ELi128ELi1EEEvPT_NS1_25CatArrInputTensorMetadataIS5_T0_XT2_EXT3_EEENS1_16TensorSizeStrideIS8_Lj4EEEiS8_,(.L_x_1038 - _ZN2at6native40_GLOBAL__N__2351210d_8_Shape_cu_49f7391c19CatArrayBatchedCopyINS1_10OpaqueTypeILj4EEEjLi2ELi128ELi1EEEvPT_NS1_25CatArrInputTensorMetadataIS5_T0_XT2_EXT3_EEENS1_16TensorSizeStrideIS8_Lj4EEEiS8_)
        .other          _ZN2at6native40_GLOBAL__N__2351210d_8_Shape_cu_49f7391c19CatArrayBatchedCopyINS1_10OpaqueTypeILj4EEEjLi2ELi128ELi1EEEvPT_NS1_25CatArrInputTensorMetadataIS5_T0_XT2_EXT3_EEENS1_16TensorSizeStrideIS8_Lj4EEEiS8_,@"STO_CUDA_ENTRY STV_DEFAULT"
_ZN2at6native40_GLOBAL__N__2351210d_8_Shape_cu_49f7391c19CatArrayBatchedCopyINS1_10OpaqueTypeILj4EEEjLi2ELi128ELi1EEEvPT_NS1_25CatArrInputTensorMetadataIS5_T0_XT2_EXT3_EEENS1_16TensorSizeStrideIS8_Lj4EEEiS8_:
        /* <DEDUP_REMOVED lines=21> */
[----:B------:R-:W0:Y:S07]  /*0150*/  LDCU.64 UR10, c[0x0][0xe18] ;  /* 0x0001c300ff0a77ac */ /* 0x000e2e0008000a00 */
[----:B------:R-:W5:Y:S01]  /*0160*/  LDC.U8 R14, c[0x0][R14+0xd80] ;  /* 0x000360000e0e7b82 */ /* 0x000f620000000000 */
[----:B---3--:R-:W-:-:S07]  /*0170*/  ISETP.NE.AND P0, PT, R2, 0x1, PT ;  /* 0x000000010200780c */ /* 0x008fce0003f05270 */
[----:B------:R-:W3:Y:S01]  /*0180*/  LDC.64 R4, c[0x0][R4+0x380] ;  /* 0x0000e00004047b82 */ /* 0x000ee20000000a00 */
[----:B0-----:R-:W-:-:S07]  /*0190*/  SEL R7, R6, R7, !P0 ;  /* 0x0000000706077207 */ /* 0x001fce0004000000 */
[----:B------:R-:W0:Y:S01]  /*01a0*/  LDC.64 R2, c[0x0][0x380] ;  /* 0x0000e000ff027b82 */ /* 0x000e220000000a00 */
[----:B------:R-:W1:Y:S01]  /*01b0*/  I2F.U32.RP R9, R7 ;  /* 0x0000000700097306 */ /* 0x000e620000209000 */
[----:B------:R-:W-:-:S06]  /*01c0*/  ISETP.NE.U32.AND P1, PT, R7, RZ, PT ;  /* 0x000000ff0700720c */ /* 0x000fcc0003f25070 */
[----:B------:R-:W0:Y:S08]  /*01d0*/  LDC R8, c[0x0][R8+0x780] ;  /* 0x0001e00008087b82 */ /* 0x000e300000000800 */
[----:B------:R-:W0:Y:S01]  /*01e0*/  @P0 LDC R6, c[0x0][0xe0c] ;  /* 0x00038300ff060b82 */ /* 0x000e220000000800 */
[----:B-----5:R-:W-:Y:S01]  /*01f0*/  ISETP.NE.AND P0, PT, R14, RZ, PT ;  /* 0x000000ff0e00720c */ /* 0x020fe20003f05270 */
[----:B-1----:R-:W1:Y:S01]  /*0200*/  MUFU.RCP R9, R9 ;  /* 0x0000000900097308 */ /* 0x002e620000001000 */
[----:B------:R-:W-:-:S02]  /*0210*/  LOP3.LUT R14, RZ, R7, RZ, 0x33, !PT ;  /* 0x00000007ff0e7212 */ /* 0x000fc400078e33ff */
[----:B-1----:R-:W-:Y:S02]  /*0220*/  IADD3 R10, PT, PT, R9, 0xffffffe, RZ ;  /* 0x0ffffffe090a7810 */ /* 0x002fe40007ffe0ff */
[----:B------:R-:W-:-:S03]  /*0230*/  IADD3 R9, PT, PT, RZ, -R7, RZ ;  /* 0x80000007ff097210 */ /* 0x000fc60007ffe0ff */
[----:B------:R1:W5:Y:S02]  /*0240*/  F2I.FTZ.U32.TRUNC.NTZ R11, R10 ;  /* 0x0000000a000b7305 */ /* 0x000364000021f000 */
[----:B-1----:R-:W-:Y:S01]  /*0250*/  MOV R10, RZ ;  /* 0x000000ff000a7202 */ /* 0x002fe20000000f00 */
[----:B-----5:R-:W-:-:S04]  /*0260*/  IMAD R9, R9, R11, RZ ;  /* 0x0000000b09097224 */ /* 0x020fc800078e02ff */
[----:B------:R-:W-:Y:S01]  /*0270*/  IMAD.HI.U32 R9, R11, R9, R10 ;  /* 0x000000090b097227 */ /* 0x000fe200078e000a */
[----:B------:R-:W-:-:S03]  /*0280*/  MOV R11, R13 ;  /* 0x0000000d000b7202 */ /* 0x000fc60000000f00 */
[----:B--234-:R-:W-:-:S07]  /*0290*/  IMAD R10, R12, UR4, RZ ;  /* 0x000000040c0a7c24 */ /* 0x01cfce000f8e02ff */
.L_x_657:
[----:B-1----:R-:W-:Y:S01]  /*02a0*/  @P0 IMAD.WIDE.U32 R16, R11, 0x4, R4 ;  /* 0x000000040b100825 */ /* 0x002fe200078e0004 */
[----:B0-----:R-:W0:Y:S04]  /*02b0*/  @P0 LDC R20, c[0x0][0xe4c] ;  /* 0x00039300ff140b82 */ /* 0x001e280000000800 */
[----:B------:R1:W2:Y:S01]  /*02c0*/  @P0 LDG.E R19, desc[UR6][R16.64] ;  /* 0x0000000610130981 */ /* 0x0002a2000c1e1900 */
[----:B------:R-:W-:-:S04]  /*02d0*/  IMAD.HI.U32 R15, R9, R11, RZ ;  /* 0x0000000b090f7227 */ /* 0x000fc800078e00ff */
[----:B------:R-:W-:-:S04]  /*02e0*/  IMAD.MOV R12, RZ, RZ, -R15 ;  /* 0x000000ffff0c7224 */ /* 0x000fc800078e0a0f */
        /* <DEDUP_REMOVED lines=39> */
[----:B------:R-:W2:Y:S01]  /*0560*/  LDG.E R13, desc[UR6][R12.64] ;  /* 0x000000060c0d7981 */ /* 0x000ea2000c1e1900 */
[----:B------:R-:W-:-:S04]  /*0570*/  IMAD R17, R8, UR5, R15 ;  /* 0x0000000508117c24 */ /* 0x000fc8000f8e020f */
[----:B------:R-:W-:-:S05]  /*0580*/  IMAD.WIDE.U32 R16, R17, 0x4, R2 ;  /* 0x0000000411107825 */ /* 0x000fca00078e0002 */
[----:B--2---:R1:W-:Y:S02]  /*0590*/  STG.E desc[UR6][R16.64], R13 ;  /* 0x0000000d10007986 */ /* 0x0043e4000c101906 */
.L_x_656:
[----:B------:R-:W-:-:S04]  /*05a0*/  IADD3 R11, PT, PT, R10, R11, RZ ;  /* 0x0000000b0a0b7210 */ /* 0x000fc80007ffe0ff */
[----:B------:R-:W-:-:S13]  /*05b0*/  ISETP.GE.U32.AND P2, PT, R11, R0, PT ;  /* 0x000000000b00720c */ /* 0x000fda0003f46070 */
[----:B------:R-:W-:Y:S05]  /*05c0*/  @!P2 BRA `(.L_x_657) ;  /* 0xfffffffc0034a947 */ /* 0x000fea000383ffff */
[----:B------:R-:W-:Y:S05]  /*05d0*/  EXIT ;  /* 0x000000000000794d */ /* 0x000fea0003800000 */
.L_x_658:
        /* <DEDUP_REMOVED lines=10> */
.L_x_1038:


//--------------------- .text._ZN2at6native40_GLOBAL__N__2351210d_8_Shape_cu_49f7391c26CatArrayBatchedCopy_contigINS1_10OpaqueTypeILj4EEEjLi2ELi128ELi1EEEvPT_NS1_25CatArrInputTensorMetadataIS5_T0_XT2_EXT3_EEENS1_16TensorSizeStrideIS8_Lj4EEEiS8_ --------------------------
	.section	.text._ZN2at6native40_GLOBAL__N__2351210d_8_Shape_cu_49f7391c26CatArrayBatchedCopy_contigINS1_10OpaqueTypeILj4EEEjLi2ELi128ELi1EEEvPT_NS1_25CatArrInputTensorMetadataIS5_T0_XT2_EXT3_EEENS1_16TensorSizeStrideIS8_Lj4EEEiS8_,"ax",@progbits
	.align	128
.text._ZN2at6native40_GLOBAL__N__2351210d_8_Shape_cu_49f7391c26CatArrayBatchedCopy_contigINS1_10OpaqueTypeILj4EEEjLi2ELi128ELi1EEEvPT_NS1_25CatArrInputTensorMetadataIS5_T0_XT2_EXT3_EEENS1_16TensorSizeStrideIS8_Lj4EEEiS8_:
        .type           _ZN2at6native40_GLOBAL__N__2351210d_8_Shape_cu_49f7391c26CatArrayBatchedCopy_contigINS1_10OpaqueTypeILj4EEEjLi2ELi128ELi1EEEvPT_NS1_25CatArrInputTensorMetadataIS5_T0_XT2_EXT3_EEENS1_16TensorSizeStrideIS8_Lj4EEEiS8_,@function
        .size           _ZN2at6native40_GLOBAL__N__2351210d_8_Shape_cu_49f7391c26CatArrayBatchedCopy_contigINS1_10OpaqueTypeILj4EEEjLi2ELi128ELi1EEEvPT_NS1_25CatArrInputTensorMetadataIS5_T0_XT2_EXT3_EEENS1_16TensorSizeStrideIS8_Lj4EEEiS8_,(.L_x_1039 - _ZN2at6native40_GLOBAL__N__2351210d_8_Shape_cu_49f7391c26CatArrayBatchedCopy_contigINS1_10OpaqueTypeILj4EEEjLi2ELi128ELi1EEEvPT_NS1_25CatArrInputTensorMetadataIS5_T0_XT2_EXT3_EEENS1_16TensorSizeStrideIS8_Lj4EEEiS8_)
        .other          _ZN2at6native40_GLOBAL__N__2351210d_8_Shape_cu_49f7391c26CatArrayBatchedCopy_contigINS1_10OpaqueTypeILj4EEEjLi2ELi128ELi1EEEvPT_NS1_25CatArrInputTensorMetadataIS5_T0_XT2_EXT3_EEENS1_16TensorSizeStrideIS8_Lj4EEEiS8_,@"STO_CUDA_ENTRY STV_DEFAULT"
_ZN2at6native40_GLOBAL__N__2351210d_8_Shape_cu_49f7391c26CatArrayBatchedCopy_contigINS1_10OpaqueTypeILj4EEEjLi2ELi128ELi1EEEvPT_NS1_25CatArrInputTensorMetadataIS5_T0_XT2_EXT3_EEENS1_16TensorSizeStrideIS8_Lj4EEEiS8_:
        /* <DEDUP_REMOVED lines=35> */
.L_x_659:
        /* <DEDUP_REMOVED lines=21> */
.L_x_660:
        /* <DEDUP_REMOVED lines=16> */
.L_x_1039:


//--------------------- .text._ZN2at6native40_GLOBAL__N__2351210d_8_Shape_cu_49f7391c35CatArrayBatchedCopy_alignedK_contigINS1_10OpaqueTypeILj4EEEjLi2ELi128ELi1ELi8EEEvPT_NS1_25CatArrInputTensorMetadataIS5_T0_XT2_EXT3_EEENS1_16TensorSizeStrideIS8_Lj4EEEiS8_ --------------------------
	.section	.text._ZN2at6native40_GLOBAL__N__2351210d_8_Shape_cu_49f7391c35CatArrayBatchedCopy_alignedK_contigINS1_10OpaqueTypeILj4EEEjLi2ELi128ELi1ELi8EEEvPT_NS1_25CatArrInputTensorMetadataIS5_T0_XT2_EXT3_EEENS1_16TensorSizeStrideIS8_Lj4EEEiS8_,"ax",@progbits
	.align	128
.text._ZN2at6native40_GLOBAL__N__2351210d_8_Shape_cu_49f7391c35CatArrayBatchedCopy_alignedK_contigINS1_10OpaqueTypeILj4EEEjLi2ELi128ELi1ELi8EEEvPT_NS1_25CatArrInputTensorMetadataIS5_T0_XT2_EXT3_EEENS1_16TensorSizeStrideIS8_Lj4EEEiS8_:
        .type           _ZN2at6native40_GLOBAL__N__2351210d_8_Shape_cu_49f7391c35CatArrayBatchedCopy_alignedK_contigINS1_10OpaqueTypeILj4EEEjLi2ELi128ELi1ELi8EEEvPT_NS1_25CatArrInputTensorMetadataIS5_T0_XT2_EXT3_EEENS1_16TensorSizeStrideIS8_Lj4EEEiS8_,@function
        .size           _ZN2at6native40_GLOBAL__N__2351210d_8_Shape_cu_49f7391c35CatArrayBatchedCopy_alignedK_contigINS1_10OpaqueTypeILj4EEEjLi2ELi128ELi1ELi8EEEvPT_NS1_25CatArrInputTensorMetadataIS5_T0_XT2_EXT3_EEENS1_16TensorSizeStrideIS8_Lj4EEEiS8_,(.L_x_1040 - _ZN2at6native40_GLOBAL__N__2351210d_8_Shape_cu_49f7391c35CatArrayBatchedCopy_alignedK_contigINS1_10OpaqueTypeILj4EEEjLi2ELi128ELi1ELi8EEEvPT_NS1_25CatArrInputTensorMetadataIS5_T0_XT2_EXT3_EEENS1_16TensorSizeStrideIS8_Lj4EEEiS8_)
        .other          _ZN2at6native40_GLOBAL__N__2351210d_8_Shape_cu_49f7391c35CatArrayBatchedCopy_alignedK_contigINS1_10OpaqueTypeILj4EEEjLi2ELi128ELi1ELi8EEEvPT_NS1_25CatArrInputTensorMetadataIS5_T0_XT2_EXT3_EEENS1_16TensorSizeStrideIS8_Lj4EEEiS8_,@"STO_CUDA_ENTRY STV_DEFAULT"
_ZN2at6native40_GLOBAL__N__2351210d_8_Shape_cu_49f7391c35CatArrayBatchedCopy_alignedK_contigINS1_10OpaqueTypeILj4EEEjLi2ELi128ELi1ELi8EEEvPT_NS1_25CatArrInputTensorMetadataIS5_T0_XT2_EXT3_EEENS1_16TensorSizeStrideIS8_Lj4EEEiS8_:
        /* <DEDUP_REMOVED lines=41> */
.L_x_663:
        /* <DEDUP_REMOVED lines=39> */
.L_x_662:
[----:B---34-:R-:W-:Y:S05]  /*0500*/  BSYNC.RECONVERGENT B0 ;  /* 0x0000000000007941 */ /* 0x018fea0003800200 */
.L_x_661:
        /* <DEDUP_REMOVED lines=27> */
.L_x_666:
        /* <DEDUP_REMOVED lines=25> */
.L_x_665:
[----:B------:R-:W-:Y:S05]  /*0850*/  BSYNC.RECONVERGENT B0 ;  /* 0x0000000000007941 */ /* 0x000fea0003800200 */
.L_x_664:
        /* <DEDUP_REMOVED lines=18> */
.L_x_667:
        /* <DEDUP_REMOVED lines=80> */
.L_x_668:
        /* <DEDUP_REMOVED lines=16> */
.L_x_1040:


//--------------------- .text._ZN2at6native40_GLOBAL__N__2351210d_8_Shape_cu_49f7391c35CatArrayBatchedCopy_alignedK_contigINS1_10OpaqueTypeILj4EEEjLi2ELi128ELi1ELi16EEEvPT_NS1_25CatArrInputTensorMetadataIS5_T0_XT2_EXT3_EEENS1_16TensorSizeStrideIS8_Lj4EEEiS8_ --------------------------
	.section	.text._ZN2at6native40_GLOBAL__N__2351210d_8_Shape_cu_49f7391c35CatArrayBatchedCopy_alignedK_contigINS1_10OpaqueTypeILj4EEEjLi2ELi128ELi1ELi16EEEvPT_NS1_25CatArrInputTensorMetadataIS5_T0_XT2_EXT3_EEENS1_16TensorSizeStrideIS8_Lj4EEEiS8_,"ax",@progbits
	.align	128
.text._ZN2at6native40_GLOBAL__N__2351210d_8_Shape_cu_49f7391c35CatArrayBatchedCopy_alignedK_contigINS1_10OpaqueTypeILj4EEEjLi2ELi128ELi1ELi16EEEvPT_NS1_25CatArrInputTensorMetadataIS5_T0_XT2_EXT3_EEENS1_16TensorSizeStrideIS8_Lj4EEEiS8_:
        .type           _ZN2at6native40_GLOBAL__N__2351210d_8_Shape_cu_49f7391c35CatArrayBatchedCopy_alignedK_contigINS1_10OpaqueTypeILj4EEEjLi2ELi128ELi1ELi16EEEvPT_NS1_25CatArrInputTensorMetadataIS5_T0_XT2_EXT3_EEENS1_16TensorSizeStrideIS8_Lj4EEEiS8_,@function
        .size           _ZN2at6native40_GLOBAL__N__2351210d_8_Shape_cu_49f7391c35CatArrayBatchedCopy_alignedK_contigINS1_10OpaqueTypeILj4EEEjLi2ELi128ELi1ELi16EEEvPT_NS1_25CatArrInputTensorMetadataIS5_T0_XT2_EXT3_EEENS1_16TensorSizeStrideIS8_Lj4EEEiS8_,(.L_x_1041 - _ZN2at6native40_GLOBAL__N__2351210d_8_Shape_cu_49f7391c35CatArrayBatchedCopy_alignedK_contigINS1_10OpaqueTypeILj4EEEjLi2ELi128ELi1ELi16EEEvPT_NS1_25CatArrInputTensorMetadataIS5_T0_XT2_EXT3_EEENS1_16TensorSizeStrideIS8_Lj4EEEiS8_)
        .other          _ZN2at6native40_GLOBAL__N__2351210d_8_Shape_cu_49f7391c35CatArrayBatchedCopy_alignedK_contigINS1_10OpaqueTypeILj4EEEjLi2ELi128ELi1ELi16EEEvPT_NS1_25CatArrInputTensorMetadataIS5_T0_XT2_EXT3_EEENS1_16TensorSizeStrideIS8_Lj4EEEiS8_,@"STO_CUDA_ENTRY STV_DEFAULT"
_ZN2at6native40_GLOBAL__N__2351210d_8_Shape_cu_49f7391c35CatArrayBatchedCopy_alignedK_contigINS1_10OpaqueTypeILj4EEEjLi2ELi128ELi1ELi16EEEvPT_NS1_25CatArrInputTensorMetadataIS5_T0_XT2_EXT3_EEENS1_16TensorSizeStrideIS8_Lj4EEEiS8_:
        /* <DEDUP_REMOVED lines=41> */
.L_x_671:
        /* <DEDUP_REMOVED lines=73> */
.L_x_670:
[----:B0-23--:R-:W-:Y:S05]  /*0720*/  BSYNC.RECONVERGENT B0 ;  /* 0x0000000000007941 */ /* 0x00dfea0003800200 */
.L_x_669:
        /* <DEDUP_REMOVED lines=26> */
.L_x_674:
        /* <DEDUP_REMOVED lines=23> */
.L_x_673:
[----:B------:R-:W-:Y:S05]  /*0a40*/  BSYNC.RECONVERGENT B0 ;  /* 0x0000000000007941 */ /* 0x000fea0003800200 */
.L_x_672:
        /* <DEDUP_REMOVED lines=18> */
.L_x_675:
        /* <DEDUP_REMOVED lines=80> */
.L_x_676:
        /* <DEDUP_REMOVED lines=9> */
.L_x_1041:


//--------------------- .text._ZN2at6native40_GLOBAL__N__2351210d_8_Shape_cu_49f7391c30CatArrayBatchedCopy_vectorizedINS1_10OpaqueTypeILj4EEEjLi2ELi128ELi1ELi16ELi4EEEvPcNS1_25CatArrInputTensorMetadataIT_T0_XT2_EXT3_EEENS1_16TensorSizeStrideIS8_Lj4EEEiS8_ --------------------------
	.section	.text._ZN2at6native40_GLOBAL__N__2351210d_8_Shape_cu_49f7391c30CatArrayBatchedCopy_vectorizedINS1_10OpaqueTypeILj4EEEjLi2ELi128ELi1ELi16ELi4EEEvPcNS1_25CatArrInputTensorMetadataIT_T0_XT2_EXT3_EEENS1_16TensorSizeStrideIS8_Lj4EEEiS8_,"ax",@progbits
	.align	128
.text._ZN2at6native40_GLOBAL__N__2351210d_8_Shape_cu_49f7391c30CatArrayBatchedCopy_vectorizedINS1_10OpaqueTypeILj4EEEjLi2ELi128ELi1ELi16ELi4EEEvPcNS1_25CatArrInputTensorMetadataIT_T0_XT2_EXT3_EEENS1_16TensorSizeStrideIS8_Lj4EEEiS8_:
        .type           _ZN2at6native40_GLOBAL__N__2351210d_8_Shape_cu_49f7391c30CatArrayBatchedCopy_vectorizedINS1_10OpaqueTypeILj4EEEjLi2ELi128ELi1ELi16ELi4EEEvPcNS1_25CatArrInputTensorMetadataIT_T0_XT2_EXT3_EEENS1_16TensorSizeStrideIS8_Lj4EEEiS8_,@function
        .size           _ZN2at6native40_GLOBAL__N__2351210d_8_Shape_cu_49f7391c30CatArrayBatchedCopy_vectorizedINS1_10OpaqueTypeILj4EEEjLi2ELi128ELi1ELi16ELi4EEEvPcNS1_25CatArrInputTensorMetadataIT_T0_XT2_EXT3_EEENS1_16TensorSizeStrideIS8_Lj4EEEiS8_,(.L_x_1042 - _ZN2at6native40_GLOBAL__N__2351210d_8_Shape_cu_49f7391c30CatArrayBatchedCopy_vectorizedINS1_10OpaqueTypeILj4EEEjLi2ELi128ELi1ELi16ELi4EEEvPcNS1_25CatArrInputTensorMetadataIT_T0_XT2_EXT3_EEENS1_16TensorSizeStrideIS8_Lj4EEEiS8_)
        .other          _ZN2at6native40_GLOBAL__N__2351210d_8_Shape_cu_49f7391c30CatArrayBatchedCopy_vectorizedINS1_10OpaqueTypeILj4EEEjLi2ELi128ELi1ELi16ELi4EEEvPcNS1_25CatArrInputTensorMetadataIT_T0_XT2_EXT3_EEENS1_16TensorSizeStrideIS8_Lj4EEEiS8_,@"STO_CUDA_ENTRY STV_DEFAULT"
_ZN2at6native40_GLOBAL__N__2351210d_8_Shape_cu_49f7391c30CatArrayBatchedCopy_vectorizedINS1_10OpaqueTypeILj4EEEjLi2ELi128ELi1ELi16ELi4EEEvPcNS1_25CatArrInputTensorMetadataIT_T0_XT2_EXT3_EEENS1_16TensorSizeStrideIS8_Lj4EEEiS8_:
        /* <DEDUP_REMOVED lines=39> */
.L_x_677:
        /* <DEDUP_REMOVED lines=24> */
.L_x_678:
        /* <DEDUP_REMOVED lines=9> */
.L_x_1042:


//--------------------- .text._ZN2at6native40_GLOBAL__N__2351210d_8_Shape_cu_49f7391c19CatArrayBatchedCopyINS1_10OpaqueTypeILj4EEEjLi1ELi128ELi1EEEvPT_NS1_25CatArrInputTensorMetadataIS5_T0_XT2_EXT3_EEENS1_16TensorSizeStrideIS8_Lj4EEEiS8_ --------------------------
	.section	.text._ZN2at6native40_GLOBAL__N__2351210d_8_Shape_cu_49f7391c19CatArrayBatchedCopyINS1_10OpaqueTypeILj4EEEjLi1ELi128ELi1EEEvPT_NS1_25CatArrInputTensorMetadataIS5_T0_XT2_EXT3_EEENS1_16TensorSizeStrideIS8_Lj4EEEiS8_,"ax",@progbits
	.align	128
.text._ZN2at6native40_GLOBAL__N__2351210d_8_Shape_cu_49f7391c19CatArrayBatchedCopyINS1_10OpaqueTypeILj4EEEjLi1ELi128ELi1EEEvPT_NS1_25CatArrInputTensorMetadataIS5_T0_XT2_EXT3_EEENS1_16TensorSizeStrideIS8_Lj4EEEiS8_:
        .type           _ZN2at6native40_GLOBAL__N__2351210d_8_Shape_cu_49f7391c19CatArrayBatchedCopyINS1_10OpaqueTypeILj4EEEjLi1ELi128ELi1EEEvPT_NS1_25CatArrInputTensorMetadataIS5_T0_XT2_EXT3_EEENS1_16TensorSizeStrideIS8_Lj4EEEiS8_,@function
        .size           _ZN2at6native40_GLOBAL__N__2351210d_8_Shape_cu_49f7391c19CatArrayBatchedCopyINS1_10OpaqueTypeILj4EEEjLi1ELi128ELi1EEEvPT_NS1_25CatArrInputTensorMetadataIS5_T0_XT2_EXT3_EEENS1_16TensorSizeStrideIS8_Lj4EEEiS8_,(.L_x_1043 - _ZN2at6native40_GLOBAL__N__2351210d_8_Shape_cu_49f7391c19CatArrayBatchedCopyINS1_10OpaqueTypeILj4EEEjLi1ELi128ELi1EEEvPT_NS1_25CatArrInputTensorMetadataIS5_T0_XT2_EXT3_EEENS1_16TensorSizeStrideIS8_Lj4EEEiS8_)
        .other          _ZN2at6native40_GLOBAL__N__2351210d_8_Shape_cu_49f7391c19CatArrayBatchedCopyINS1_10OpaqueTypeILj4EEEjLi1ELi128ELi1EEEvPT_NS1_25CatArrInputTensorMetadataIS5_T0_XT2_EXT3_EEENS1_16TensorSizeStrideIS8_Lj4EEEiS8_,@"STO_CUDA_ENTRY STV_DEFAULT"
_ZN2at6native40_GLOBAL__N__2351210d_8_Shape_cu_49f7391c19CatArrayBatchedCopyINS1_10OpaqueTypeILj4EEEjLi1ELi128ELi1EEEvPT_NS1_25CatArrInputTensorMetadataIS5_T0_XT2_EXT3_EEENS1_16TensorSizeStrideIS8_Lj4EEEiS8_:
        /* <DEDUP_REMOVED lines=12> */
[----:B------:R-:W0:Y:S03]  /*00c0*/  LDCU UR5, c[0x0][0xe4c] ;  /* 0x0001c980ff0577ac */ /* 0x000e260008000800 */
[C---:B------:R-:W-:Y:S01]  /*00d0*/  IMAD R4, R3.reuse, 0x7, R8 ;  /* 0x0000000703047824 */ /* 0x040fe200078e0208 */
[----:B------:R-:W1:Y:S01]  /*00e0*/  LDC.U8 R7, c[0x0][R8+0xd80] ;  /* 0x0003600008077b82 */ /* 0x000e620000000000 */
[----:B------:R-:W2:Y:S02]  /*00f0*/  LDCU UR4, c[0x0][0x370] ;  /* 0x00006e00ff0477ac */ /* 0x000ea40008000800 */
[----:B------:R-:W-:Y:S01]  /*0100*/  IMAD R6, R3, -0x4, R4 ;  /* 0xfffffffc03067824 */ /* 0x000fe200078e0204 */
[----:B------:R-:W3:Y:S04]  /*0110*/  LDCU.64 UR6, c[0x0][0x358] ;  /* 0x00006b00ff0677ac */ /* 0x000ee80008000a00 */
[----:B------:R-:W4:Y:S01]  /*0120*/  LDC.64 R2, c[0x0][0x380] ;  /* 0x0000e000ff027b82 */ /* 0x000f220000000a00 */
[----:B------:R-:W0:Y:S07]  /*0130*/  LDCU UR8, c[0x0][0xe38] ;  /* 0x0001c700ff0877ac */ /* 0x000e2e0008000800 */
[----:B------:R-:W0:Y:S01]  /*0140*/  LDC R6, c[0x0][R6+0x780] ;  /* 0x0001e00006067b82 */ /* 0x000e220000000800 */
[----:B--2---:R-:W-:-:S07]  /*0150*/  IMAD R17, R17, UR4, RZ ;  /* 0x0000000411117c24 */ /* 0x004fce000f8e02ff */
[----:B------:R-:W2:Y:S01]  /*0160*/  LDC.64 R4, c[0x0][R4+0x380] ;  /* 0x0000e00004047b82 */ /* 0x000ea20000000a00 */
[----:B-1----:R-:W-:Y:S01]  /*0170*/  ISETP.NE.AND P1, PT, R7, RZ, PT ;  /* 0x000000ff0700720c */ /* 0x002fe20003f25270 */
[----:B0--34-:R-:W-:-:S12]  /*0180*/  IMAD R15, R6, UR5, RZ ;  /* 0x00000005060f7c24 */ /* 0x019fd8000f8e02ff */
.L_x_679:
[C---:B0-2---:R-:W-:Y:S01]  /*0190*/  @P1 IMAD.WIDE.U32 R8, R0.reuse, 0x4, R4 ;  /* 0x0000000400081825 */ /* 0x045fe200078e0004 */
[----:B------:R-:W0:Y:S05]  /*01a0*/  @!P1 LDC R11, c[0x0][0xe18] ;  /* 0x00038600ff0b9b82 */ /* 0x000e2a0000000800 */
[----:B------:R-:W2:Y:S01]  /*01b0*/  @P1 LDG.E R9, desc[UR6][R8.64] ;  /* 0x0000000608091981 */ /* 0x000ea2000c1e1900 */
[----:B------:R-:W-:-:S04]  /*01c0*/  IMAD R7, R0, UR8, R15 ;  /* 0x0000000800077c24 */ /* 0x000fc8000f8e020f */
[----:B------:R-:W-:-:S04]  /*01d0*/  IMAD.WIDE.U32 R6, R7, 0x4, R2 ;  /* 0x0000000407067825 */ /* 0x000fc800078e0002 */
[----:B0-----:R-:W-:-:S04]  /*01e0*/  @!P1 IMAD R11, R0, R11, RZ ;  /* 0x0000000b000b9224 */ /* 0x001fc800078e02ff */
        /* <DEDUP_REMOVED lines=8> */
.L_x_680:
        /* <DEDUP_REMOVED lines=9> */
.L_x_1043:


//--------------------- .text._ZN2at6native40_GLOBAL__N__2351210d_8_Shape_cu_49f7391c26CatArrayBatchedCopy_contigINS1_10OpaqueTypeILj4EEEjLi1ELi128ELi1EEEvPT_NS1_25CatArrInputTensorMetadataIS5_T0_XT2_EXT3_EEENS1_16TensorSizeStrideIS8_Lj4EEEiS8_ --------------------------
	.section	.text._ZN2at6native40_GLOBAL__N__2351210d_8_Shape_cu_49f7391c26CatArrayBatchedCopy_contigINS1_10OpaqueTypeILj4EEEjLi1ELi128ELi1EEEvPT_NS1_25CatArrInputTensorMetadataIS5_T0_XT2_EXT3_EEENS1_16TensorSizeStrideIS8_Lj4EEEiS8_,"ax",@progbits
	.align	128
.text._ZN2at6native40_GLOBAL__N__2351210d_8_Shape_cu_49f7391c26CatArrayBatchedCopy_contigINS1_10OpaqueTypeILj4EEEjLi1ELi128ELi1EEEvPT_NS1_25CatArrInputTensorMetadataIS5_T0_XT2_EXT3_EEENS1_16TensorSizeStrideIS8_Lj4EEEiS8_:
        .type           _ZN2at6native40_GLOBAL__N__2351210d_8_Shape_cu_49f7391c26CatArrayBatchedCopy_contigINS1_10OpaqueTypeILj4EEEjLi1ELi128ELi1EEEvPT_NS1_25CatArrInputTensorMetadataIS5_T0_XT2_EXT3_EEENS1_16TensorSizeStrideIS8_Lj4EEEiS8_,@function
        .size           _ZN2at6native40_GLOBAL__N__2351210d_8_Shape_cu_49f7391c26CatArrayBatchedCopy_contigINS1_10OpaqueTypeILj4EEEjLi1ELi128ELi1EEEvPT_NS1_25CatArrInputTensorMetadataIS5_T0_XT2_EXT3_EEENS1_16TensorSizeStrideIS8_Lj4EEEiS8_,(.L_x_1044 - _ZN2at6native40_GLOBAL__N__2351210d_8_Shape_cu_49f7391c26CatArrayBatchedCopy_contigINS1_10OpaqueTypeILj4EEEjLi1ELi128ELi1EEEvPT_NS1_25CatArrInputTensorMetadataIS5_T0_XT2_EXT3_EEENS1_16TensorSizeStrideIS8_Lj4EEEiS8_)
        .other          _ZN2at6native40_GLOBAL__N__2351210d_8_Shape_cu_49f7391c26CatArrayBatchedCopy_contigINS1_10OpaqueTypeILj4EEEjLi1ELi128ELi1EEEvPT_NS1_25CatArrInputTensorMetadataIS5_T0_XT2_EXT3_EEENS1_16TensorSizeStrideIS8_Lj4EEEiS8_,@"STO_CUDA_ENTRY STV_DEFAULT"
_ZN2at6native40_GLOBAL__N__2351210d_8_Shape_cu_49f7391c26CatArrayBatchedCopy_contigINS1_10OpaqueTypeILj4EEEjLi1ELi128ELi1EEEvPT_NS1_25CatArrInputTensorMetadataIS5_T0_XT2_EXT3_EEENS1_16TensorSizeStrideIS8_Lj4EEEiS8_:
        /* <DEDUP_REMOVED lines=22> */
.L_x_681:
        /* <DEDUP_REMOVED lines=9> */
.L_x_682:
        /* <DEDUP_REMOVED lines=9> */
.L_x_1044:


//--------------------- .text._ZN2at6native40_GLOBAL__N__2351210d_8_Shape_cu_49f7391c35CatArrayBatchedCopy_alignedK_contigINS1_10OpaqueTypeILj4EEEjLi1ELi128ELi1ELi8EEEvPT_NS1_25CatArrInputTensorMetadataIS5_T0_XT2_EXT3_EEENS1_16TensorSizeStrideIS8_Lj4EEEiS8_ --------------------------
	.section	.text._ZN2at6native40_GLOBAL__N__2351210d_8_Shape_cu_49f7391c35CatArrayBatchedCopy_alignedK_contigINS1_10OpaqueTypeILj4EEEjLi1ELi128ELi1ELi8EEEvPT_NS1_25CatArrInputTensorMetadataIS5_T0_XT2_EXT3_EEENS1_16TensorSizeStrideIS8_Lj4EEEiS8_,"ax",@progbits
	.align	128
.text._ZN2at6native40_GLOBAL__N__2351210d_8_Shape_cu_49f7391c35CatArrayBatchedCopy_alignedK_contigINS1_10OpaqueTypeILj4EEEjLi1ELi128ELi1ELi8EEEvPT_NS1_25CatArrInputTensorMetadataIS5_T0_XT2_EXT3_EEENS1_16TensorSizeStrideIS8_Lj4EEEiS8_:
        .type           _ZN2at6native40_GLOBAL__N__2351210d_8_Shape_cu_49f7391c35CatArrayBatchedCopy_alignedK_contigINS1_10OpaqueTypeILj4EEEjLi1ELi128ELi1ELi8EEEvPT_NS1_25CatArrInputTensorMetadataIS5_T0_XT2_EXT3_EEENS1_16TensorSizeStrideIS8_Lj4EEEiS8_,@function
        .size           _ZN2at6native40_GLOBAL__N__2351210d_8_Shape_cu_49f7391c35CatArrayBatchedCopy_alignedK_contigINS1_10OpaqueTypeILj4EEEjLi1ELi128ELi1ELi8EEEvPT_NS1_25CatArrInputTensorMetadataIS5_T0_XT2_EXT3_EEENS1_16TensorSizeStrideIS8_Lj4EEEiS8_,(.L_x_1045 - _ZN2at6native40_GLOBAL__N__2351210d_8_Shape_cu_49f7391c35CatArrayBatchedCopy_alignedK_contigINS1_10OpaqueTypeILj4EEEjLi1ELi128ELi1ELi8EEEvPT_NS1_25CatArrInputTensorMetadataIS5_T0_XT2_EXT3_EEENS1_16TensorSizeStrideIS8_Lj4EEEiS8_)
        .other          _ZN2at6native40_GLOBAL__N__2351210d_8_Shape_cu_49f7391c35CatArrayBatchedCopy_alignedK_contigINS1_10OpaqueTypeILj4EEEjLi1ELi128ELi1ELi8EEEvPT_NS1_25CatArrInputTensorMetadataIS5_T0_XT2_EXT3_EEENS1_16TensorSizeStrideIS8_Lj4EEEiS8_,@"STO_CUDA_ENTRY STV_DEFAULT"
_ZN2at6native40_GLOBAL__N__2351210d_8_Shape_cu_49f7391c35CatArrayBatchedCopy_alignedK_contigINS1_10OpaqueTypeILj4EEEjLi1ELi128ELi1ELi8EEEvPT_NS1_25CatArrInputTensorMetadataIS5_T0_XT2_EXT3_EEENS1_16TensorSizeStrideIS8_Lj4EEEiS8_:
        /* <DEDUP_REMOVED lines=27> */
.L_x_685:
        /* <DEDUP_REMOVED lines=12> */
.L_x_684:
[----:B------:R-:W-:Y:S05]  /*0270*/  BSYNC.RECONVERGENT B0 ;  /* 0x0000000000007941 */ /* 0x000fea0003800200 */
.L_x_683:
        /* <DEDUP_REMOVED lines=15> */
.L_x_688:
        /* <DEDUP_REMOVED lines=10> */
.L_x_687:
[----:B------:R-:W-:Y:S05]  /*0410*/  BSYNC.RECONVERGENT B0 ;  /* 0x0000000000007941 */ /* 0x000fea0003800200 */
.L_x_686:
        /* <DEDUP_REMOVED lines=12> */
.L_x_689:
        /* <DEDUP_REMOVED lines=22> */
.L_x_690:
        /* <DEDUP_REMOVED lines=12> */
.L_x_1045:


//--------------------- .text._ZN2at6native40_GLOBAL__N__2351210d_8_Shape_cu_49f7391c35CatArrayBatchedCopy_alignedK_contigINS1_10OpaqueTypeILj4EEEjLi1ELi128ELi1ELi16EEEvPT_NS1_25CatArrInputTensorMetadataIS5_T0_XT2_EXT3_EEENS1_16TensorSizeStrideIS8_Lj4EEEiS8_ --------------------------
	.section	.text._ZN2at6native40_GLOBAL__N__2351210d_8_Shape_cu_49f7391c35CatArrayBatchedCopy_alignedK_contigINS1_10OpaqueTypeILj4EEEjLi1ELi128ELi1ELi16EEEvPT_NS1_25CatArrInputTensorMetadataIS5_T0_XT2_EXT3_EEENS1_16TensorSizeStrideIS8_Lj4EEEiS8_,"ax",@progbits
	.align	128
.text._ZN2at6native40_GLOBAL__N__2351210d_8_Shape_cu_49f7391c35CatArrayBatchedCopy_alignedK_contigINS1_10OpaqueTypeILj4EEEjLi1ELi128ELi1ELi16EEEvPT_NS1_25CatArrInputTensorMetadataIS5_T0_XT2_EXT3_EEENS1_16TensorSizeStrideIS8_Lj4EEEiS8_:
        .type           _ZN2at6native40_GLOBAL__N__2351210d_8_Shape_cu_49f7391c35CatArrayBatchedCopy_alignedK_contigINS1_10OpaqueTypeILj4EEEjLi1ELi128ELi1ELi16EEEvPT_NS1_25CatArrInputTensorMetadataIS5_T0_XT2_EXT3_EEENS1_16TensorSizeStrideIS8_Lj4EEEiS8_,@function
        .size           _ZN2at6native40_GLOBAL__N__2351210d_8_Shape_cu_49f7391c35CatArrayBatchedCopy_alignedK_contigINS1_10OpaqueTypeILj4EEEjLi1ELi128ELi1ELi16EEEvPT_NS1_25CatArrInputTensorMetadataIS5_T0_XT2_EXT3_EEENS1_16TensorSizeStrideIS8_Lj4EEEiS8_,(.L_x_1046 - _ZN2at6native40_GLOBAL__N__2351210d_8_Shape_cu_49f7391c35CatArrayBatchedCopy_alignedK_contigINS1_10OpaqueTypeILj4EEEjLi1ELi128ELi1ELi16EEEvPT_NS1_25CatArrInputTensorMetadataIS5_T0_XT2_EXT3_EEENS1_16TensorSizeStrideIS8_Lj4EEEiS8_)
        .other          _ZN2at6native40_GLOBAL__N__2351210d_8_Shape_cu_49f7391c35CatArrayBatchedCopy_alignedK_contigINS1_10OpaqueTypeILj4EEEjLi1ELi128ELi1ELi16EEEvPT_NS1_25CatArrInputTensorMetadataIS5_T0_XT2_EXT3_EEENS1_16TensorSizeStrideIS8_Lj4EEEiS8_,@"STO_CUDA_ENTRY STV_DEFAULT"
_ZN2at6native40_GLOBAL__N__2351210d_8_Shape_cu_49f7391c35CatArrayBatchedCopy_alignedK_contigINS1_10OpaqueTypeILj4EEEjLi1ELi128ELi1ELi16EEEvPT_NS1_25CatArrInputTensorMetadataIS5_T0_XT2_EXT3_EEENS1_16TensorSizeStrideIS8_Lj4EEEiS8_:
        /* <DEDUP_REMOVED lines=27> */
.L_x_693:
        /* <DEDUP_REMOVED lines=18> */
.L_x_692:
[----:B------:R-:W-:Y:S05]  /*02d0*/  BSYNC.RECONVERGENT B0 ;  /* 0x0000000000007941 */ /* 0x000fea0003800200 */
.L_x_691:
        /* <DEDUP_REMOVED lines=15> */
.L_x_696:
        /* <DEDUP_REMOVED lines=10> */
.L_x_695:
[----:B------:R-:W-:Y:S05]  /*0470*/  BSYNC.RECONVERGENT B0 ;  /* 0x0000000000007941 */ /* 0x000fea0003800200 */
.L_x_694:
        /* <DEDUP_REMOVED lines=12> */
.L_x_697:
        /* <DEDUP_REMOVED lines=22> */
.L_x_698:
        /* <DEDUP_REMOVED lines=14> */
.L_x_1046:


//--------------------- .text._ZN2at6native40_GLOBAL__N__2351210d_8_Shape_cu_49f7391c30CatArrayBatchedCopy_vectorizedINS1_10OpaqueTypeILj4EEEjLi1ELi128ELi1ELi16ELi4EEEvPcNS1_25CatArrInputTensorMetadataIT_T0_XT2_EXT3_EEENS1_16TensorSizeStrideIS8_Lj4EEEiS8_ --------------------------
	.section	.text._ZN2at6native40_GLOBAL__N__2351210d_8_Shape_cu_49f7391c30CatArrayBatchedCopy_vectorizedINS1_10OpaqueTypeILj4EEEjLi1ELi128ELi1ELi16ELi4EEEvPcNS1_25CatArrInputTensorMetadataIT_T0_XT2_EXT3_EEENS1_16TensorSizeStrideIS8_Lj4EEEiS8_,"ax",@progbits
	.align	128
.text._ZN2at6native40_GLOBAL__N__2351210d_8_Shape_cu_49f7391c30CatArrayBatchedCopy_vectorizedINS1_10OpaqueTypeILj4EEEjLi1ELi128ELi1ELi16ELi4EEEvPcNS1_25CatArrInputTensorMetadataIT_T0_XT2_EXT3_EEENS1_16TensorSizeStrideIS8_Lj4EEEiS8_:
        .type           _ZN2at6native40_GLOBAL__N__2351210d_8_Shape_cu_49f7391c30CatArrayBatchedCopy_vectorizedINS1_10OpaqueTypeILj4EEEjLi1ELi128ELi1ELi16ELi4EEEvPcNS1_25CatArrInputTensorMetadataIT_T0_XT2_EXT3_EEENS1_16TensorSizeStrideIS8_Lj4EEEiS8_,@function
        .size           _ZN2at6native40_GLOBAL__N__2351210d_8_Shape_cu_49f7391c30CatArrayBatchedCopy_vectorizedINS1_10OpaqueTypeILj4EEEjLi1ELi128ELi1ELi16ELi4EEEvPcNS1_25CatArrInputTensorMetadataIT_T0_XT2_EXT3_EEENS1_16TensorSizeStrideIS8_Lj4EEEiS8_,(.L_x_1047 - _ZN2at6native40_GLOBAL__N__2351210d_8_Shape_cu_49f7391c30CatArrayBatchedCopy_vectorizedINS1_10OpaqueTypeILj4EEEjLi1ELi128ELi1ELi16ELi4EEEvPcNS1_25CatArrInputTensorMetadataIT_T0_XT2_EXT3_EEENS1_16TensorSizeStrideIS8_Lj4EEEiS8_)
        .other          _ZN2at6native40_GLOBAL__N__2351210d_8_Shape_cu_49f7391c30CatArrayBatchedCopy_vectorizedINS1_10OpaqueTypeILj4EEEjLi1ELi128ELi1ELi16ELi4EEEvPcNS1_25CatArrInputTensorMetadataIT_T0_XT2_EXT3_EEENS1_16TensorSizeStrideIS8_Lj4EEEiS8_,@"STO_CUDA_ENTRY STV_DEFAULT"
_ZN2at6native40_GLOBAL__N__2351210d_8_Shape_cu_49f7391c30CatArrayBatchedCopy_vectorizedINS1_10OpaqueTypeILj4EEEjLi1ELi128ELi1ELi16ELi4EEEvPcNS1_25CatArrInputTensorMetadataIT_T0_XT2_EXT3_EEENS1_16TensorSizeStrideIS8_Lj4EEEiS8_:
        /* <DEDUP_REMOVED lines=24> */
.L_x_699:
        /* <DEDUP_REMOVED lines=12> */
.L_x_700:
        /* <DEDUP_REMOVED lines=12> */
.L_x_1047:


//--------------------- .text._ZN2at6native40_GLOBAL__N__2351210d_8_Shape_cu_49f7391c19CatArrayBatchedCopyINS1_10OpaqueTypeILj2EEEjLi4ELi128ELi1EEEvPT_NS1_25CatArrInputTensorMetadataIS5_T0_XT2_EXT3_EEENS1_16TensorSizeStrideIS8_Lj4EEEiS8_ --------------------------
	.section	.text._ZN2at6native40_GLOBAL__N__2351210d_8_Shape_cu_49f7391c19CatArrayBatchedCopyINS1_10OpaqueTypeILj2EEEjLi4ELi128ELi1EEEvPT_NS1_25CatArrInputTensorMetadataIS5_T0_XT2_EXT3_EEENS1_16TensorSizeStrideIS8_Lj4EEEiS8_,"ax",@progbits
	.align	128
.text._ZN2at6native40_GLOBAL__N__2351210d_8_Shape_cu_49f7391c19CatArrayBatchedCopyINS1_10OpaqueTypeILj2EEEjLi4ELi128ELi1EEEvPT_NS1_25CatArrInputTensorMetadataIS5_T0_XT2_EXT3_EEENS1_16TensorSizeStrideIS8_Lj4EEEiS8_:
        .type           _ZN2at6native40_GLOBAL__N__2351210d_8_Shape_cu_49f7391c19CatArrayBatchedCopyINS1_10OpaqueTypeILj2EEEjLi4ELi128ELi1EEEvPT_NS1_25CatArrInputTensorMetadataIS5_T0_XT2_EXT3_EEENS1_16TensorSizeStrideIS8_Lj4EEEiS8_,@function
        .size           _ZN2at6native40_GLOBAL__N__2351210d_8_Shape_cu_49f7391c19CatArrayBatchedCopyINS1_10OpaqueTypeILj2EEEjLi4ELi128ELi1EEEvPT_NS1_25CatArrInputTensorMetadataIS5_T0_XT2_EXT3_EEENS1_16TensorSizeStrideIS8_Lj4EEEiS8_,(.L_x_1048 - _ZN2at6native40_GLOBAL__N__2351210d_8_Shape_cu_49f7391c19CatArrayBatchedCopyINS1_10OpaqueTypeILj2EEEjLi4ELi128ELi1EEEvPT_NS1_25CatArrInputTensorMetadataIS5_T0_XT2_EXT3_EEENS1_16TensorSizeStrideIS8_Lj4EEEiS8_)
        .other          _ZN2at6native40_GLOBAL__N__2351210d_8_Shape_cu_49f7391c19CatArrayBatchedCopyINS1_10OpaqueTypeILj2EEEjLi4ELi128ELi1EEEvPT_NS1_25CatArrInputTensorMetadataIS5_T0_XT2_EXT3_EEENS1_16TensorSizeStrideIS8_Lj4EEEiS8_,@"STO_CUDA_ENTRY STV_DEFAULT"
_ZN2at6native40_GLOBAL__N__2351210d_8_Shape_cu_49f7391c19CatArrayBatchedCopyINS1_10OpaqueTypeILj2EEEjLi4ELi128ELi1EEEvPT_NS1_25CatArrInputTensorMetadataIS5_T0_XT2_EXT3_EEENS1_16TensorSizeStrideIS8_Lj4EEEiS8_:
        /* <DEDUP_REMOVED lines=71> */
.L_x_702:
[----:B01-3--:R-:W-:-:S05]  /*0470*/  @P0 IMAD.WIDE.U32 R16, R12, 0x2, R14 ;  /* 0x000000020c100825 */ /* 0x00bfca00078e000e */
[----:B------:R0:W3:Y:S01]  /*0480*/  @P0 LDG.E.U16 R21, desc[UR6][R16.64] ;  /* 0x0000000610150981 */ /* 0x0000e2000c1e1500 */
        /* <DEDUP_REMOVED lines=15> */
[----:B------:R-:W-:Y:S02]  /*0580*/  ISETP.GE.U32.AND P5, PT, R17, R4, PT ;  /* 0x000000041100720c */ /* 0x000fe40003fa6070 */
[----:B------:R-:W-:-:S05]  /*0590*/  IADD3 R17, PT, PT, -R23, RZ, RZ ;  /* 0x000000ff17117210 */ /* 0x000fca0007ffe1ff */
[----:B------:R-:W-:-:S04]  /*05a0*/  IMAD R17, R3, R17, R12 ;  /* 0x0000001103117224 */ /* 0x000fc800078e020c */
[----:B------:R-:W-:Y:S02]  /*05b0*/  IMAD R17, R17, UR9, RZ ;  /* 0x0000000911117c24 */ /* 0x000fe4000f8e02ff */
[----:B------:R-:W-:-:S04]  /*05c0*/  @P5 IADD3 R22, PT, PT, R22, 0x1, RZ ;  /* 0x0000000116165810 */ /* 0x000fc80007ffe0ff */
[----:B------:R-:W-:-:S05]  /*05d0*/  SEL R16, R19, R22, !P2 ;  /* 0x0000001613107207 */ /* 0x000fca0005000000 */
[----:B------:R-:W-:-:S04]  /*05e0*/  IMAD.HI.U32 R25, R11, R16, RZ ;  /* 0x000000100b197227 */ /* 0x000fc800078e00ff */
[----:B------:R-:W-:Y:S02]  /*05f0*/  IMAD.MOV R22, RZ, RZ, -R25 ;  /* 0x000000ffff167224 */ /* 0x000fe400078e0a19 */
[--C-:B------:R-:W-:Y:S02]  /*0600*/  IMAD.MOV R24, RZ, RZ, -R16.reuse ;  /* 0x000000ffff187224 */ /* 0x100fe400078e0a10 */
[----:B------:R-:W-:Y:S02]  /*0610*/  IMAD R22, R5, R22, R16 ;  /* 0x0000001605167224 */ /* 0x000fe400078e0210 */
[----:B------:R-:W-:Y:S02]  /*0620*/  IMAD R24, R4, R24, R23 ;  /* 0x0000001804187224 */ /* 0x000fe400078e0217 */
[----:B------:R-:W1:Y:S01]  /*0630*/  @P0 LDC R23, c[0x0][0xe4c] ;  /* 0x00039300ff170b82 */ /* 0x000e620000000800 */
[----:B------:R-:W-:Y:S01]  /*0640*/  ISETP.GE.U32.AND P4, PT, R22, R5, PT ;  /* 0x000000051600720c */ /* 0x000fe20003f86070 */
[----:B------:R-:W-:-:S12]  /*0650*/  IMAD R24, R24, UR8, R17 ;  /* 0x0000000818187c24 */ /* 0x000fd8000f8e0211 */
        /* <DEDUP_REMOVED lines=11> */
[----:B0-----:R-:W-:Y:S01]  /*0710*/  @P0 IMAD.WIDE.U32 R16, R23, 0x2, R16 ;  /* 0x0000000217100825 */ /* 0x001fe200078e0010 */
[----:B---3--:R-:W-:-:S05]  /*0720*/  @P0 PRMT R21, R21, 0x7710, RZ ;  /* 0x0000771015150816 */ /* 0x008fca00000000ff */
[----:B------:R0:W-:Y:S01]  /*0730*/  @P0 STG.E.U16 desc[UR6][R16.64], R21 ;  /* 0x0000001510000986 */ /* 0x0001e2000c101506 */
        /* <DEDUP_REMOVED lines=67> */
[----:B------:R-:W2:Y:S01]  /*0b70*/  LDG.E.U16 R24, desc[UR6][R24.64] ;  /* 0x0000000618187981 */ /* 0x000ea2000c1e1500 */
[----:B------:R-:W-:-:S04]  /*0b80*/  IMAD R21, R9, UR5, R22 ;  /* 0x0000000509157c24 */ /* 0x000fc8000f8e0216 */
[----:B0-----:R-:W-:Y:S01]  /*0b90*/  IMAD.WIDE.U32 R16, R21, 0x2, R16 ;  /* 0x0000000215107825 */ /* 0x001fe200078e0010 */
[----:B--2---:R-:W-:-:S05]  /*0ba0*/  PRMT R21, R24, 0x7710, RZ ;  /* 0x0000771018157816 */ /* 0x004fca00000000ff */
[----:B------:R1:W-:Y:S02]  /*0bb0*/  STG.E.U16 desc[UR6][R16.64], R21 ;  /* 0x0000001510007986 */ /* 0x0003e4000c101506 */
.L_x_701:
[----:B------:R-:W-:-:S04]  /*0bc0*/  IADD3 R12, PT, PT, R13, R12, RZ ;  /* 0x0000000c0d0c7210 */ /* 0x000fc80007ffe0ff */
[----:B------:R-:W-:-:S13]  /*0bd0*/  ISETP.GE.U32.AND P4, PT, R12, R0, PT ;  /* 0x000000000c00720c */ /* 0x000fda0003f86070 */
[----:B------:R-:W-:Y:S05]  /*0be0*/  @!P4 BRA `(.L_x_702) ;  /* 0xfffffff80020c947 */ /* 0x000fea000383ffff */
[----:B------:R-:W-:Y:S05]  /*0bf0*/  EXIT ;  /* 0x000000000000794d */ /* 0x000fea0003800000 */
.L_x_703:
        /* <DEDUP_REMOVED lines=16> */
.L_x_1048:


//--------------------- .text._ZN2at6native40_GLOBAL__N__2351210d_8_Shape_cu_49f7391c26CatArrayBatchedCopy_contigINS1_10OpaqueTypeILj2EEEjLi4ELi128ELi1EEEvPT_NS1_25CatArrInputTensorMetadataIS5_T0_XT2_EXT3_EEENS1_16TensorSizeStrideIS8_Lj4EEEiS8_ --------------------------
	.section	.text._ZN2at6native40_GLOBAL__N__2351210d_8_Shape_cu_49f7391c26CatArrayBatchedCopy_contigINS1_10OpaqueTypeILj2EEEjLi4ELi128ELi1EEEvPT_NS1_25CatArrInputTensorMetadataIS5_T0_XT2_EXT3_EEENS1_16TensorSizeStrideIS8_Lj4EEEiS8_,"ax",@progbits
	.align	128
.text._ZN2at6native40_GLOBAL__N__2351210d_8_Shape_cu_49f7391c26CatArrayBatchedCopy_contigINS1_10OpaqueTypeILj2EEEjLi4ELi128ELi1EEEvPT_NS1_25CatArrInputTensorMetadataIS5_T0_XT2_EXT3_EEENS1_16TensorSizeStrideIS8_Lj4EEEiS8_:
        .type           _ZN2at6native40_GLOBAL__N__2351210d_8_Shape_cu_49f7391c26CatArrayBatchedCopy_contigINS1_10OpaqueTypeILj2EEEjLi4ELi128ELi1EEEvPT_NS1_25CatArrInputTensorMetadataIS5_T0_XT2_EXT3_EEENS1_16TensorSizeStrideIS8_Lj4EEEiS8_,@function
        .size           _ZN2at6native40_GLOBAL__N__2351210d_8_Shape_cu_49f7391c26CatArrayBatchedCopy_contigINS1_10OpaqueTypeILj2EEEjLi4ELi128ELi1EEEvPT_NS1_25CatArrInputTensorMetadataIS5_T0_XT2_EXT3_EEENS1_16TensorSizeStrideIS8_Lj4EEEiS8_,(.L_x_1049 - _ZN2at6native40_GLOBAL__N__2351210d_8_Shape_cu_49f7391c26CatArrayBatchedCopy_contigINS1_10OpaqueTypeILj2EEEjLi4ELi128ELi1EEEvPT_NS1_25CatArrInputTensorMetadataIS5_T0_XT2_EXT3_EEENS1_16TensorSizeStrideIS8_Lj4EEEiS8_)
        .other          _ZN2at6native40_GLOBAL__N__2351210d_8_Shape_cu_49f7391c26CatArrayBatchedCopy_contigINS1_10OpaqueTypeILj2EEEjLi4ELi128ELi1EEEvPT_NS1_25CatArrInputTensorMetadataIS5_T0_XT2_EXT3_EEENS1_16TensorSizeStrideIS8_Lj4EEEiS8_,@"STO_CUDA_ENTRY STV_DEFAULT"
_ZN2at6native40_GLOBAL__N__2351210d_8_Shape_cu_49f7391c26CatArrayBatchedCopy_contigINS1_10OpaqueTypeILj2EEEjLi4ELi128ELi1EEEvPT_NS1_25CatArrInputTensorMetadataIS5_T0_XT2_EXT3_EEENS1_16TensorSizeStrideIS8_Lj4EEEiS8_:
        /* <DEDUP_REMOVED lines=62> */
.L_x_704:
        /* <DEDUP_REMOVED lines=47> */
.L_x_705:
        /* <DEDUP_REMOVED lines=11> */
.L_x_1049:


//--------------------- .text._ZN2at6native40_GLOBAL__N__2351210d_8_Shape_cu_49f7391c35CatArrayBatchedCopy_alignedK_contigINS1_10OpaqueTypeILj2EEEjLi4ELi128ELi1ELi8EEEvPT_NS1_25CatArrInputTensorMetadataIS5_T0_XT2_EXT3_EEENS1_16TensorSizeStrideIS8_Lj4EEEiS8_ --------------------------
	.section	.text._ZN2at6native40_GLOBAL__N__2351210d_8_Shape_cu_49f7391c35CatArrayBatchedCopy_alignedK_contigINS1_10OpaqueTypeILj2EEEjLi4ELi128ELi1ELi8EEEvPT_NS1_25CatArrInputTensorMetadataIS5_T0_XT2_EXT3_EEENS1_16TensorSizeStrideIS8_Lj4EEEiS8_,"ax",@progbits
	.align	128
.text._ZN2at6native40_GLOBAL__N__2351210d_8_Shape_cu_49f7391c35CatArrayBatchedCopy_alignedK_contigINS1_10OpaqueTypeILj2EEEjLi4ELi128ELi1ELi8EEEvPT_NS1_25CatArrInputTensorMetadataIS5_T0_XT2_EXT3_EEENS1_16TensorSizeStrideIS8_Lj4EEEiS8_:
        .type           _ZN2at6native40_GLOBAL__N__2351210d_8_Shape_cu_49f7391c35CatArrayBatchedCopy_alignedK_contigINS1_10OpaqueTypeILj2EEEjLi4ELi128ELi1ELi8EEEvPT_NS1_25CatArrInputTensorMetadataIS5_T0_XT2_EXT3_EEENS1_16TensorSizeStrideIS8_Lj4EEEiS8_,@function
        .size           _ZN2at6native40_GLOBAL__N__2351210d_8_Shape_cu_49f7391c35CatArrayBatchedCopy_alignedK_contigINS1_10OpaqueTypeILj2EEEjLi4ELi128ELi1ELi8EEEvPT_NS1_25CatArrInputTensorMetadataIS5_T0_XT2_EXT3_EEENS1_16TensorSizeStrideIS8_Lj4EEEiS8_,(.L_x_1050 - _ZN2at6native40_GLOBAL__N__2351210d_8_Shape_cu_49f7391c35CatArrayBatchedCopy_alignedK_contigINS1_10OpaqueTypeILj2EEEjLi4ELi128ELi1ELi8EEEvPT_NS1_25CatArrInputTensorMetadataIS5_T0_XT2_EXT3_EEENS1_16TensorSizeStrideIS8_Lj4EEEiS8_)
        .other          _ZN2at6native40_GLOBAL__N__2351210d_8_Shape_cu_49f7391c35CatArrayBatchedCopy_alignedK_contigINS1_10OpaqueTypeILj2EEEjLi4ELi128ELi1ELi8EEEvPT_NS1_25CatArrInputTensorMetadataIS5_T0_XT2_EXT3_EEENS1_16TensorSizeStrideIS8_Lj4EEEiS8_,@"STO_CUDA_ENTRY STV_DEFAULT"
_ZN2at6native40_GLOBAL__N__2351210d_8_Shape_cu_49f7391c35CatArrayBatchedCopy_alignedK_contigINS1_10OpaqueTypeILj2EEEjLi4ELi128ELi1ELi8EEEvPT_NS1_25CatArrInputTensorMetadataIS5_T0_XT2_EXT3_EEENS1_16TensorSizeStrideIS8_Lj4EEEiS8_:
        /* <DEDUP_REMOVED lines=36> */
.L_x_708:
        /* <DEDUP_REMOVED lines=207> */
.L_x_707:
[----:B0--34-:R-:W-:Y:S05]  /*0f30*/  BSYNC.RECONVERGENT B0 ;  /* 0x0000000000007941 */ /* 0x019fea0003800200 */
.L_x_706:
        /* <DEDUP_REMOVED lines=52> */
.L_x_711:
        /* <DEDUP_REMOVED lines=51> */
.L_x_710:
[----:B0-23--:R-:W-:Y:S05]  /*15b0*/  BSYNC.RECONVERGENT B0 ;  /* 0x0000000000007941 */ /* 0x00dfea0003800200 */
.L_x_709:
        /* <DEDUP_REMOVED lines=45> */
.L_x_712:
        /* <DEDUP_REMOVED lines=182> */
.L_x_713:
        /* <DEDUP_REMOVED lines=9> */
.L_x_1050:


//--------------------- .text._ZN2at6native40_GLOBAL__N__2351210d_8_Shape_cu_49f7391c35CatArrayBatchedCopy_alignedK_contigINS1_10OpaqueTypeILj2EEEjLi4ELi128ELi1ELi16EEEvPT_NS1_25CatArrInputTensorMetadataIS5_T0_XT2_EXT3_EEENS1_16TensorSizeStrideIS8_Lj4EEEiS8_ --------------------------
	.section	.text._ZN2at6native40_GLOBAL__N__2351210d_8_Shape_cu_49f7391c35CatArrayBatchedCopy_alignedK_contigINS1_10OpaqueTypeILj2EEEjLi4ELi128ELi1ELi16EEEvPT_NS1_25CatArrInputTensorMetadataIS5_T0_XT2_EXT3_EEENS1_16TensorSizeStrideIS8_Lj4EEEiS8_,"ax",@progbits
	.align	128
.text._ZN2at6native40_GLOBAL__N__2351210d_8_Shape_cu_49f7391c35CatArrayBatchedCopy_alignedK_contigINS1_10OpaqueTypeILj2EEEjLi4ELi128ELi1ELi16EEEvPT_NS1_25CatArrInputTensorMetadataIS5_T0_XT2_EXT3_EEENS1_16TensorSizeStrideIS8_Lj4EEEiS8_:
        .type           _ZN2at6native40_GLOBAL__N__2351210d_8_Shape_cu_49f7391c35CatArrayBatchedCopy_alignedK_contigINS1_10OpaqueTypeILj2EEEjLi4ELi128ELi1ELi16EEEvPT_NS1_25CatArrInputTensorMetadataIS5_T0_XT2_EXT3_EEENS1_16TensorSizeStrideIS8_Lj4EEEiS8_,@function
        .size           _ZN2at6native40_GLOBAL__N__2351210d_8_Shape_cu_49f7391c35CatArrayBatchedCopy_alignedK_contigINS1_10OpaqueTypeILj2EEEjLi4ELi128ELi1ELi16EEEvPT_NS1_25CatArrInputTensorMetadataIS5_T0_XT2_EXT3_EEENS1_16TensorSizeStrideIS8_Lj4EEEiS8_,(.L_x_1051 - _ZN2at6native40_GLOBAL__N__2351210d_8_Shape_cu_49f7391c35CatArrayBatchedCopy_alignedK_contigINS1_10OpaqueTypeILj2EEEjLi4ELi128ELi1ELi16EEEvPT_NS1_25CatArrInputTensorMetadataIS5_T0_XT2_EXT3_EEENS1_16TensorSizeStrideIS8_Lj4EEEiS8_)
        .other          _ZN2at6native40_GLOBAL__N__2351210d_8_Shape_cu_49f7391c35CatArrayBatchedCopy_alignedK_contigINS1_10OpaqueTypeILj2EEEjLi4ELi128ELi1ELi16EEEvPT_NS1_25CatArrInputTensorMetadataIS5_T0_XT2_EXT3_EEENS1_16TensorSizeStrideIS8_Lj4EEEiS8_,@"STO_CUDA_ENTRY STV_DEFAULT"
_ZN2at6native40_GLOBAL__N__2351210d_8_Shape_cu_49f7391c35CatArrayBatchedCopy_alignedK_contigINS1_10OpaqueTypeILj2EEEjLi4ELi128ELi1ELi16EEEvPT_NS1_25CatArrInputTensorMetadataIS5_T0_XT2_EXT3_EEENS1_16TensorSizeStrideIS8_Lj4EEEiS8_:
        /* <DEDUP_REMOVED lines=36> */
.L_x_716:
        /* <DEDUP_REMOVED lines=380> */
.L_x_715:
[----:B0-23--:R-:W-:Y:S05]  /*1a00*/  BSYNC.RECONVERGENT B0 ;  /* 0x0000000000007941 */ /* 0x00dfea0003800200 */
.L_x_714:
        /* <DEDUP_REMOVED lines=54> */
.L_x_719:
        /* <DEDUP_REMOVED lines=51> */
.L_x_718:
[----:B0-23--:R-:W-:Y:S05]  /*20a0*/  BSYNC.RECONVERGENT B0 ;  /* 0x0000000000007941 */ /* 0x00dfea0003800200 */
.L_x_717:
        /* <DEDUP_REMOVED lines=45> */
.L_x_720:
        /* <DEDUP_REMOVED lines=182> */
.L_x_721:
        /* <DEDUP_REMOVED lines=10> */
.L_x_1051:


//--------------------- .text._ZN2at6native40_GLOBAL__N__2351210d_8_Shape_cu_49f7391c30CatArrayBatchedCopy_vectorizedINS1_10OpaqueTypeILj2EEEjLi4ELi128ELi1ELi16ELi8EEEvPcNS1_25CatArrInputTensorMetadataIT_T0_XT2_EXT3_EEENS1_16TensorSizeStrideIS8_Lj4EEEiS8_ --------------------------
	.section	.text._ZN2at6native40_GLOBAL__N__2351210d_8_Shape_cu_49f7391c30CatArrayBatchedCopy_vectorizedINS1_10OpaqueTypeILj2EEEjLi4ELi128ELi1ELi16ELi8EEEvPcNS1_25CatArrInputTensorMetadataIT_T0_XT2_EXT3_EEENS1_16TensorSizeStrideIS8_Lj4EEEiS8_,"ax",@progbits
	.align	128
.text._ZN2at6native40_GLOBAL__N__2351210d_8_Shape_cu_49f7391c30CatArrayBatchedCopy_vectorizedINS1_10OpaqueTypeILj2EEEjLi4ELi128ELi1ELi16ELi8EEEvPcNS1_25CatArrInputTensorMetadataIT_T0_XT2_EXT3_EEENS1_16TensorSizeStrideIS8_Lj4EEEiS8_:
        .type           _ZN2at6native40_GLOBAL__N__2351210d_8_Shape_cu_49f7391c30CatArrayBatchedCopy_vectorizedINS1_10OpaqueTypeILj2EEEjLi4ELi128ELi1ELi16ELi8EEEvPcNS1_25CatArrInputTensorMetadataIT_T0_XT2_EXT3_EEENS1_16TensorSizeStrideIS8_Lj4EEEiS8_,@function
        .size           _ZN2at6native40_GLOBAL__N__2351210d_8_Shape_cu_49f7391c30CatArrayBatchedCopy_vectorizedINS1_10OpaqueTypeILj2EEEjLi4ELi128ELi1ELi16ELi8EEEvPcNS1_25CatArrInputTensorMetadataIT_T0_XT2_EXT3_EEENS1_16TensorSizeStrideIS8_Lj4EEEiS8_,(.L_x_1052 - _ZN2at6native40_GLOBAL__N__2351210d_8_Shape_cu_49f7391c30CatArrayBatchedCopy_vectorizedINS1_10OpaqueTypeILj2EEEjLi4ELi128ELi1ELi16ELi8EEEvPcNS1_25CatArrInputTensorMetadataIT_T0_XT2_EXT3_EEENS1_16TensorSizeStrideIS8_Lj4EEEiS8_)
        .other          _ZN2at6native40_GLOBAL__N__2351210d_8_Shape_cu_49f7391c30CatArrayBatchedCopy_vectorizedINS1_10OpaqueTypeILj2EEEjLi4ELi128ELi1ELi16ELi8EEEvPcNS1_25CatArrInputTensorMetadataIT_T0_XT2_EXT3_EEENS1_16TensorSizeStrideIS8_Lj4EEEiS8_,@"STO_CUDA_ENTRY STV_DEFAULT"
_ZN2at6native40_GLOBAL__N__2351210d_8_Shape_cu_49f7391c30CatArrayBatchedCopy_vectorizedINS1_10OpaqueTypeILj2EEEjLi4ELi128ELi1ELi16ELi8EEEvPcNS1_25CatArrInputTensorMetadataIT_T0_XT2_EXT3_EEENS1_16TensorSizeStrideIS8_Lj4EEEiS8_:
        /* <DEDUP_REMOVED lines=66> */
.L_x_722:
        /* <DEDUP_REMOVED lines=48> */
.L_x_723:
        /* <DEDUP_REMOVED lines=14> */
.L_x_1052:


//--------------------- .text._ZN2at6native40_GLOBAL__N__2351210d_8_Shape_cu_49f7391c19CatArrayBatchedCopyINS1_10OpaqueTypeILj2EEEjLi3ELi128ELi1EEEvPT_NS1_25CatArrInputTensorMetadataIS5_T0_XT2_EXT3_EEENS1_16TensorSizeStrideIS8_Lj4EEEiS8_ --------------------------
	.section	.text._ZN2at6native40_GLOBAL__N__2351210d_8_Shape_cu_49f7391c19CatArrayBatchedCopyINS1_10OpaqueTypeILj2EEEjLi3ELi128ELi1EEEvPT_NS1_25CatArrInputTensorMetadataIS5_T0_XT2_EXT3_EEENS1_16TensorSizeStrideIS8_Lj4EEEiS8_,"ax",@progbits
	.align	128
.text._ZN2at6native40_GLOBAL__N__2351210d_8_Shape_cu_49f7391c19CatArrayBatchedCopyINS1_10OpaqueTypeILj2EEEjLi3ELi128ELi1EEEvPT_NS1_25CatArrInputTensorMetadataIS5_T0_XT2_EXT3_EEENS1_16TensorSizeStrideIS8_Lj4EEEiS8_:
        .type           _ZN2at6native40_GLOBAL__N__2351210d_8_Shape_cu_49f7391c19CatArrayBatchedCopyINS1_10OpaqueTypeILj2EEEjLi3ELi128ELi1EEEvPT_NS1_25CatArrInputTensorMetadataIS5_T0_XT2_EXT3_EEENS1_16TensorSizeStrideIS8_Lj4EEEiS8_,@function
        .size           _ZN2at6native40_GLOBAL__N__2351210d_8_Shape_cu_49f7391c19CatArrayBatchedCopyINS1_10OpaqueTypeILj2EEEjLi3ELi128ELi1EEEvPT_NS1_25CatArrInputTensorMetadataIS5_T0_XT2_EXT3_EEENS1_16TensorSizeStrideIS8_Lj4EEEiS8_,(.L_x_1053 - _ZN2at6native40_GLOBAL__N__2351210d_8_Shape_cu_49f7391c19CatArrayBatchedCopyINS1_10OpaqueTypeILj2EEEjLi3ELi128ELi1EEEvPT_NS1_25CatArrInputTensorMetadataIS5_T0_XT2_EXT3_EEENS1_16TensorSizeStrideIS8_Lj4EEEiS8_)
        .other          _ZN2at6native40_GLOBAL__N__2351210d_8_Shape_cu_49f7391c19CatArrayBatchedCopyINS1_10OpaqueTypeILj2EEEjLi3ELi128ELi1EEEvPT_NS1_25CatArrInputTensorMetadataIS5_T0_XT2_EXT3_EEENS1_16TensorSizeStrideIS8_Lj4EEEiS8_,@"STO_CUDA_ENTRY STV_DEFAULT"
_ZN2at6native40_GLOBAL__N__2351210d_8_Shape_cu_49f7391c19CatArrayBatchedCopyINS1_10OpaqueTypeILj2EEEjLi3ELi128ELi1EEEvPT_NS1_25CatArrInputTensorMetadataIS5_T0_XT2_EXT3_EEENS1_16TensorSizeStrideIS8_Lj4EEEiS8_:
        /* <DEDUP_REMOVED lines=34> */
[----:B------:R-:W-:Y:S02]  /*0220*/  IADD3 R21, PT, PT, RZ, -R4, RZ ;  /* 0x80000004ff157210 */ /* 0x000fe40007ffe0ff */
[----:B------:R-:W-:Y:S01]  /*0230*/  ISETP.NE.U32.AND P2, PT, R4, RZ, PT ;  /* 0x000000ff0400720c */ /* 0x000fe20003f45070 */
[----:B------:R5:W4:Y:S02]  /*0240*/  LDC.U8 R7, c[0x0][R20+0xd80] ;  /* 0x0003600014077b82 */ /* 0x000b240000000000 */
[----:B------:R-:W1:Y:S01]  /*0250*/  I2F.U32.RP R6, R4 ;  /* 0x0000000400067306 */ /* 0x000e620000209000 */
[----:B-----5:R-:W-:-:S07]  /*0260*/  IMAD.MOV R20, RZ, RZ, -R3 ;  /* 0x000000ffff147224 */ /* 0x020fce00078e0a03 */
[----:B---3--:R-:W3:Y:S08]  /*0270*/  MUFU.RCP R5, R5 ;  /* 0x0000000500057308 */ /* 0x008ef00000001000 */
[----:B-1----:R-:W1:Y:S01]  /*0280*/  MUFU.RCP R6, R6 ;  /* 0x0000000600067308 */ /* 0x002e620000001000 */
[----:B---3--:R-:W-:Y:S02]  /*0290*/  VIADD R8, R5, 0xffffffe ;  /* 0x0ffffffe05087836 */ /* 0x008fe40000000000 */
[----:B------:R3:W0:Y:S05]  /*02a0*/  LDC R5, c[0x0][R18+0x780] ;  /* 0x0001e00012057b82 */ /* 0x00062a0000000800 */
[----:B------:R5:W3:Y:S01]  /*02b0*/  F2I.FTZ.U32.TRUNC.NTZ R9, R8 ;  /* 0x0000000800097305 */ /* 0x000ae2000021f000 */
[----:B-1----:R-:W-:-:S02]  /*02c0*/  IADD3 R16, PT, PT, R6, 0xffffffe, RZ ;  /* 0x0ffffffe06107810 */ /* 0x002fc40007ffe0ff */
[----:B--2---:R-:W-:Y:S01]  /*02d0*/  SEL R6, R2, R19, !P0 ;  /* 0x0000001302067207 */ /* 0x004fe20004000000 */
[----:B------:R-:W-:-:S04]  /*02e0*/  IMAD.MOV.U32 R19, RZ, RZ, R20 ;  /* 0x000000ffff137224 */ /* 0x000fc800078e0014 */
[----:B------:R1:W2:Y:S01]  /*02f0*/  F2I.FTZ.U32.TRUNC.NTZ R17, R16 ;  /* 0x0000001000117305 */ /* 0x0002a2000021f000 */
[----:B-----5:R-:W-:Y:S01]  /*0300*/  MOV R8, RZ ;  /* 0x000000ff00087202 */ /* 0x020fe20000000f00 */
[----:B------:R-:W0:Y:S01]  /*0310*/  @P1 LDC R2, c[0x0][0xe0c] ;  /* 0x00038300ff021b82 */ /* 0x000e220000000800 */
[----:B----4-:R-:W-:Y:S02]  /*0320*/  ISETP.NE.AND P0, PT, R7, RZ, PT ;  /* 0x000000ff0700720c */ /* 0x010fe40003f05270 */
[----:B------:R-:W-:Y:S01]  /*0330*/  ISETP.NE.U32.AND P1, PT, R3, RZ, PT ;  /* 0x000000ff0300720c */ /* 0x000fe20003f25070 */
[----:B---3--:R-:W-:Y:S01]  /*0340*/  IMAD R19, R19, R9, RZ ;  /* 0x0000000913137224 */ /* 0x008fe200078e02ff */
[----:B------:R-:W-:Y:S01]  /*0350*/  LOP3.LUT R20, RZ, R4, RZ, 0x33, !PT ;  /* 0x00000004ff147212 */ /* 0x000fe200078e33ff */
[----:B-1----:R-:W-:Y:S02]  /*0360*/  IMAD.MOV.U32 R16, RZ, RZ, RZ ;  /* 0x000000ffff107224 */ /* 0x002fe400078e00ff */
[----:B------:R-:W-:-:S04]  /*0370*/  IMAD.HI.U32 R7, R9, R19, R8 ;  /* 0x0000001309077227 */ /* 0x000fc800078e0008 */
[----:B--2---:R-:W-:-:S04]  /*0380*/  IMAD R9, R21, R17, RZ ;  /* 0x0000001115097224 */ /* 0x004fc800078e02ff */
[----:B------:R-:W-:Y:S01]  /*0390*/  IMAD.HI.U32 R8, R17, R9, R16 ;  /* 0x0000000911087227 */ /* 0x000fe200078e0010 */
[----:B------:R-:W-:Y:S02]  /*03a0*/  MOV R9, R11 ;  /* 0x0000000b00097202 */ /* 0x000fe40000000f00 */
[----:B------:R-:W-:-:S07]  /*03b0*/  LOP3.LUT R11, RZ, R3, RZ, 0x33, !PT ;  /* 0x00000003ff0b7212 */ /* 0x000fce00078e33ff */
.L_x_725:
[----:B0-----:R-:W-:Y:S01]  /*03c0*/  @P0 IMAD.WIDE.U32 R16, R9, 0x2, R14 ;  /* 0x0000000209100825 */ /* 0x001fe200078e000e */
[----:B-1----:R-:W0:Y:S04]  /*03d0*/  @P0 LDC R21, c[0x0][0xe4c] ;  /* 0x00039300ff150b82 */ /* 0x002e280000000800 */
[----:B------:R1:W2:Y:S01]  /*03e0*/  @P0 LDG.E.U16 R19, desc[UR6][R16.64] ;  /* 0x0000000610130981 */ /* 0x0002a2000c1e1500 */
        /* <DEDUP_REMOVED lines=27> */
[----:B-1----:R-:W-:Y:S01]  /*05a0*/  @P0 IMAD.WIDE.U32 R16, R21, 0x2, R16 ;  /* 0x0000000215100825 */ /* 0x002fe200078e0010 */
[----:B--2---:R-:W-:-:S05]  /*05b0*/  @P0 PRMT R19, R19, 0x7710, RZ ;  /* 0x0000771013130816 */ /* 0x004fca00000000ff */
[----:B------:R0:W-:Y:S01]  /*05c0*/  @P0 STG.E.U16 desc[UR6][R16.64], R19 ;  /* 0x0000001310000986 */ /* 0x0001e2000c101506 */
[----:B------:R-:W-:Y:S05]  /*05d0*/  @P0 BRA `(.L_x_724) ;  /* 0x0000000000c40947 */ /* 0x000fea0003800000 */
[----:B------:R-:W1:Y:S01]  /*05e0*/  I2F.U32.RP R21, R6 ;  /* 0x0000000600157306 */ /* 0x000e620000209000 */
[----:B0-----:R-:W-:Y:S02]  /*05f0*/  IADD3 R19, PT, PT, RZ, -R6, RZ ;  /* 0x80000006ff137210 */ /* 0x001fe40007ffe0ff */
[----:B------:R-:W-:-:S05]  /*0600*/  ISETP.NE.U32.AND P5, PT, R6, RZ, PT ;  /* 0x000000ff0600720c */ /* 0x000fca0003fa5070 */
[----:B------:R-:W0:Y:S08]  /*0610*/  I2F.U32.RP R23, R2 ;  /* 0x0000000200177306 */ /* 0x000e300000209000 */
        /* <DEDUP_REMOVED lines=40> */
[----:B------:R-:W2:Y:S01]  /*08a0*/  LDG.E.U16 R16, desc[UR6][R16.64] ;  /* 0x0000000610107981 */ /* 0x000ea2000c1e1500 */
[----:B------:R-:W-:-:S04]  /*08b0*/  IMAD R19, R5, UR11, R18 ;  /* 0x0000000b05137c24 */ /* 0x000fc8000f8e0212 */
[----:B------:R-:W-:Y:S01]  /*08c0*/  IMAD.WIDE.U32 R18, R19, 0x2, R12 ;  /* 0x0000000213127825 */ /* 0x000fe200078e000c */
[----:B--2---:R-:W-:-:S05]  /*08d0*/  PRMT R21, R16, 0x7710, RZ ;  /* 0x0000771010157816 */ /* 0x004fca00000000ff */
[----:B------:R1:W-:Y:S02]  /*08e0*/  STG.E.U16 desc[UR6][R18.64], R21 ;  /* 0x0000001512007986 */ /* 0x0003e4000c101506 */
.L_x_724:
[----:B------:R-:W-:-:S04]  /*08f0*/  IADD3 R9, PT, PT, R10, R9, RZ ;  /* 0x000000090a097210 */ /* 0x000fc80007ffe0ff */
[----:B------:R-:W-:-:S13]  /*0900*/  ISETP.GE.U32.AND P3, PT, R9, R0, PT ;  /* 0x000000000900720c */ /* 0x000fda0003f66070 */
[----:B------:R-:W-:Y:S05]  /*0910*/  @!P3 BRA `(.L_x_725) ;  /* 0xfffffff800a8b947 */ /* 0x000fea000383ffff */
[----:B------:R-:W-:Y:S05]  /*0920*/  EXIT ;  /* 0x000000000000794d */ /* 0x000fea0003800000 */
.L_x_726:
        /* <DEDUP_REMOVED lines=13> */
.L_x_1053:


//--------------------- .text._ZN2at6native40_GLOBAL__N__2351210d_8_Shape_cu_49f7391c26CatArrayBatchedCopy_contigINS1_10OpaqueTypeILj2EEEjLi3ELi128ELi1EEEvPT_NS1_25CatArrInputTensorMetadataIS5_T0_XT2_EXT3_EEENS1_16TensorSizeStrideIS8_Lj4EEEiS8_ --------------------------
	.section	.text._ZN2at6native40_GLOBAL__N__2351210d_8_Shape_cu_49f7391c26CatArrayBatchedCopy_contigINS1_10OpaqueTypeILj2EEEjLi3ELi128ELi1EEEvPT_NS1_25CatArrInputTensorMetadataIS5_T0_XT2_EXT3_EEENS1_16TensorSizeStrideIS8_Lj4EEEiS8_,"ax",@progbits
	.align	128
.text._ZN2at6native40_GLOBAL__N__2351210d_8_Shape_cu_49f7391c26CatArrayBatchedCopy_contigINS1_10OpaqueTypeILj2EEEjLi3ELi128ELi1EEEvPT_NS1_25CatArrInputTensorMetadataIS5_T0_XT2_EXT3_EEENS1_16TensorSizeStrideIS8_Lj4EEEiS8_:
        .type           _ZN2at6native40_GLOBAL__N__2351210d_8_Shape_cu_49f7391c26CatArrayBatchedCopy_contigINS1_10OpaqueTypeILj2EEEjLi3ELi128ELi1EEEvPT_NS1_25CatArrInputTensorMetadataIS5_T0_XT2_EXT3_EEENS1_16TensorSizeStrideIS8_Lj4EEEiS8_,@function
        .size           _ZN2at6native40_GLOBAL__N__2351210d_8_Shape_cu_49f7391c26CatArrayBatchedCopy_contigINS1_10OpaqueTypeILj2EEEjLi3ELi128ELi1EEEvPT_NS1_25CatArrInputTensorMetadataIS5_T0_XT2_EXT3_EEENS1_16TensorSizeStrideIS8_Lj4EEEiS8_,(.L_x_1054 - _ZN2at6native40_GLOBAL__N__2351210d_8_Shape_cu_49f7391c26CatArrayBatchedCopy_contigINS1_10OpaqueTypeILj2EEEjLi3ELi128ELi1EEEvPT_NS1_25CatArrInputTensorMetadataIS5_T0_XT2_EXT3_EEENS1_16TensorSizeStrideIS8_Lj4EEEiS8_)
        .other          _ZN2at6native40_GLOBAL__N__2351210d_8_Shape_cu_49f7391c26CatArrayBatchedCopy_contigINS1_10OpaqueTypeILj2EEEjLi3ELi128ELi1EEEvPT_NS1_25CatArrInputTensorMetadataIS5_T0_XT2_EXT3_EEENS1_16TensorSizeStrideIS8_Lj4EEEiS8_,@"STO_CUDA_ENTRY STV_DEFAULT"
_ZN2at6native40_GLOBAL__N__2351210d_8_Shape_cu_49f7391c26CatArrayBatchedCopy_contigINS1_10OpaqueTypeILj2EEEjLi3ELi128ELi1EEEvPT_NS1_25CatArrInputTensorMetadataIS5_T0_XT2_EXT3_EEENS1_16TensorSizeStrideIS8_Lj4EEEiS8_:
        /* <DEDUP_REMOVED lines=50> */
.L_x_727:
        /* <DEDUP_REMOVED lines=35> */
.L_x_728:
        /* <DEDUP_REMOVED lines=11> */
.L_x_1054:


//--------------------- .text._ZN2at6native40_GLOBAL__N__2351210d_8_Shape_cu_49f7391c35CatArrayBatchedCopy_alignedK_contigINS1_10OpaqueTypeILj2EEEjLi3ELi128ELi1ELi8EEEvPT_NS1_25CatArrInputTensorMetadataIS5_T0_XT2_EXT3_EEENS1_16TensorSizeStrideIS8_Lj4EEEiS8_ --------------------------
	.section	.text._ZN2at6native40_GLOBAL__N__2351210d_8_Shape_cu_49f7391c35CatArrayBatchedCopy_alignedK_contigINS1_10OpaqueTypeILj2EEEjLi3ELi128ELi1ELi8EEEvPT_NS1_25CatArrInputTensorMetadataIS5_T0_XT2_EXT3_EEENS1_16TensorSizeStrideIS8_Lj4EEEiS8_,"ax",@progbits
	.align	128
.text._ZN2at6native40_GLOBAL__N__2351210d_8_Shape_cu_49f7391c35CatArrayBatchedCopy_alignedK_contigINS1_10OpaqueTypeILj2EEEjLi3ELi128ELi1ELi8EEEvPT_NS1_25CatArrInputTensorMetadataIS5_T0_XT2_EXT3_EEENS1_16TensorSizeStrideIS8_Lj4EEEiS8_:
        .type           _ZN2at6native40_GLOBAL__N__2351210d_8_Shape_cu_49f7391c35CatArrayBatchedCopy_alignedK_contigINS1_10OpaqueTypeILj2EEEjLi3ELi128ELi1ELi8EEEvPT_NS1_25CatArrInputTensorMetadataIS5_T0_XT2_EXT3_EEENS1_16TensorSizeStrideIS8_Lj4EEEiS8_,@function
        .size           _ZN2at6native40_GLOBAL__N__2351210d_8_Shape_cu_49f7391c35CatArrayBatchedCopy_alignedK_contigINS1_10OpaqueTypeILj2EEEjLi3ELi128ELi1ELi8EEEvPT_NS1_25CatArrInputTensorMetadataIS5_T0_XT2_EXT3_EEENS1_16TensorSizeStrideIS8_Lj4EEEiS8_,(.L_x_1055 - _ZN2at6native40_GLOBAL__N__2351210d_8_Shape_cu_49f7391c35CatArrayBatchedCopy_alignedK_contigINS1_10OpaqueTypeILj2EEEjLi3ELi128ELi1ELi8EEEvPT_NS1_25CatArrInputTensorMetadataIS5_T0_XT2_EXT3_EEENS1_16TensorSizeStrideIS8_Lj4EEEiS8_)
        .other          _ZN2at6native40_GLOBAL__N__2351210d_8_Shape_cu_49f7391c35CatArrayBatchedCopy_alignedK_contigINS1_10OpaqueTypeILj2EEEjLi3ELi128ELi1ELi8EEEvPT_NS1_25CatArrInputTensorMetadataIS5_T0_XT2_EXT3_EEENS1_16TensorSizeStrideIS8_Lj4EEEiS8_,@"STO_CUDA_ENTRY STV_DEFAULT"
_ZN2at6native40_GLOBAL__N__2351210d_8_Shape_cu_49f7391c35CatArrayBatchedCopy_alignedK_contigINS1_10OpaqueTypeILj2EEEjLi3ELi128ELi1ELi8EEEvPT_NS1_25CatArrInputTensorMetadataIS5_T0_XT2_EXT3_EEENS1_16TensorSizeStrideIS8_Lj4EEEiS8_:
        /* <DEDUP_REMOVED lines=35> */
.L_x_731:
        /* <DEDUP_REMOVED lines=149> */
.L_x_730:
[----:B0-23--:R-:W-:Y:S05]  /*0b80*/  BSYNC.RECONVERGENT B0 ;  /* 0x0000000000007941 */ /* 0x00dfea0003800200 */
.L_x_729:
        /* <DEDUP_REMOVED lines=42> */
.L_x_734:
        /* <DEDUP_REMOVED lines=38> */
.L_x_733:
[----:B0-23--:R-:W-:Y:S05]  /*1090*/  BSYNC.RECONVERGENT B0 ;  /* 0x0000000000007941 */ /* 0x00dfea0003800200 */
.L_x_732:
        /* <DEDUP_REMOVED lines=35> */
.L_x_735:
        /* <DEDUP_REMOVED lines=132> */
.L_x_736:
        /* <DEDUP_REMOVED lines=15> */
.L_x_1055:


//--------------------- .text._ZN2at6native40_GLOBAL__N__2351210d_8_Shape_cu_49f7391c35CatArrayBatchedCopy_alignedK_contigINS1_10OpaqueTypeILj2EEEjLi3ELi128ELi1ELi16EEEvPT_NS1_25CatArrInputTensorMetadataIS5_T0_XT2_EXT3_EEENS1_16TensorSizeStrideIS8_Lj4EEEiS8_ --------------------------
	.section	.text._ZN2at6native40_GLOBAL__N__2351210d_8_Shape_cu_49f7391c35CatArrayBatchedCopy_alignedK_contigINS1_10OpaqueTypeILj2EEEjLi3ELi128ELi1ELi16EEEvPT_NS1_25CatArrInputTensorMetadataIS5_T0_XT2_EXT3_EEENS1_16TensorSizeStrideIS8_Lj4EEEiS8_,"ax",@progbits
	.align	128
.text._ZN2at6native40_GLOBAL__N__2351210d_8_Shape_cu_49f7391c35CatArrayBatchedCopy_alignedK_contigINS1_10OpaqueTypeILj2EEEjLi3ELi128ELi1ELi16EEEvPT_NS1_25CatArrInputTensorMetadataIS5_T0_XT2_EXT3_EEENS1_16TensorSizeStrideIS8_Lj4EEEiS8_:
        .type           _ZN2at6native40_GLOBAL__N__2351210d_8_Shape_cu_49f7391c35CatArrayBatchedCopy_alignedK_contigINS1_10OpaqueTypeILj2EEEjLi3ELi128ELi1ELi16EEEvPT_NS1_25CatArrInputTensorMetadataIS5_T0_XT2_EXT3_EEENS1_16TensorSizeStrideIS8_Lj4EEEiS8_,@function
        .size           _ZN2at6native40_GLOBAL__N__2351210d_8_Shape_cu_49f7391c35CatArrayBatchedCopy_alignedK_contigINS1_10OpaqueTypeILj2EEEjLi3ELi128ELi1ELi16EEEvPT_NS1_25CatArrInputTensorMetadataIS5_T0_XT2_EXT3_EEENS1_16TensorSizeStrideIS8_Lj4EEEiS8_,(.L_x_1056 - _ZN2at6native40_GLOBAL__N__2351210d_8_Shape_cu_49f7391c35CatArrayBatchedCopy_alignedK_contigINS1_10OpaqueTypeILj2EEEjLi3ELi128ELi1ELi16EEEvPT_NS1_25CatArrInputTensorMetadataIS5_T0_XT2_EXT3_EEENS1_16TensorSizeStrideIS8_Lj4EEEiS8_)
        .other          _ZN2at6native40_GLOBAL__N__2351210d_8_Shape_cu_49f7391c35CatArrayBatchedCopy_alignedK_contigINS1_10OpaqueTypeILj2EEEjLi3ELi128ELi1ELi16EEEvPT_NS1_25CatArrInputTensorMetadataIS5_T0_XT2_EXT3_EEENS1_16TensorSizeStrideIS8_Lj4EEEiS8_,@"STO_CUDA_ENTRY STV_DEFAULT"
_ZN2at6native40_GLOBAL__N__2351210d_8_Shape_cu_49f7391c35CatArrayBatchedCopy_alignedK_contigINS1_10OpaqueTypeILj2EEEjLi3ELi128ELi1ELi16EEEvPT_NS1_25CatArrInputTensorMetadataIS5_T0_XT2_EXT3_EEENS1_16TensorSizeStrideIS8_Lj4EEEiS8_:
        /* <DEDUP_REMOVED lines=34> */
.L_x_739:
        /* <DEDUP_REMOVED lines=274> */
.L_x_738:
[----:B0-23--:R-:W-:Y:S05]  /*1340*/  BSYNC.RECONVERGENT B0 ;  /* 0x0000000000007941 */ /* 0x00dfea0003800200 */
.L_x_737:
        /* <DEDUP_REMOVED lines=43> */
.L_x_742:
        /* <DEDUP_REMOVED lines=38> */
.L_x_741:
[----:B0-23--:R-:W-:Y:S05]  /*1860*/  BSYNC.RECONVERGENT B0 ;  /* 0x0000000000007941 */ /* 0x00dfea0003800200 */
.L_x_740:
        /* <DEDUP_REMOVED lines=35> */
.L_x_743:
        /* <DEDUP_REMOVED lines=132> */
.L_x_744:
        /* <DEDUP_REMOVED lines=10> */
.L_x_1056:


//--------------------- .text._ZN2at6native40_GLOBAL__N__2351210d_8_Shape_cu_49f7391c30CatArrayBatchedCopy_vectorizedINS1_10OpaqueTypeILj2EEEjLi3ELi128ELi1ELi16ELi8EEEvPcNS1_25CatArrInputTensorMetadataIT_T0_XT2_EXT3_EEENS1_16TensorSizeStrideIS8_Lj4EEEiS8_ --------------------------
	.section	.text._ZN2at6native40_GLOBAL__N__2351210d_8_Shape_cu_49f7391c30CatArrayBatchedCopy_vectorizedINS1_10OpaqueTypeILj2EEEjLi3ELi128ELi1ELi16ELi8EEEvPcNS1_25CatArrInputTensorMetadataIT_T0_XT2_EXT3_EEENS1_16TensorSizeStrideIS8_Lj4EEEiS8_,"ax",@progbits
	.align	128
.text._ZN2at6native40_GLOBAL__N__2351210d_8_Shape_cu_49f7391c30CatArrayBatchedCopy_vectorizedINS1_10OpaqueTypeILj2EEEjLi3ELi128ELi1ELi16ELi8EEEvPcNS1_25CatArrInputTensorMetadataIT_T0_XT2_EXT3_EEENS1_16TensorSizeStrideIS8_Lj4EEEiS8_:
        .type           _ZN2at6native40_GLOBAL__N__2351210d_8_Shape_cu_49f7391c30CatArrayBatchedCopy_vectorizedINS1_10OpaqueTypeILj2EEEjLi3ELi128ELi1ELi16ELi8EEEvPcNS1_25CatArrInputTensorMetadataIT_T0_XT2_EXT3_EEENS1_16TensorSizeStrideIS8_Lj4EEEiS8_,@function
        .size           _ZN2at6native40_GLOBAL__N__2351210d_8_Shape_cu_49f7391c30CatArrayBatchedCopy_vectorizedINS1_10OpaqueTypeILj2EEEjLi3ELi128ELi1ELi16ELi8EEEvPcNS1_25CatArrInputTensorMetadataIT_T0_XT2_EXT3_EEENS1_16TensorSizeStrideIS8_Lj4EEEiS8_,(.L_x_1057 - _ZN2at6native40_GLOBAL__N__2351210d_8_Shape_cu_49f7391c30CatArrayBatchedCopy_vectorizedINS1_10OpaqueTypeILj2EEEjLi3ELi128ELi1ELi16ELi8EEEvPcNS1_25CatArrInputTensorMetadataIT_T0_XT2_EXT3_EEENS1_16TensorSizeStrideIS8_Lj4EEEiS8_)
        .other          _ZN2at6native40_GLOBAL__N__2351210d_8_Shape_cu_49f7391c30CatArrayBatchedCopy_vectorizedINS1_10OpaqueTypeILj2EEEjLi3ELi128ELi1ELi16ELi8EEEvPcNS1_25CatArrInputTensorMetadataIT_T0_XT2_EXT3_EEENS1_16TensorSizeStrideIS8_Lj4EEEiS8_,@"STO_CUDA_ENTRY STV_DEFAULT"
_ZN2at6native40_GLOBAL__N__2351210d_8_Shape_cu_49f7391c30CatArrayBatchedCopy_vectorizedINS1_10OpaqueTypeILj2EEEjLi3ELi128ELi1ELi16ELi8EEEvPcNS1_25CatArrInputTensorMetadataIT_T0_XT2_EXT3_EEENS1_16TensorSizeStrideIS8_Lj4EEEiS8_:
        /* <DEDUP_REMOVED lines=53> */
.L_x_745:
        /* <DEDUP_REMOVED lines=36> */
.L_x_746:
        /* <DEDUP_REMOVED lines=15> */
.L_x_1057:


//--------------------- .text._ZN2at6native40_GLOBAL__N__2351210d_8_Shape_cu_49f7391c19CatArrayBatchedCopyINS1_10OpaqueTypeILj2EEEjLi2ELi128ELi1EEEvPT_NS1_25CatArrInputTensorMetadataIS5_T0_XT2_EXT3_EEENS1_16TensorSizeStrideIS8_Lj4EEEiS8_ --------------------------
	.section	.text._ZN2at6native40_GLOBAL__N__2351210d_8_Shape_cu_49f7391c19CatArrayBatchedCopyINS1_10OpaqueTypeILj2EEEjLi2ELi128ELi1EEEvPT_NS1_25CatArrInputTensorMetadataIS5_T0_XT2_EXT3_EEENS1_16TensorSizeStrideIS8_Lj4EEEiS8_,"ax",@progbits
	.align	128
.text._ZN2at6native40_GLOBAL__N__2351210d_8_Shape_cu_49f7391c19CatArrayBatchedCopyINS1_10OpaqueTypeILj2EEEjLi2ELi128ELi1EEEvPT_NS1_25CatArrInputTensorMetadataIS5_T0_XT2_EXT3_EEENS1_16TensorSizeStrideIS8_Lj4EEEiS8_:
        .type           _ZN2at6native40_GLOBAL__N__2351210d_8_Shape_cu_49f7391c19CatArrayBatchedCopyINS1_10OpaqueTypeILj2EEEjLi2ELi128ELi1EEEvPT_NS1_25CatArrInputTensorMetadataIS5_T0_XT2_EXT3_EEENS1_16TensorSizeStrideIS8_Lj4EEEiS8_,@function
        .size           _ZN2at6native40_GLOBAL__N__2351210d_8_Shape_cu_49f7391c19CatArrayBatchedCopyINS1_10OpaqueTypeILj2EEEjLi2ELi128ELi1EEEvPT_NS1_25CatArrInputTensorMetadataIS5_T0_XT2_EXT3_EEENS1_16TensorSizeStrideIS8_Lj4EEEiS8_,(.L_x_1058 - _ZN2at6native40_GLOBAL__N__2351210d_8_Shape_cu_49f7391c19CatArrayBatchedCopyINS1_10OpaqueTypeILj2EEEjLi2ELi128ELi1EEEvPT_NS1_25CatArrInputTensorMetadataIS5_T0_XT2_EXT3_EEENS1_16TensorSizeStrideIS8_Lj4EEEiS8_)
        .other          _ZN2at6native40_GLOBAL__N__2351210d_8_Shape_cu_49f7391c19CatArrayBatchedCopyINS1_10OpaqueTypeILj2EEEjLi2ELi128ELi1EEEvPT_NS1_25CatArrInputTensorMetadataIS5_T0_XT2_EXT3_EEENS1_16TensorSizeStrideIS8_Lj4EEEiS8_,@"STO_CUDA_ENTRY STV_DEFAULT"
_ZN2at6native40_GLOBAL__N__2351210d_8_Shape_cu_49f7391c19CatArrayBatchedCopyINS1_10OpaqueTypeILj2EEEjLi2ELi128ELi1EEEvPT_NS1_25CatArrInputTensorMetadataIS5_T0_XT2_EXT3_EEENS1_16TensorSizeStrideIS8_Lj4EEEiS8_:
        /* <DEDUP_REMOVED lines=37> */
[----:B-1----:R-:W-:Y:S02]  /*0250*/  IMAD.MOV.U32 R10, RZ, RZ, RZ ;  /* 0x000000ffff0a7224 */ /* 0x002fe400078e00ff */
[----:B-----5:R-:W-:-:S04]  /*0260*/  IMAD R9, R9, R11, RZ ;  /* 0x0000000b09097224 */ /* 0x020fc800078e02ff */
[----:B------:R-:W-:Y:S01]  /*0270*/  IMAD.HI.U32 R9, R11, R9, R10 ;  /* 0x000000090b097227 */ /* 0x000fe200078e000a */
[----:B------:R-:W-:-:S03]  /*0280*/  MOV R11, R13 ;  /* 0x0000000d000b7202 */ /* 0x000fc60000000f00 */
[----:B--234-:R-:W-:-:S07]  /*0290*/  IMAD R10, R12, UR4, RZ ;  /* 0x000000040c0a7c24 */ /* 0x01cfce000f8e02ff */
.L_x_748:
[----:B-1----:R-:W-:Y:S01]  /*02a0*/  @P0 IMAD.WIDE.U32 R16, R11, 0x2, R4 ;  /* 0x000000020b100825 */ /* 0x002fe200078e0004 */
[----:B0-----:R-:W0:Y:S04]  /*02b0*/  @P0 LDC R19, c[0x0][0xe4c] ;  /* 0x00039300ff130b82 */ /* 0x001e280000000800 */
[----:B------:R1:W2:Y:S01]  /*02c0*/  @P0 LDG.E.U16 R18, desc[UR6][R16.64] ;  /* 0x0000000610120981 */ /* 0x0002a2000c1e1500 */
[----:B------:R-:W-:-:S05]  /*02d0*/  IMAD.HI.U32 R15, R9, R11, RZ ;  /* 0x0000000b090f7227 */ /* 0x000fca00078e00ff */
[----:B------:R-:W-:-:S05]  /*02e0*/  IADD3 R12, PT, PT, -R15, RZ, RZ ;  /* 0x000000ff0f0c7210 */ /* 0x000fca0007ffe1ff */
[----:B------:R-:W-:-:S05]  /*02f0*/  IMAD R12, R7, R12, R11 ;  /* 0x0000000c070c7224 */ /* 0x000fca00078e020b */
[----:B------:R-:W-:-:S13]  /*0300*/  ISETP.GE.U32.AND P2, PT, R12, R7, PT ;  /* 0x000000070c00720c */ /* 0x000fda0003f46070 */
[----:B------:R-:W-:Y:S01]  /*0310*/  @P2 IADD3 R12, PT, PT, -R7, R12, RZ ;  /* 0x0000000c070c2210 */ /* 0x000fe20007ffe1ff */
[----:B------:R-:W-:-:S03]  /*0320*/  @P2 VIADD R15, R15, 0x1 ;  /* 0x000000010f0f2836 */ /* 0x000fc60000000000 */
        /* <DEDUP_REMOVED lines=14> */
[----:B------:R-:W-:Y:S01]  /*0410*/  IMAD.MOV R17, RZ, RZ, -R6 ;  /* 0x000000ffff117224 */ /* 0x000fe200078e0a06 */
[----:B------:R-:W-:-:S06]  /*0420*/  ISETP.NE.U32.AND P4, PT, R6, RZ, PT ;  /* 0x000000ff0600720c */ /* 0x000fcc0003f85070 */
        /* <DEDUP_REMOVED lines=10> */
[----:B------:R-:W-:Y:S01]  /*04d0*/  @P2 IADD3 R13, PT, PT, -R6, R13, RZ ;  /* 0x0000000d060d2210 */ /* 0x000fe20007ffe1ff */
[----:B------:R-:W-:-:S03]  /*04e0*/  @P2 VIADD R18, R18, 0x1 ;  /* 0x0000000112122836 */ /* 0x000fc60000000000 */
        /* <DEDUP_REMOVED lines=8> */
[----:B------:R-:W2:Y:S01]  /*0570*/  LDG.E.U16 R12, desc[UR6][R12.64] ;  /* 0x000000060c0c7981 */ /* 0x000ea2000c1e1500 */
[----:B------:R-:W-:-:S04]  /*0580*/  IMAD R17, R8, UR5, R15 ;  /* 0x0000000508117c24 */ /* 0x000fc8000f8e020f */
[----:B------:R-:W-:Y:S01]  /*0590*/  IMAD.WIDE.U32 R16, R17, 0x2, R2 ;  /* 0x0000000211107825 */ /* 0x000fe200078e0002 */
[----:B--2---:R-:W-:-:S05]  /*05a0*/  PRMT R15, R12, 0x7710, RZ ;  /* 0x000077100c0f7816 */ /* 0x004fca00000000ff */
[----:B------:R1:W-:Y:S02]  /*05b0*/  STG.E.U16 desc[UR6][R16.64], R15 ;  /* 0x0000000f10007986 */ /* 0x0003e4000c101506 */
.L_x_747:
[----:B------:R-:W-:-:S04]  /*05c0*/  IADD3 R11, PT, PT, R10, R11, RZ ;  /* 0x0000000b0a0b7210 */ /* 0x000fc80007ffe0ff */
[----:B------:R-:W-:-:S13]  /*05d0*/  ISETP.GE.U32.AND P2, PT, R11, R0, PT ;  /* 0x000000000b00720c */ /* 0x000fda0003f46070 */
[----:B------:R-:W-:Y:S05]  /*05e0*/  @!P2 BRA `(.L_x_748) ;  /* 0xfffffffc002ca947 */ /* 0x000fea000383ffff */
[----:B------:R-:W-:Y:S05]  /*05f0*/  EXIT ;  /* 0x000000000000794d */ /* 0x000fea0003800000 */
.L_x_749:
        /* <DEDUP_REMOVED lines=16> */
.L_x_1058:


//--------------------- .text._ZN2at6native40_GLOBAL__N__2351210d_8_Shape_cu_49f7391c26CatArrayBatchedCopy_contigINS1_10OpaqueTypeILj2EEEjLi2ELi128ELi1EEEvPT_NS1_25CatArrInputTensorMetadataIS5_T0_XT2_EXT3_EEENS1_16TensorSizeStrideIS8_Lj4EEEiS8_ --------------------------
	.section	.text._ZN2at6native40_GLOBAL__N__2351210d_8_Shape_cu_49f7391c26CatArrayBatchedCopy_contigINS1_10OpaqueTypeILj2EEEjLi2ELi128ELi1EEEvPT_NS1_25CatArrInputTensorMetadataIS5_T0_XT2_EXT3_EEENS1_16TensorSizeStrideIS8_Lj4EEEiS8_,"ax",@progbits
	.align	128
.text._ZN2at6native40_GLOBAL__N__2351210d_8_Shape_cu_49f7391c26CatArrayBatchedCopy_contigINS1_10OpaqueTypeILj2EEEjLi2ELi128ELi1EEEvPT_NS1_25CatArrInputTensorMetadataIS5_T0_XT2_EXT3_EEENS1_16TensorSizeStrideIS8_Lj4EEEiS8_:
        .type           _ZN2at6native40_GLOBAL__N__2351210d_8_Shape_cu_49f7391c26CatArrayBatchedCopy_contigINS1_10OpaqueTypeILj2EEEjLi2ELi128ELi1EEEvPT_NS1_25CatArrInputTensorMetadataIS5_T0_XT2_EXT3_EEENS1_16TensorSizeStrideIS8_Lj4EEEiS8_,@function
        .size           _ZN2at6native40_GLOBAL__N__2351210d_8_Shape_cu_49f7391c26CatArrayBatchedCopy_contigINS1_10OpaqueTypeILj2EEEjLi2ELi128ELi1EEEvPT_NS1_25CatArrInputTensorMetadataIS5_T0_XT2_EXT3_EEENS1_16TensorSizeStrideIS8_Lj4EEEiS8_,(.L_x_1059 - _ZN2at6native40_GLOBAL__N__2351210d_8_Shape_cu_49f7391c26CatArrayBatchedCopy_contigINS1_10OpaqueTypeILj2EEEjLi2ELi128ELi1EEEvPT_NS1_25CatArrInputTensorMetadataIS5_T0_XT2_EXT3_EEENS1_16TensorSizeStrideIS8_Lj4EEEiS8_)
        .other          _ZN2at6native40_GLOBAL__N__2351210d_8_Shape_cu_49f7391c26CatArrayBatchedCopy_contigINS1_10OpaqueTypeILj2EEEjLi2ELi128ELi1EEEvPT_NS1_25CatArrInputTensorMetadataIS5_T0_XT2_EXT3_EEENS1_16TensorSizeStrideIS8_Lj4EEEiS8_,@"STO_CUDA_ENTRY STV_DEFAULT"
_ZN2at6native40_GLOBAL__N__2351210d_8_Shape_cu_49f7391c26CatArrayBatchedCopy_contigINS1_10OpaqueTypeILj2EEEjLi2ELi128ELi1EEEvPT_NS1_25CatArrInputTensorMetadataIS5_T0_XT2_EXT3_EEENS1_16TensorSizeStrideIS8_Lj4EEEiS8_:
        /* <DEDUP_REMOVED lines=35> */
.L_x_750:
        /* <DEDUP_REMOVED lines=22> */
.L_x_751:
        /* <DEDUP_REMOVED lines=15> */
.L_x_1059:


//--------------------- .text._ZN2at6native40_GLOBAL__N__2351210d_8_Shape_cu_49f7391c35CatArrayBatchedCopy_alignedK_contigINS1_10OpaqueTypeILj2EEEjLi2ELi128ELi1ELi8EEEvPT_NS1_25CatArrInputTensorMetadataIS5_T0_XT2_EXT3_EEENS1_16TensorSizeStrideIS8_Lj4EEEiS8_ --------------------------
	.section	.text._ZN2at6native40_GLOBAL__N__2351210d_8_Shape_cu_49f7391c35CatArrayBatchedCopy_alignedK_contigINS1_10OpaqueTypeILj2EEEjLi2ELi128ELi1ELi8EEEvPT_NS1_25CatArrInputTensorMetadataIS5_T0_XT2_EXT3_EEENS1_16TensorSizeStrideIS8_Lj4EEEiS8_,"ax",@progbits
	.align	128
.text._ZN2at6native40_GLOBAL__N__2351210d_8_Shape_cu_49f7391c35CatArrayBatchedCopy_alignedK_contigINS1_10OpaqueTypeILj2EEEjLi2ELi128ELi1ELi8EEEvPT_NS1_25CatArrInputTensorMetadataIS5_T0_XT2_EXT3_EEENS1_16TensorSizeStrideIS8_Lj4EEEiS8_:
        .type           _ZN2at6native40_GLOBAL__N__2351210d_8_Shape_cu_49f7391c35CatArrayBatchedCopy_alignedK_contigINS1_10OpaqueTypeILj2EEEjLi2ELi128ELi1ELi8EEEvPT_NS1_25CatArrInputTensorMetadataIS5_T0_XT2_EXT3_EEENS1_16TensorSizeStrideIS8_Lj4EEEiS8_,@function
        .size           _ZN2at6native40_GLOBAL__N__2351210d_8_Shape_cu_49f7391c35CatArrayBatchedCopy_alignedK_contigINS1_10OpaqueTypeILj2EEEjLi2ELi128ELi1ELi8EEEvPT_NS1_25CatArrInputTensorMetadataIS5_T0_XT2_EXT3_EEENS1_16TensorSizeStrideIS8_Lj4EEEiS8_,(.L_x_1060 - _ZN2at6native40_GLOBAL__N__2351210d_8_Shape_cu_49f7391c35CatArrayBatchedCopy_alignedK_contigINS1_10OpaqueTypeILj2EEEjLi2ELi128ELi1ELi8EEEvPT_NS1_25CatArrInputTensorMetadataIS5_T0_XT2_EXT3_EEENS1_16TensorSizeStrideIS8_Lj4EEEiS8_)
        .other          _ZN2at6native40_GLOBAL__N__2351210d_8_Shape_cu_49f7391c35CatArrayBatchedCopy_alignedK_contigINS1_10OpaqueTypeILj2EEEjLi2ELi128ELi1ELi8EEEvPT_NS1_25CatArrInputTensorMetadataIS5_T0_XT2_EXT3_EEENS1_16TensorSizeStrideIS8_Lj4EEEiS8_,@"STO_CUDA_ENTRY STV_DEFAULT"
_ZN2at6native40_GLOBAL__N__2351210d_8_Shape_cu_49f7391c35CatArrayBatchedCopy_alignedK_contigINS1_10OpaqueTypeILj2EEEjLi2ELi128ELi1ELi8EEEvPT_NS1_25CatArrInputTensorMetadataIS5_T0_XT2_EXT3_EEENS1_16TensorSizeStrideIS8_Lj4EEEiS8_:
        /* <DEDUP_REMOVED lines=31> */
.L_x_754:
        /* <DEDUP_REMOVED lines=91> */
.L_x_753:
[----:B0-23--:R-:W-:Y:S05]  /*07a0*/  BSYNC.RECONVERGENT B0 ;  /* 0x0000000000007941 */ /* 0x00dfea0003800200 */
.L_x_752:
        /* <DEDUP_REMOVED lines=26> */
.L_x_757:
        /* <DEDUP_REMOVED lines=24> */
.L_x_756:
[----:B------:R-:W-:Y:S05]  /*0ad0*/  BSYNC.RECONVERGENT B0 ;  /* 0x0000000000007941 */ /* 0x000fea0003800200 */
.L_x_755:
        /* <DEDUP_REMOVED lines=18> */
.L_x_758:
        /* <DEDUP_REMOVED lines=84> */
.L_x_759:
        /* <DEDUP_REMOVED lines=12> */
.L_x_1060:


//--------------------- .text._ZN2at6native40_GLOBAL__N__2351210d_8_Shape_cu_49f7391c35CatArrayBatchedCopy_alignedK_contigINS1_10OpaqueTypeILj2EEEjLi2ELi128ELi1ELi16EEEvPT_NS1_25CatArrInputTensorMetadataIS5_T0_XT2_EXT3_EEENS1_16TensorSizeStrideIS8_Lj4EEEiS8_ --------------------------
	.section	.text._ZN2at6native40_GLOBAL__N__2351210d_8_Shape_cu_49f7391c35CatArrayBatchedCopy_alignedK_contigINS1_10OpaqueTypeILj2EEEjLi2ELi128ELi1ELi16EEEvPT_NS1_25CatArrInputTensorMetadataIS5_T0_XT2_EXT3_EEENS1_16TensorSizeStrideIS8_Lj4EEEiS8_,"ax",@progbits
	.align	128
.text._ZN2at6native40_GLOBAL__N__2351210d_8_Shape_cu_49f7391c35CatArrayBatchedCopy_alignedK_contigINS1_10OpaqueTypeILj2EEEjLi2ELi128ELi1ELi16EEEvPT_NS1_25CatArrInputTensorMetadataIS5_T0_XT2_EXT3_EEENS1_16TensorSizeStrideIS8_Lj4EEEiS8_:
        .type           _ZN2at6native40_GLOBAL__N__2351210d_8_Shape_cu_49f7391c35CatArrayBatchedCopy_alignedK_contigINS1_10OpaqueTypeILj2EEEjLi2ELi128ELi1ELi16EEEvPT_NS1_25CatArrInputTensorMetadataIS5_T0_XT2_EXT3_EEENS1_16TensorSizeStrideIS8_Lj4EEEiS8_,@function
        .size           _ZN2at6native40_GLOBAL__N__2351210d_8_Shape_cu_49f7391c35CatArrayBatchedCopy_alignedK_contigINS1_10OpaqueTypeILj2EEEjLi2ELi128ELi1ELi16EEEvPT_NS1_25CatArrInputTensorMetadataIS5_T0_XT2_EXT3_EEENS1_16TensorSizeStrideIS8_Lj4EEEiS8_,(.L_x_1061 - _ZN2at6native40_GLOBAL__N__2351210d_8_Shape_cu_49f7391c35CatArrayBatchedCopy_alignedK_contigINS1_10OpaqueTypeILj2EEEjLi2ELi128ELi1ELi16EEEvPT_NS1_25CatArrInputTensorMetadataIS5_T0_XT2_EXT3_EEENS1_16TensorSizeStrideIS8_Lj4EEEiS8_)
        .other          _ZN2at6native40_GLOBAL__N__2351210d_8_Shape_cu_49f7391c35CatArrayBatchedCopy_alignedK_contigINS1_10OpaqueTypeILj2EEEjLi2ELi128ELi1ELi16EEEvPT_NS1_25CatArrInputTensorMetadataIS5_T0_XT2_EXT3_EEENS1_16TensorSizeStrideIS8_Lj4EEEiS8_,@"STO_CUDA_ENTRY STV_DEFAULT"
_ZN2at6native40_GLOBAL__N__2351210d_8_Shape_cu_49f7391c35CatArrayBatchedCopy_alignedK_contigINS1_10OpaqueTypeILj2EEEjLi2ELi128ELi1ELi16EEEvPT_NS1_25CatArrInputTensorMetadataIS5_T0_XT2_EXT3_EEENS1_16TensorSizeStrideIS8_Lj4EEEiS8_:
        /* <DEDUP_REMOVED lines=30> */
.L_x_762:
        /* <DEDUP_REMOVED lines=168> */
.L_x_761:
[----:B0-23--:R-:W-:Y:S05]  /*0c60*/  BSYNC.RECONVERGENT B0 ;  /* 0x0000000000007941 */ /* 0x00dfea0003800200 */
.L_x_760:
        /* <DEDUP_REMOVED lines=26> */
.L_x_765:
        /* <DEDUP_REMOVED lines=24> */
.L_x_764:
[----:B------:R-:W-:Y:S05]  /*0f90*/  BSYNC.RECONVERGENT B0 ;  /* 0x0000000000007941 */ /* 0x000fea0003800200 */
.L_x_763:
        /* <DEDUP_REMOVED lines=18> */
.L_x_766:
        /* <DEDUP_REMOVED lines=84> */
.L_x_767:
        /* <DEDUP_REMOVED lines=16> */
.L_x_1061:


//--------------------- .text._ZN2at6native40_GLOBAL__N__2351210d_8_Shape_cu_49f7391c30CatArrayBatchedCopy_vectorizedINS1_10OpaqueTypeILj2EEEjLi2ELi128ELi1ELi16ELi8EEEvPcNS1_25CatArrInputTensorMetadataIT_T0_XT2_EXT3_EEENS1_16TensorSizeStrideIS8_Lj4EEEiS8_ --------------------------
	.section	.text._ZN2at6native40_GLOBAL__N__2351210d_8_Shape_cu_49f7391c30CatArrayBatchedCopy_vectorizedINS1_10OpaqueTypeILj2EEEjLi2ELi128ELi1ELi16ELi8EEEvPcNS1_25CatArrInputTensorMetadataIT_T0_XT2_EXT3_EEENS1_16TensorSizeStrideIS8_Lj4EEEiS8_,"ax",@progbits
	.align	128
.text._ZN2at6native40_GLOBAL__N__2351210d_8_Shape_cu_49f7391c30CatArrayBatchedCopy_vectorizedINS1_10OpaqueTypeILj2EEEjLi2ELi128ELi1ELi16ELi8EEEvPcNS1_25CatArrInputTensorMetadataIT_T0_XT2_EXT3_EEENS1_16TensorSizeStrideIS8_Lj4EEEiS8_:
        .type           _ZN2at6native40_GLOBAL__N__2351210d_8_Shape_cu_49f7391c30CatArrayBatchedCopy_vectorizedINS1_10OpaqueTypeILj2EEEjLi2ELi128ELi1ELi16ELi8EEEvPcNS1_25CatArrInputTensorMetadataIT_T0_XT2_EXT3_EEENS1_16TensorSizeStrideIS8_Lj4EEEiS8_,@function
        .size           _ZN2at6native40_GLOBAL__N__2351210d_8_Shape_cu_49f7391c30CatArrayBatchedCopy_vectorizedINS1_10OpaqueTypeILj2EEEjLi2ELi128ELi1ELi16ELi8EEEvPcNS1_25CatArrInputTensorMetadataIT_T0_XT2_EXT3_EEENS1_16TensorSizeStrideIS8_Lj4EEEiS8_,(.L_x_1062 - _ZN2at6native40_GLOBAL__N__2351210d_8_Shape_cu_49f7391c30CatArrayBatchedCopy_vectorizedINS1_10OpaqueTypeILj2EEEjLi2ELi128ELi1ELi16ELi8EEEvPcNS1_25CatArrInputTensorMetadataIT_T0_XT2_EXT3_EEENS1_16TensorSizeStrideIS8_Lj4EEEiS8_)
        .other          _ZN2at6native40_GLOBAL__N__2351210d_8_Shape_cu_49f7391c30CatArrayBatchedCopy_vectorizedINS1_10OpaqueTypeILj2EEEjLi2ELi128ELi1ELi16ELi8EEEvPcNS1_25CatArrInputTensorMetadataIT_T0_XT2_EXT3_EEENS1_16TensorSizeStrideIS8_Lj4EEEiS8_,@"STO_CUDA_ENTRY STV_DEFAULT"
_ZN2at6native40_GLOBAL__N__2351210d_8_Shape_cu_49f7391c30CatArrayBatchedCopy_vectorizedINS1_10OpaqueTypeILj2EEEjLi2ELi128ELi1ELi16ELi8EEEvPcNS1_25CatArrInputTensorMetadataIT_T0_XT2_EXT3_EEENS1_16TensorSizeStrideIS8_Lj4EEEiS8_:
        /* <DEDUP_REMOVED lines=39> */
.L_x_768:
        /* <DEDUP_REMOVED lines=24> */
.L_x_769:
        /* <DEDUP_REMOVED lines=9> */
.L_x_1062:


//--------------------- .text._ZN2at6native40_GLOBAL__N__2351210d_8_Shape_cu_49f7391c19CatArrayBatchedCopyINS1_10OpaqueTypeILj2EEEjLi1ELi128ELi1EEEvPT_NS1_25CatArrInputTensorMetadataIS5_T0_XT2_EXT3_EEENS1_16TensorSizeStrideIS8_Lj4EEEiS8_ --------------------------
	.section	.text._ZN2at6native40_GLOBAL__N__2351210d_8_Shape_cu_49f7391c19CatArrayBatchedCopyINS1_10OpaqueTypeILj2EEEjLi1ELi128ELi1EEEvPT_NS1_25CatArrInputTensorMetadataIS5_T0_XT2_EXT3_EEENS1_16TensorSizeStrideIS8_Lj4EEEiS8_,"ax",@progbits
	.align	128
.text._ZN2at6native40_GLOBAL__N__2351210d_8_Shape_cu_49f7391c19CatArrayBatchedCopyINS1_10OpaqueTypeILj2EEEjLi1ELi128ELi1EEEvPT_NS1_25CatArrInputTensorMetadataIS5_T0_XT2_EXT3_EEENS1_16TensorSizeStrideIS8_Lj4EEEiS8_:
        .type           _ZN2at6native40_GLOBAL__N__2351210d_8_Shape_cu_49f7391c19CatArrayBatchedCopyINS1_10OpaqueTypeILj2EEEjLi1ELi128ELi1EEEvPT_NS1_25CatArrInputTensorMetadataIS5_T0_XT2_EXT3_EEENS1_16TensorSizeStrideIS8_Lj4EEEiS8_,@function
        .size           _ZN2at6native40_GLOBAL__N__2351210d_8_Shape_cu_49f7391c19CatArrayBatchedCopyINS1_10OpaqueTypeILj2EEEjLi1ELi128ELi1EEEvPT_NS1_25CatArrInputTensorMetadataIS5_T0_XT2_EXT3_EEENS1_16TensorSizeStrideIS8_Lj4EEEiS8_,(.L_x_1063 - _ZN2at6native40_GLOBAL__N__2351210d_8_Shape_cu_49f7391c19CatArrayBatchedCopyINS1_10OpaqueTypeILj2EEEjLi1ELi128ELi1EEEvPT_NS1_25CatArrInputTensorMetadataIS5_T0_XT2_EXT3_EEENS1_16TensorSizeStrideIS8_Lj4EEEiS8_)
        .other          _ZN2at6native40_GLOBAL__N__2351210d_8_Shape_cu_49f7391c19CatArrayBatchedCopyINS1_10OpaqueTypeILj2EEEjLi1ELi128ELi1EEEvPT_NS1_25CatArrInputTensorMetadataIS5_T0_XT2_EXT3_EEENS1_16TensorSizeStrideIS8_Lj4EEEiS8_,@"STO_CUDA_ENTRY STV_DEFAULT"
_ZN2at6native40_GLOBAL__N__2351210d_8_Shape_cu_49f7391c19CatArrayBatchedCopyINS1_10OpaqueTypeILj2EEEjLi1ELi128ELi1EEEvPT_NS1_25CatArrInputTensorMetadataIS5_T0_XT2_EXT3_EEENS1_16TensorSizeStrideIS8_Lj4EEEiS8_:
        /* <DEDUP_REMOVED lines=26> */
.L_x_770:
[C---:B-1----:R-:W-:Y:S01]  /*01a0*/  @P1 IMAD.WIDE.U32 R8, R13.reuse, 0x2, R4 ;  /* 0x000000020d081825 */ /* 0x042fe200078e0004 */
[----:B0-----:R-:W0:Y:S05]  /*01b0*/  @!P1 LDC R6, c[0x0][0xe18] ;  /* 0x00038600ff069b82 */ /* 0x001e2a0000000800 */
[----:B---3--:R-:W2:Y:S01]  /*01c0*/  @P1 LDG.E.U16 R8, desc[UR6][R8.64] ;  /* 0x0000000608081981 */ /* 0x008ea2000c1e1500 */
[C---:B------:R-:W-:Y:S02]  /*01d0*/  IMAD R7, R13.reuse, UR8, R12 ;  /* 0x000000080d077c24 */ /* 0x040fe4000f8e020c */
[----:B0-----:R-:W-:Y:S02]  /*01e0*/  @!P1 IMAD R11, R13, R6, RZ ;  /* 0x000000060d0b9224 */ /* 0x001fe400078e02ff */
[----:B------:R-:W-:-:S04]  /*01f0*/  IMAD.WIDE.U32 R6, R7, 0x2, R2 ;  /* 0x0000000207067825 */ /* 0x000fc800078e0002 */
        /* <DEDUP_REMOVED lines=10> */
.L_x_771:
        /* <DEDUP_REMOVED lines=14> */
.L_x_1063:


//--------------------- .text._ZN2at6native40_GLOBAL__N__2351210d_8_Shape_cu_49f7391c26CatArrayBatchedCopy_contigINS1_10OpaqueTypeILj2EEEjLi1ELi128ELi1EEEvPT_NS1_25CatArrInputTensorMetadataIS5_T0_XT2_EXT3_EEENS1_16TensorSizeStrideIS8_Lj4EEEiS8_ --------------------------
	.section	.text._ZN2at6native40_GLOBAL__N__2351210d_8_Shape_cu_49f7391c26CatArrayBatchedCopy_contigINS1_10OpaqueTypeILj2EEEjLi1ELi128ELi1EEEvPT_NS1_25CatArrInputTensorMetadataIS5_T0_XT2_EXT3_EEENS1_16TensorSizeStrideIS8_Lj4EEEiS8_,"ax",@progbits
	.align	128
.text._ZN2at6native40_GLOBAL__N__2351210d_8_Shape_cu_49f7391c26CatArrayBatchedCopy_contigINS1_10OpaqueTypeILj2EEEjLi1ELi128ELi1EEEvPT_NS1_25CatArrInputTensorMetadataIS5_T0_XT2_EXT3_EEENS1_16TensorSizeStrideIS8_Lj4EEEiS8_:
        .type           _ZN2at6native40_GLOBAL__N__2351210d_8_Shape_cu_49f7391c26CatArrayBatchedCopy_contigINS1_10OpaqueTypeILj2EEEjLi1ELi128ELi1EEEvPT_NS1_25CatArrInputTensorMetadataIS5_T0_XT2_EXT3_EEENS1_16TensorSizeStrideIS8_Lj4EEEiS8_,@function
        .size           _ZN2at6native40_GLOBAL__N__2351210d_8_Shape_cu_49f7391c26CatArrayBatchedCopy_contigINS1_10OpaqueTypeILj2EEEjLi1ELi128ELi1EEEvPT_NS1_25CatArrInputTensorMetadataIS5_T0_XT2_EXT3_EEENS1_16TensorSizeStrideIS8_Lj4EEEiS8_,(.L_x_1064 - _ZN2at6native40_GLOBAL__N__2351210d_8_Shape_cu_49f7391c26CatArrayBatchedCopy_contigINS1_10OpaqueTypeILj2EEEjLi1ELi128ELi1EEEvPT_NS1_25CatArrInputTensorMetadataIS5_T0_XT2_EXT3_EEENS1_16TensorSizeStrideIS8_Lj4EEEiS8_)
        .other          _ZN2at6native40_GLOBAL__N__2351210d_8_Shape_cu_49f7391c26CatArrayBatchedCopy_contigINS1_10OpaqueTypeILj2EEEjLi1ELi128ELi1EEEvPT_NS1_25CatArrInputTensorMetadataIS5_T0_XT2_EXT3_EEENS1_16TensorSizeStrideIS8_Lj4EEEiS8_,@"STO_CUDA_ENTRY STV_DEFAULT"
_ZN2at6native40_GLOBAL__N__2351210d_8_Shape_cu_49f7391c26CatArrayBatchedCopy_contigINS1_10OpaqueTypeILj2EEEjLi1ELi128ELi1EEEvPT_NS1_25CatArrInputTensorMetadataIS5_T0_XT2_EXT3_EEENS1_16TensorSizeStrideIS8_Lj4EEEiS8_:
        /* <DEDUP_REMOVED lines=22> */
.L_x_772:
        /* <DEDUP_REMOVED lines=10> */
.L_x_773:
        /* <DEDUP_REMOVED lines=16> */
.L_x_1064:


//--------------------- .text._ZN2at6native40_GLOBAL__N__2351210d_8_Shape_cu_49f7391c35CatArrayBatchedCopy_alignedK_contigINS1_10OpaqueTypeILj2EEEjLi1ELi128ELi1ELi8EEEvPT_NS1_25CatArrInputTensorMetadataIS5_T0_XT2_EXT3_EEENS1_16TensorSizeStrideIS8_Lj4EEEiS8_ --------------------------
	.section	.text._ZN2at6native40_GLOBAL__N__2351210d_8_Shape_cu_49f7391c35CatArrayBatchedCopy_alignedK_contigINS1_10OpaqueTypeILj2EEEjLi1ELi128ELi1ELi8EEEvPT_NS1_25CatArrInputTensorMetadataIS5_T0_XT2_EXT3_EEENS1_16TensorSizeStrideIS8_Lj4EEEiS8_,"ax",@progbits
	.align	128
.text._ZN2at6native40_GLOBAL__N__2351210d_8_Shape_cu_49f7391c35CatArrayBatchedCopy_alignedK_contigINS1_10OpaqueTypeILj2EEEjLi1ELi128ELi1ELi8EEEvPT_NS1_25CatArrInputTensorMetadataIS5_T0_XT2_EXT3_EEENS1_16TensorSizeStrideIS8_Lj4EEEiS8_:
        .type           _ZN2at6native40_GLOBAL__N__2351210d_8_Shape_cu_49f7391c35CatArrayBatchedCopy_alignedK_contigINS1_10OpaqueTypeILj2EEEjLi1ELi128ELi1ELi8EEEvPT_NS1_25CatArrInputTensorMetadataIS5_T0_XT2_EXT3_EEENS1_16TensorSizeStrideIS8_Lj4EEEiS8_,@function
        .size           _ZN2at6native40_GLOBAL__N__2351210d_8_Shape_cu_49f7391c35CatArrayBatchedCopy_alignedK_contigINS1_10OpaqueTypeILj2EEEjLi1ELi128ELi1ELi8EEEvPT_NS1_25CatArrInputTensorMetadataIS5_T0_XT2_EXT3_EEENS1_16TensorSizeStrideIS8_Lj4EEEiS8_,(.L_x_1065 - _ZN2at6native40_GLOBAL__N__2351210d_8_Shape_cu_49f7391c35CatArrayBatchedCopy_alignedK_contigINS1_10OpaqueTypeILj2EEEjLi1ELi128ELi1ELi8EEEvPT_NS1_25CatArrInputTensorMetadataIS5_T0_XT2_EXT3_EEENS1_16TensorSizeStrideIS8_Lj4EEEiS8_)
        .other          _ZN2at6native40_GLOBAL__N__2351210d_8_Shape_cu_49f7391c35CatArrayBatchedCopy_alignedK_contigINS1_10OpaqueTypeILj2EEEjLi1ELi128ELi1ELi8EEEvPT_NS1_25CatArrInputTensorMetadataIS5_T0_XT2_EXT3_EEENS1_16TensorSizeStrideIS8_Lj4EEEiS8_,@"STO_CUDA_ENTRY STV_DEFAULT"
_ZN2at6native40_GLOBAL__N__2351210d_8_Shape_cu_49f7391c35CatArrayBatchedCopy_alignedK_contigINS1_10OpaqueTypeILj2EEEjLi1ELi128ELi1ELi8EEEvPT_NS1_25CatArrInputTensorMetadataIS5_T0_XT2_EXT3_EEENS1_16TensorSizeStrideIS8_Lj4EEEiS8_:
        /* <DEDUP_REMOVED lines=27> */
.L_x_776:
        /* <DEDUP_REMOVED lines=26> */
.L_x_775:
[----:B------:R-:W-:Y:S05]  /*0350*/  BSYNC.RECONVERGENT B0 ;  /* 0x0000000000007941 */ /* 0x000fea0003800200 */
.L_x_774:
        /* <DEDUP_REMOVED lines=15> */
.L_x_779:
        /* <DEDUP_REMOVED lines=11> */
.L_x_778:
[----:B------:R-:W-:Y:S05]  /*0500*/  BSYNC.RECONVERGENT B0 ;  /* 0x0000000000007941 */ /* 0x000fea0003800200 */
.L_x_777:
        /* <DEDUP_REMOVED lines=12> */
.L_x_780:
        /* <DEDUP_REMOVED lines=26> */
.L_x_781:
        /* <DEDUP_REMOVED lines=9> */
.L_x_1065:


//--------------------- .text._ZN2at6native40_GLOBAL__N__2351210d_8_Shape_cu_49f7391c35CatArrayBatchedCopy_alignedK_contigINS1_10OpaqueTypeILj2EEEjLi1ELi128ELi1ELi16EEEvPT_NS1_25CatArrInputTensorMetadataIS5_T0_XT2_EXT3_EEENS1_16TensorSizeStrideIS8_Lj4EEEiS8_ --------------------------
	.section	.text._ZN2at6native40_GLOBAL__N__2351210d_8_Shape_cu_49f7391c35CatArrayBatchedCopy_alignedK_contigINS1_10OpaqueTypeILj2EEEjLi1ELi128ELi1ELi16EEEvPT_NS1_25CatArrInputTensorMetadataIS5_T0_XT2_EXT3_EEENS1_16TensorSizeStrideIS8_Lj4EEEiS8_,"ax",@progbits
	.align	128
.text._ZN2at6native40_GLOBAL__N__2351210d_8_Shape_cu_49f7391c35CatArrayBatchedCopy_alignedK_contigINS1_10OpaqueTypeILj2EEEjLi1ELi128ELi1ELi16EEEvPT_NS1_25CatArrInputTensorMetadataIS5_T0_XT2_EXT3_EEENS1_16TensorSizeStrideIS8_Lj4EEEiS8_:
        .type           _ZN2at6native40_GLOBAL__N__2351210d_8_Shape_cu_49f7391c35CatArrayBatchedCopy_alignedK_contigINS1_10OpaqueTypeILj2EEEjLi1ELi128ELi1ELi16EEEvPT_NS1_25CatArrInputTensorMetadataIS5_T0_XT2_EXT3_EEENS1_16TensorSizeStrideIS8_Lj4EEEiS8_,@function
        .size           _ZN2at6native40_GLOBAL__N__2351210d_8_Shape_cu_49f7391c35CatArrayBatchedCopy_alignedK_contigINS1_10OpaqueTypeILj2EEEjLi1ELi128ELi1ELi16EEEvPT_NS1_25CatArrInputTensorMetadataIS5_T0_XT2_EXT3_EEENS1_16TensorSizeStrideIS8_Lj4EEEiS8_,(.L_x_1066 - _ZN2at6native40_GLOBAL__N__2351210d_8_Shape_cu_49f7391c35CatArrayBatchedCopy_alignedK_contigINS1_10OpaqueTypeILj2EEEjLi1ELi128ELi1ELi16EEEvPT_NS1_25CatArrInputTensorMetadataIS5_T0_XT2_EXT3_EEENS1_16TensorSizeStrideIS8_Lj4EEEiS8_)
        .other          _ZN2at6native40_GLOBAL__N__2351210d_8_Shape_cu_49f7391c35CatArrayBatchedCopy_alignedK_contigINS1_10OpaqueTypeILj2EEEjLi1ELi128ELi1ELi16EEEvPT_NS1_25CatArrInputTensorMetadataIS5_T0_XT2_EXT3_EEENS1_16TensorSizeStrideIS8_Lj4EEEiS8_,@"STO_CUDA_ENTRY STV_DEFAULT"
_ZN2at6native40_GLOBAL__N__2351210d_8_Shape_cu_49f7391c35CatArrayBatchedCopy_alignedK_contigINS1_10OpaqueTypeILj2EEEjLi1ELi128ELi1ELi16EEEvPT_NS1_25CatArrInputTensorMetadataIS5_T0_XT2_EXT3_EEENS1_16TensorSizeStrideIS8_Lj4EEEiS8_:
        /* <DEDUP_REMOVED lines=27> */
.L_x_784:
        /* <DEDUP_REMOVED lines=46> */
.L_x_783:
[----:B------:R-:W-:Y:S05]  /*0490*/  BSYNC.RECONVERGENT B0 ;  /* 0x0000000000007941 */ /* 0x000fea0003800200 */
.L_x_782:
        /* <DEDUP_REMOVED lines=15> */
.L_x_787:
        /* <DEDUP_REMOVED lines=11> */
.L_x_786:
[----:B------:R-:W-:Y:S05]  /*0640*/  BSYNC.RECONVERGENT B0 ;  /* 0x0000000000007941 */ /* 0x000fea0003800200 */
.L_x_785:
        /* <DEDUP_REMOVED lines=12> */
.L_x_788:
        /* <DEDUP_REMOVED lines=26> */
.L_x_789:
        /* <DEDUP_REMOVED lines=13> */
.L_x_1066:


//--------------------- .text._ZN2at6native40_GLOBAL__N__2351210d_8_Shape_cu_49f7391c30CatArrayBatchedCopy_vectorizedINS1_10OpaqueTypeILj2EEEjLi1ELi128ELi1ELi16ELi8EEEvPcNS1_25CatArrInputTensorMetadataIT_T0_XT2_EXT3_EEENS1_16TensorSizeStrideIS8_Lj4EEEiS8_ --------------------------
	.section	.text._ZN2at6native40_GLOBAL__N__2351210d_8_Shape_cu_49f7391c30CatArrayBatchedCopy_vectorizedINS1_10OpaqueTypeILj2EEEjLi1ELi128ELi1ELi16ELi8EEEvPcNS1_25CatArrInputTensorMetadataIT_T0_XT2_EXT3_EEENS1_16TensorSizeStrideIS8_Lj4EEEiS8_,"ax",@progbits
	.align	128
.text._ZN2at6native40_GLOBAL__N__2351210d_8_Shape_cu_49f7391c30CatArrayBatchedCopy_vectorizedINS1_10OpaqueTypeILj2EEEjLi1ELi128ELi1ELi16ELi8EEEvPcNS1_25CatArrInputTensorMetadataIT_T0_XT2_EXT3_EEENS1_16TensorSizeStrideIS8_Lj4EEEiS8_:
        .type           _ZN2at6native40_GLOBAL__N__2351210d_8_Shape_cu_49f7391c30CatArrayBatchedCopy_vectorizedINS1_10OpaqueTypeILj2EEEjLi1ELi128ELi1ELi16ELi8EEEvPcNS1_25CatArrInputTensorMetadataIT_T0_XT2_EXT3_EEENS1_16TensorSizeStrideIS8_Lj4EEEiS8_,@function
        .size           _ZN2at6native40_GLOBAL__N__2351210d_8_Shape_cu_49f7391c30CatArrayBatchedCopy_vectorizedINS1_10OpaqueTypeILj2EEEjLi1ELi128ELi1ELi16ELi8EEEvPcNS1_25CatArrInputTensorMetadataIT_T0_XT2_EXT3_EEENS1_16TensorSizeStrideIS8_Lj4EEEiS8_,(.L_x_1067 - _ZN2at6native40_GLOBAL__N__2351210d_8_Shape_cu_49f7391c30CatArrayBatchedCopy_vectorizedINS1_10OpaqueTypeILj2EEEjLi1ELi128ELi1ELi16ELi8EEEvPcNS1_25CatArrInputTensorMetadataIT_T0_XT2_EXT3_EEENS1_16TensorSizeStrideIS8_Lj4EEEiS8_)
        .other          _ZN2at6native40_GLOBAL__N__2351210d_8_Shape_cu_49f7391c30CatArrayBatchedCopy_vectorizedINS1_10OpaqueTypeILj2EEEjLi1ELi128ELi1ELi16ELi8EEEvPcNS1_25CatArrInputTensorMetadataIT_T0_XT2_EXT3_EEENS1_16TensorSizeStrideIS8_Lj4EEEiS8_,@"STO_CUDA_ENTRY STV_DEFAULT"
_ZN2at6native40_GLOBAL__N__2351210d_8_Shape_cu_49f7391c30CatArrayBatchedCopy_vectorizedINS1_10OpaqueTypeILj2EEEjLi1ELi128ELi1ELi16ELi8EEEvPcNS1_25CatArrInputTensorMetadataIT_T0_XT2_EXT3_EEENS1_16TensorSizeStrideIS8_Lj4EEEiS8_:
        /* <DEDUP_REMOVED lines=24> */
.L_x_790:
        /* <DEDUP_REMOVED lines=12> */
.L_x_791:
        /* <DEDUP_REMOVED lines=12> */
.L_x_1067:


//--------------------- .text._ZN2at6native40_GLOBAL__N__2351210d_8_Shape_cu_49f7391c19CatArrayBatchedCopyINS1_10OpaqueTypeILj1EEEjLi4ELi128ELi1EEEvPT_NS1_25CatArrInputTensorMetadataIS5_T0_XT2_EXT3_EEENS1_16TensorSizeStrideIS8_Lj4EEEiS8_ --------------------------
	.section	.text._ZN2at6native40_GLOBAL__N__2351210d_8_Shape_cu_49f7391c19CatArrayBatchedCopyINS1_10OpaqueTypeILj1EEEjLi4ELi128ELi1EEEvPT_NS1_25CatArrInputTensorMetadataIS5_T0_XT2_EXT3_EEENS1_16TensorSizeStrideIS8_Lj4EEEiS8_,"ax",@progbits
	.align	128
.text._ZN2at6native40_GLOBAL__N__2351210d_8_Shape_cu_49f7391c19CatArrayBatchedCopyINS1_10OpaqueTypeILj1EEEjLi4ELi128ELi1EEEvPT_NS1_25CatArrInputTensorMetadataIS5_T0_XT2_EXT3_EEENS1_16TensorSizeStrideIS8_Lj4EEEiS8_:
        .type           _ZN2at6native40_GLOBAL__N__2351210d_8_Shape_cu_49f7391c19CatArrayBatchedCopyINS1_10OpaqueTypeILj1EEEjLi4ELi128ELi1EEEvPT_NS1_25CatArrInputTensorMetadataIS5_T0_XT2_EXT3_EEENS1_16TensorSizeStrideIS8_Lj4EEEiS8_,@function
        .size           _ZN2at6native40_GLOBAL__N__2351210d_8_Shape_cu_49f7391c19CatArrayBatchedCopyINS1_10OpaqueTypeILj1EEEjLi4ELi128ELi1EEEvPT_NS1_25CatArrInputTensorMetadataIS5_T0_XT2_EXT3_EEENS1_16TensorSizeStrideIS8_Lj4EEEiS8_,(.L_x_1068 - _ZN2at6native40_GLOBAL__N__2351210d_8_Shape_cu_49f7391c19CatArrayBatchedCopyINS1_10OpaqueTypeILj1EEEjLi4ELi128ELi1EEEvPT_NS1_25CatArrInputTensorMetadataIS5_T0_XT2_EXT3_EEENS1_16TensorSizeStrideIS8_Lj4EEEiS8_)
        .other          _ZN2at6native40_GLOBAL__N__2351210d_8_Shape_cu_49f7391c19CatArrayBatchedCopyINS1_10OpaqueTypeILj1EEEjLi4ELi128ELi1EEEvPT_NS1_25CatArrInputTensorMetadataIS5_T0_XT2_EXT3_EEENS1_16TensorSizeStrideIS8_Lj4EEEiS8_,@"STO_CUDA_ENTRY STV_DEFAULT"
_ZN2at6native40_GLOBAL__N__2351210d_8_Shape_cu_49f7391c19CatArrayBatchedCopyINS1_10OpaqueTypeILj1EEEjLi4ELi128ELi1EEEvPT_NS1_25CatArrInputTensorMetadataIS5_T0_XT2_EXT3_EEENS1_16TensorSizeStrideIS8_Lj4EEEiS8_:
        /* <DEDUP_REMOVED lines=11> */
[----:B------:R-:W-:Y:S01]  /*00b0*/  UIMAD UR4, UR5, -0x3, UR4 ;  /* 0xfffffffd050478a4 */ /* 0x000fe2000f8e0204 */
[----:B------:R-:W-:Y:S01]  /*00c0*/  BSSY.RECONVERGENT B0, `(.L_x_792) ;  /* 0x00000b6000007945 */ /* 0x000fe20003800200 */
[----:B------:R-:W0:Y:S02]  /*00d0*/  LDCU UR10, c[0x0][0xe48] ;  /* 0x0001c900ff0a77ac */ /* 0x000e240008000800 */
[----:B------:R-:W-:Y:S01]  /*00e0*/  UIMAD UR13, UR5, 0x7, UR4 ;  /* 0x00000007050d78a4 */ /* 0x000fe2000f8e0204 */
[----:B------:R-:W1:Y:S03]  /*00f0*/  LDCU.64 UR8, c[0x0][0xe30] ;  /* 0x0001c600ff0877ac */ /* 0x000e660008000a00 */
[----:B------:R-:W-:Y:S01]  /*0100*/  UIMAD UR6, UR5, -0x4, UR13 ;  /* 0xfffffffc050678a4 */ /* 0x000fe2000f8e020d */
[----:B------:R-:W2:Y:S01]  /*0110*/  LDCU UR5, c[0x0][0xe2c] ;  /* 0x0001c580ff0577ac */ /* 0x000ea20008000800 */
[----:B------:R-:W3:Y:S01]  /*0120*/  LDCU.64 UR14, c[0x0][0xe10] ;  /* 0x0001c200ff0e77ac */ /* 0x000ee20008000a00 */
[----:B0-----:R-:W-:-:S09]  /*0130*/  UISETP.NE.AND UP0, UPT, UR10, 0x3, UPT ;  /* 0x000000030a00788c */ /* 0x001fd2000bf05270 */
[----:B------:R-:W1:Y:S01]  /*0140*/  LDCU UR17, c[0x0][UR6+0x980] ;  /* 0x00013000061177ac */ /* 0x000e620008000800 */
[----:B------:R-:W-:Y:S02]  /*0150*/  UISETP.NE.AND UP1, UPT, UR10, 0x2, UPT ;  /* 0x000000020a00788c */ /* 0x000fe4000bf25270 */
[----:B------:R-:W-:Y:S01]  /*0160*/  UISETP.NE.AND UP2, UPT, UR10, 0x1, UPT ;  /* 0x000000010a00788c */ /* 0x000fe2000bf45270 */
[----:B------:R-:W0:Y:S01]  /*0170*/  LDCU.U8 UR12, c[0x0][UR4+0xd80] ;  /* 0x0001b000040c77ac */ /* 0x000e220008000000 */
[----:B------:R-:W4:Y:S01]  /*0180*/  LDCU.64 UR18, c[0x0][0x358] ;  /* 0x00006b00ff1277ac */ /* 0x000f220008000a00 */
[----:B------:R-:W0:Y:S01]  /*0190*/  LDCU.64 UR20, c[0x0][0xe40] ;  /* 0x0001c800ff1477ac */ /* 0x000e220008000a00 */
[----:B-1----:R-:W-:Y:S02]  /*01a0*/  USEL UR7, UR17, UR9, !UP0 ;  /* 0x0000000911077287 */ /* 0x002fe4000c000000 */
[----:B------:R-:W-:Y:S02]  /*01b0*/  USEL UR8, UR17, UR8, !UP1 ;  /* 0x0000000811087287 */ /* 0x000fe4000c800000 */
[----:B--2---:R-:W-:-:S02]  /*01c0*/  USEL UR9, UR17, UR5, !UP2 ;  /* 0x0000000511097287 */ /* 0x004fc4000d000000 */
[----:B------:R-:W-:Y:S01]  /*01d0*/  IADD3 R11, PT, PT, RZ, -UR7, RZ ;  /* 0x80000007ff0b7c10 */ /* 0x000fe2000fffe0ff */
[----:B---3--:R-:W-:Y:S01]  /*01e0*/  USEL UR11, UR17, UR14, !UP1 ;  /* 0x0000000e110b7287 */ /* 0x008fe2000c800000 */
[----:B------:R-:W-:Y:S01]  /*01f0*/  IADD3 R13, PT, PT, RZ, -UR8, RZ ;  /* 0x80000008ff0d7c10 */ /* 0x000fe2000fffe0ff */
[----:B------:R-:W1:Y:S01]  /*0200*/  I2F.U32.RP R0, UR7 ;  /* 0x0000000700007d06 */ /* 0x000e620008209000 */
[----:B------:R-:W2:Y:S01]  /*0210*/  LDCU UR14, c[0x0][0x370] ;  /* 0x00006e00ff0e77ac */ /* 0x000ea20008000800 */
[----:B------:R-:W-:Y:S02]  /*0220*/  IADD3 R8, PT, PT, RZ, -UR9, RZ ;  /* 0x80000009ff087c10 */ /* 0x000fe4000fffe0ff */
[----:B0-----:R-:W-:Y:S01]  /*0230*/  ISETP.NE.AND P0, PT, RZ, UR12, PT ;  /* 0x0000000cff007c0c */ /* 0x001fe2000bf05270 */
[----:B------:R-:W-:Y:S01]  /*0240*/  USEL UR10, UR17, UR15, !UP0 ;  /* 0x0000000f110a7287 */ /* 0x000fe2000c000000 */
[----:B------:R-:W-:Y:S01]  /*0250*/  ISETP.NE.U32.AND P1, PT, RZ, UR7, PT ;  /* 0x00000007ff007c0c */ /* 0x000fe2000bf25070 */
[----:B------:R-:W0:Y:S01]  /*0260*/  LDCU.64 UR22, c[0x0][0xe38] ;  /* 0x0001c700ff1677ac */ /* 0x000e220008000a00 */
[----:B------:R-:W3:Y:S01]  /*0270*/  I2F.U32.RP R4, UR8 ;  /* 0x0000000800047d06 */ /* 0x000ee20008209000 */
[----:B------:R-:W-:-:S02]  /*0280*/  ISETP.NE.U32.AND P2, PT, RZ, UR8, PT ;  /* 0x00000008ff007c0c */ /* 0x000fc4000bf45070 */
[----:B------:R-:W-:Y:S01]  /*0290*/  ISETP.NE.U32.AND P3, PT, RZ, UR9, PT ;  /* 0x00000009ff007c0c */ /* 0x000fe2000bf65070 */
[----:B------:R-:W0:Y:S04]  /*02a0*/  LDCU.64 UR24, c[0x0][0xe20] ;  /* 0x0001c400ff1877ac */ /* 0x000e280008000a00 */
[----:B------:R-:W5:Y:S01]  /*02b0*/  I2F.U32.RP R7, UR9 ;  /* 0x0000000900077d06 */ /* 0x000f620008209000 */
[----:B------:R-:W0:Y:S01]  /*02c0*/  LDCU.64 UR26, c[0x0][0xe18] ;  /* 0x0001c300ff1a77ac */ /* 0x000e220008000a00 */
[----:B--2---:R-:W-:Y:S01]  /*02d0*/  IMAD R10, R10, UR14, RZ ;  /* 0x0000000e0a0a7c24 */ /* 0x004fe2000f8e02ff */
[----:B------:R-:W2:Y:S05]  /*02e0*/  LDCU.64 UR28, c[0x0][0x380] ;  /* 0x00007000ff1c77ac */ /* 0x000eaa0008000a00 */
[----:B-1----:R-:W1:Y:S01]  /*02f0*/  MUFU.RCP R0, R0 ;  /* 0x0000000000007308 */ /* 0x002e620000001000 */
[----:B------:R-:W0:Y:S01]  /*0300*/  LDCU.64 UR4, c[0x0][UR13+0x380] ;  /* 0x000070000d0477ac */ /* 0x000e220008000a00 */
[----:B------:R-:W0:Y:S06]  /*0310*/  LDCU UR6, c[0x0][UR6+0x780] ;  /* 0x0000f000060677ac */ /* 0x000e2c0008000800 */
[----:B---3--:R-:W3:Y:S01]  /*0320*/  MUFU.RCP R4, R4 ;  /* 0x0000000400047308 */ /* 0x008ee20000001000 */
[----:B------:R-:W0:Y:S07]  /*0330*/  @UP2 LDCU UR17, c[0x0][0xe0c] ;  /* 0x0001c180ff1127ac */ /* 0x000e2e0008000800 */
[----:B-----5:R-:W5:Y:S01]  /*0340*/  MUFU.RCP R7, R7 ;  /* 0x0000000700077308 */ /* 0x020f620000001000 */
[----:B-1----:R-:W-:-:S07]  /*0350*/  IADD3 R2, PT, PT, R0, 0xffffffe, RZ ;  /* 0x0ffffffe00027810 */ /* 0x002fce0007ffe0ff */
[----:B------:R1:W4:Y:S01]  /*0360*/  F2I.FTZ.U32.TRUNC.NTZ R3, R2 ;  /* 0x0000000200037305 */ /* 0x000322000021f000 */
[----:B---3--:R-:W-:-:S07]  /*0370*/  VIADD R4, R4, 0xffffffe ;  /* 0x0ffffffe04047836 */ /* 0x008fce0000000000 */
[----:B------:R3:W2:Y:S01]  /*0380*/  F2I.FTZ.U32.TRUNC.NTZ R5, R4 ;  /* 0x0000000400057305 */ /* 0x0006a2000021f000 */
[----:B-----5:R-:W-:Y:S02]  /*0390*/  VIADD R7, R7, 0xffffffe ;  /* 0x0ffffffe07077836 */ /* 0x020fe40000000000 */
[----:B-1----:R-:W-:Y:S02]  /*03a0*/  IMAD.MOV.U32 R2, RZ, RZ, RZ ;  /* 0x000000ffff027224 */ /* 0x002fe400078e00ff */
[----:B----4-:R-:W-:-:S03]  /*03b0*/  IMAD R11, R11, R3, RZ ;  /* 0x000000030b0b7224 */ /* 0x010fc600078e02ff */
[----:B------:R1:W4:Y:S01]  /*03c0*/  F2I.FTZ.U32.TRUNC.NTZ R9, R7 ;  /* 0x0000000700097305 */ /* 0x000322000021f000 */
[----:B---3--:R-:W-:Y:S02]  /*03d0*/  IMAD.MOV.U32 R4, RZ, RZ, RZ ;  /* 0x000000ffff047224 */ /* 0x008fe400078e00ff */
[----:B------:R-:W-:Y:S02]  /*03e0*/  IMAD.HI.U32 R0, R3, R11, R2 ;  /* 0x0000000b03007227 */ /* 0x000fe400078e0002 */
[----:B------:R-:W3:Y:S02]  /*03f0*/  LDC R2, c[0x0][0xe4c] ;  /* 0x00039300ff027b82 */ /* 0x000ee40000000800 */
[----:B--2---:R-:W-:Y:S01]  /*0400*/  IMAD R3, R13, R5, RZ ;  /* 0x000000050d037224 */ /* 0x004fe200078e02ff */
[----:B-1----:R-:W-:-:S03]  /*0410*/  LOP3.LUT R7, RZ, UR8, RZ, 0x33, !PT ;  /* 0x00000008ff077c12 */ /* 0x002fc6000f8e33ff */
[----:B------:R-:W-:-:S04]  /*0420*/  IMAD.HI.U32 R3, R5, R3, R4 ;  /* 0x0000000305037227 */ /* 0x000fc800078e0004 */
[----:B----4-:R-:W-:Y:S02]  /*0430*/  IMAD R5, R8, R9, RZ ;  /* 0x0000000908057224 */ /* 0x010fe400078e02ff */
[----:B------:R-:W-:-:S05]  /*0440*/  HFMA2 R8, -RZ, RZ, 0, 0 ;  /* 0x00000000ff087431 */ /* 0x000fca00000001ff */
[----:B------:R-:W-:Y:S01]  /*0450*/  IMAD.HI.U32 R4, R9, R5, R8 ;  /* 0x0000000509047227 */ /* 0x000fe200078e0008 */
[----:B------:R-:W-:-:S03]  /*0460*/  LOP3.LUT R8, RZ, UR7, RZ, 0x33, !PT ;  /* 0x00000007ff087c12 */ /* 0x000fc6000f8e33ff */
[----:B------:R-:W-:Y:S01]  /*0470*/  IMAD.MOV.U32 R5, RZ, RZ, R6 ;  /* 0x000000ffff057224 */ /* 0x000fe200078e0006 */
[----:B0-----:R-:W-:-:S07]  /*0480*/  LOP3.LUT R6, RZ, UR9, RZ, 0x33, !PT ;  /* 0x00000009ff067c12 */ /* 0x001fce000f8e33ff */
.L_x_794:
[----:B0-----:R-:W-:Y:S01]  /*0490*/  @P0 IADD3 R12, P4, PT, R5, UR4, RZ ;  /* 0x00000004050c0c10 */ /* 0x001fe2000ff9e0ff */
[----:B------:R-:W-:Y:S01]  /*04a0*/  IMAD.HI.U32 R11, R0, R5, RZ ;  /* 0x00000005000b7227 */ /* 0x000fe200078e00ff */
[----:B------:R-:W0:Y:S02]  /*04b0*/  @P0 LDC R20, c[0x0][0xe4c] ;  /* 0x00039300ff140b82 */ /* 0x000e240000000800 */
[----:B-1----:R-:W-:-:S05]  /*04c0*/  @P0 IADD3.X R13, PT, PT, RZ, UR5, RZ, P4, !PT ;  /* 0x00000005ff0d0c10 */ /* 0x002fca000a7fe4ff */
[----:B------:R1:W2:Y:S01]  /*04d0*/  @P0 LDG.E.U8 R9, desc[UR18][R12.64] ;  /* 0x000000120c090981 */ /* 0x0002a2000c1e1100 */
        /* <DEDUP_REMOVED lines=17> */
[----:B-1----:R-:W-:-:S04]  /*05f0*/  IMAD.HI.U32 R13, R4, R15, RZ ;  /* 0x0000000f040d7227 */ /* 0x002fc800078e00ff */
[----:B------:R-:W-:Y:S02]  /*0600*/  IMAD.MOV R12, RZ, RZ, -R13 ;  /* 0x000000ffff0c7224 */ /* 0x000fe400078e0a0d */
[--C-:B------:R-:W-:Y:S02]  /*0610*/  IMAD.MOV R17, RZ, RZ, -R15.reuse ;  /* 0x000000ffff117224 */ /* 0x100fe400078e0a0f */
[----:B------:R-:W-:Y:S01]  /*0620*/  IMAD R11, R12, UR9, R15 ;  /* 0x000000090c0b7c24 */ /* 0x000fe2000f8e020f */
[----:B------:R-:W-:Y:S01]  /*0630*/  IADD3 R12, PT, PT, -R14, RZ, RZ ;  /* 0x000000ff0e0c7210 */ /* 0x000fe20007ffe1ff */
[----:B------:R-:W-:-:S03]  /*0640*/  IMAD R14, R17, UR8, R14 ;  /* 0x00000008110e7c24 */ /* 0x000fc6000f8e020e */
[----:B------:R-:W-:-:S13]  /*0650*/  ISETP.GE.U32.AND P4, PT, R11, UR9, PT ;  /* 0x000000090b007c0c */ /* 0x000fda000bf86070 */
[----:B------:R-:W-:Y:S01]  /*0660*/  @P4 IADD3 R11, PT, PT, R11, -UR9, RZ ;  /* 0x800000090b0b4c10 */ /* 0x000fe2000fffe0ff */
[----:B------:R-:W-:-:S03]  /*0670*/  @P4 VIADD R13, R13, 0x1 ;  /* 0x000000010d0d4836 */ /* 0x000fc60000000000 */
[----:B------:R-:W-:Y:S01]  /*0680*/  ISETP.GE.U32.AND P5, PT, R11, UR9, PT ;  /* 0x000000090b007c0c */ /* 0x000fe2000bfa6070 */
[----:B------:R-:W-:-:S04]  /*0690*/  IMAD R11, R12, UR7, R5 ;  /* 0x000000070c0b7c24 */ /* 0x000fc8000f8e0205 */
[----:B------:R-:W-:-:S04]  /*06a0*/  IMAD R11, R11, UR21, RZ ;  /* 0x000000150b0b7c24 */ /* 0x000fc8000f8e02ff */
[----:B------:R-:W-:-:S04]  /*06b0*/  IMAD R11, R14, UR20, R11 ;  /* 0x000000140e0b7c24 */ /* 0x000fc8000f8e020b */
[----:B------:R-:W-:-:S04]  /*06c0*/  @P5 IADD3 R13, PT, PT, R13, 0x1, RZ ;  /* 0x000000010d0d5810 */ /* 0x000fc80007ffe0ff */
[----:B------:R-:W-:Y:S02]  /*06d0*/  SEL R16, R6, R13, !P3 ;  /* 0x0000000d06107207 */ /* 0x000fe40005800000 */
[----:B------:R-:W1:Y:S03]  /*06e0*/  @P0 LDC.64 R12, c[0x0][0x380] ;  /* 0x0000e000ff0c0b82 */ /* 0x000e660000000a00 */
[----:B------:R-:W-:-:S04]  /*06f0*/  IMAD.MOV R18, RZ, RZ, -R16 ;  /* 0x000000ffff127224 */ /* 0x000fc800078e0a10 */
[----:B------:R-:W-:-:S04]  /*0700*/  IMAD R14, R18, UR9, R15 ;  /* 0x00000009120e7c24 */ /* 0x000fc8000f8e020f */
[----:B------:R-:W-:-:S04]  /*0710*/  IMAD R11, R14, UR23, R11 ;  /* 0x000000170e0b7c24 */ /* 0x000fc8000f8e020b */
[----:B------:R-:W-:-:S04]  /*0720*/  IMAD R11, R16, UR22, R11 ;  /* 0x00000016100b7c24 */ /* 0x000fc8000f8e020b */
[----:B0-----:R-:W-:-:S05]  /*0730*/  @P0 IMAD R15, R20, UR6, R11 ;  /* 0x00000006140f0c24 */ /* 0x001fca000f8e020b */
[----:B-1----:R-:W-:-:S04]  /*0740*/  @P0 IADD3 R12, P4, PT, R15, R12, RZ ;  /* 0x0000000c0f0c0210 */ /* 0x002fc80007f9e0ff */
[----:B------:R-:W-:-:S05]  /*0750*/  @P0 IADD3.X R13, PT, PT, RZ, R13, RZ, P4, !PT ;  /* 0x0000000dff0d0210 */ /* 0x000fca00027fe4ff */
[----:B--2---:R0:W-:Y:S01]  /*0760*/  @P0 STG.E.U8 desc[UR18][R12.64], R9 ;  /* 0x000000090c000986 */ /* 0x0041e2000c101112 */
[----:B------:R-:W-:Y:S05]  /*0770*/  @P0 BRA `(.L_x_793) ;  /* 0x00000004001c0947 */ /* 0x000fea0003800000 */
[----:B------:R-:W1:Y:S01]  /*0780*/  I2F.U32.RP R14, UR10 ;  /* 0x0000000a000e7d06 */ /* 0x000e620008209000 */
[----:B0-----:R-:W-:Y:S01]  /*0790*/  IADD3 R9, PT, PT, RZ, -UR10, RZ ;  /* 0x8000000aff097c10 */ /* 0x001fe2000fffe0ff */
[----:B------:R-:W-:Y:S01]  /*07a0*/  IMAD R17, RZ, RZ, -UR11 ;  /* 0x8000000bff117e24 */ /* 0x000fe2000f8e02ff */
[----:B------:R-:W-:-:S05]  /*07b0*/  ISETP.NE.U32.AND P6, PT, RZ, UR10, PT ;  /* 0x0000000aff007c0c */ /* 0x000fca000bfc5070 */
[----:B------:R-:W0:Y:S08]  /*07c0*/  I2F.U32.RP R15, UR11 ;  /* 0x0000000b000f7d06 */ /* 0x000e300008209000 */
[----:B-1----:R-:W1:Y:S08]  /*07d0*/  MUFU.RCP R14, R14 ;  /* 0x0000000e000e7308 */ /* 0x002e700000001000 */
[----:B0-----:R-:W-:Y:S01]  /*07e0*/  MUFU.RCP R15, R15 ;  /* 0x0000000f000f7308 */ /* 0x001fe20000001000 */
[----:B-1----:R-:W-:-:S07]  /*07f0*/  VIADD R12, R14, 0xffffffe ;  /* 0x0ffffffe0e0c7836 */ /* 0x002fce0000000000 */
[----:B------:R0:W1:Y:S02]  /*0800*/  F2I.FTZ.U32.TRUNC.NTZ R13, R12 ;  /* 0x0000000c000d7305 */ /* 0x000064000021f000 */
[----:B0-----:R-:W-:Y:S02]  /*0810*/  IMAD.MOV.U32 R12, RZ, RZ, RZ ;  /* 0x000000ffff0c7224 */ /* 0x001fe400078e00ff */
[----:B-1----:R-:W-:-:S04]  /*0820*/  IMAD R9, R9, R13, RZ ;  /* 0x0000000d09097224 */ /* 0x002fc800078e02ff */
[----:B------:R-:W-:-:S04]  /*0830*/  IMAD.HI.U32 R16, R13, R9, R12 ;  /* 0x000000090d107227 */ /* 0x000fc800078e000c */
[----:B------:R-:W-:Y:S02]  /*0840*/  VIADD R12, R15, 0xffffffe ;  /* 0x0ffffffe0f0c7836 */ /* 0x000fe40000000000 */
[----:B------:R-:W-:Y:S01]  /*0850*/  IMAD.HI.U32 R9, R16, R5, RZ ;  /* 0x0000000510097227 */ /* 0x000fe200078e00ff */
[----:B------:R-:W0:Y:S04]  /*0860*/  I2F.U32.RP R15, UR17 ;  /* 0x00000011000f7d06 */ /* 0x000e280008209000 */
[----:B------:R-:W-:-:S04]  /*0870*/  IADD3 R16, PT, PT, -R9, RZ, RZ ;  /* 0x000000ff09107210 */ /* 0x000fc80007ffe1ff */
[----:B------:R1:W2:Y:S01]  /*0880*/  F2I.FTZ.U32.TRUNC.NTZ R13, R12 ;  /* 0x0000000c000d7305 */ /* 0x0002a2000021f000 */
[----:B------:R-:W-:-:S05]  /*0890*/  IMAD R14, R16, UR10, R5 ;  /* 0x0000000a100e7c24 */ /* 0x000fca000f8e0205 */
[----:B------:R-:W-:Y:S02]  /*08a0*/  ISETP.GE.U32.AND P4, PT, R14, UR10, PT ;  /* 0x0000000a0e007c0c */ /* 0x000fe4000bf86070 */
[----:B0-----:R-:W0:Y:S01]  /*08b0*/  MUFU.RCP R15, R15 ;  /* 0x0000000f000f7308 */ /* 0x001e220000001000 */
[----:B-1----:R-:W-:Y:S02]  /*08c0*/  IMAD.MOV.U32 R12, RZ, RZ, RZ ;  /* 0x000000ffff0c7224 */ /* 0x002fe400078e00ff */
[----:B--2---:R-:W-:-:S08]  /*08d0*/  IMAD R17, R17, R13, RZ ;  /* 0x0000000d11117224 */ /* 0x004fd000078e02ff */
        /* <DEDUP_REMOVED lines=44> */
[----:B------:R-:W2:Y:S01]  /*0ba0*/  LDG.E.U8 R13, desc[UR18][R12.64] ;  /* 0x000000120c0d7981 */ /* 0x000ea2000c1e1100 */
[----:B---3--:R-:W-:-:S05]  /*0bb0*/  IMAD R11, R2, UR6, R11 ;  /* 0x00000006020b7c24 */ /* 0x008fca000f8e020b */
[----:B------:R-:W-:-:S04]  /*0bc0*/  IADD3 R14, P4, PT, R11, UR28, RZ ;  /* 0x0000001c0b0e7c10 */ /* 0x000fc8000ff9e0ff */
[----:B------:R-:W-:-:S05]  /*0bd0*/  IADD3.X R15, PT, PT, RZ, UR29, RZ, P4, !PT ;  /* 0x0000001dff0f7c10 */ /* 0x000fca000a7fe4ff */
[----:B--2---:R1:W-:Y:S04]  /*0be0*/  STG.E.U8 desc[UR18][R14.64], R13 ;  /* 0x0000000d0e007986 */ /* 0x0043e8000c101112 */
.L_x_793:
[----:B------:R-:W-:-:S04]  /*0bf0*/  IADD3 R5, PT, PT, R10, R5, RZ ;  /* 0x000000050a057210 */ /* 0x000fc80007ffe0ff */
[----:B------:R-:W-:-:S13]  /*0c00*/  ISETP.GE.U32.AND P4, PT, R5, UR16, PT ;  /* 0x0000001005007c0c */ /* 0x000fda000bf86070 */
[----:B------:R-:W-:Y:S05]  /*0c10*/  @!P4 BRA `(.L_x_794) ;  /* 0xfffffff8001cc947 */ /* 0x000fea000383ffff */
[----:B------:R-:W-:Y:S05]  /*0c20*/  BSYNC.RECONVERGENT B0 ;  /* 0x0000000000007941 */ /* 0x000fea0003800200 */
.L_x_792:
[----:B------:R-:W-:Y:S05]  /*0c30*/  EXIT ;  /* 0x000000000000794d */ /* 0x000fea0003800000 */
.L_x_795:
        /* <DEDUP_REMOVED lines=12> */
.L_x_1068:


//--------------------- .text._ZN2at6native40_GLOBAL__N__2351210d_8_Shape_cu_49f7391c26CatArrayBatchedCopy_contigINS1_10OpaqueTypeILj1EEEjLi4ELi128ELi1EEEvPT_NS1_25CatArrInputTensorMetadataIS5_T0_XT2_EXT3_EEENS1_16TensorSizeStrideIS8_Lj4EEEiS8_ --------------------------
	.section	.text._ZN2at6native40_GLOBAL__N__2351210d_8_Shape_cu_49f7391c26CatArrayBatchedCopy_contigINS1_10OpaqueTypeILj1EEEjLi4ELi128ELi1EEEvPT_NS1_25CatArrInputTensorMetadataIS5_T0_XT2_EXT3_EEENS1_16TensorSizeStrideIS8_Lj4EEEiS8_,"ax",@progbits
	.align	128
.text._ZN2at6native40_GLOBAL__N__2351210d_8_Shape_cu_49f7391c26CatArrayBatchedCopy_contigINS1_10OpaqueTypeILj1EEEjLi4ELi128ELi1EEEvPT_NS1_25CatArrInputTensorMetadataIS5_T0_XT2_EXT3_EEENS1_16TensorSizeStrideIS8_Lj4EEEiS8_:
        .type           _ZN2at6native40_GLOBAL__N__2351210d_8_Shape_cu_49f7391c26CatArrayBatchedCopy_contigINS1_10OpaqueTypeILj1EEEjLi4ELi128ELi1EEEvPT_NS1_25CatArrInputTensorMetadataIS5_T0_XT2_EXT3_EEENS1_16TensorSizeStrideIS8_Lj4EEEiS8_,@function
        .size           _ZN2at6native40_GLOBAL__N__2351210d_8_Shape_cu_49f7391c26CatArrayBatchedCopy_contigINS1_10OpaqueTypeILj1EEEjLi4ELi128ELi1EEEvPT_NS1_25CatArrInputTensorMetadataIS5_T0_XT2_EXT3_EEENS1_16TensorSizeStrideIS8_Lj4EEEiS8_,(.L_x_1069 - _ZN2at6native40_GLOBAL__N__2351210d_8_Shape_cu_49f7391c26CatArrayBatchedCopy_contigINS1_10OpaqueTypeILj1EEEjLi4ELi128ELi1EEEvPT_NS1_25CatArrInputTensorMetadataIS5_T0_XT2_EXT3_EEENS1_16TensorSizeStrideIS8_Lj4EEEiS8_)
        .other          _ZN2at6native40_GLOBAL__N__2351210d_8_Shape_cu_49f7391c26CatArrayBatchedCopy_contigINS1_10OpaqueTypeILj1EEEjLi4ELi128ELi1EEEvPT_NS1_25CatArrInputTensorMetadataIS5_T0_XT2_EXT3_EEENS1_16TensorSizeStrideIS8_Lj4EEEiS8_,@"STO_CUDA_ENTRY STV_DEFAULT"
_ZN2at6native40_GLOBAL__N__2351210d_8_Shape_cu_49f7391c26CatArrayBatchedCopy_contigINS1_10OpaqueTypeILj1EEEjLi4ELi128ELi1EEEvPT_NS1_25CatArrInputTensorMetadataIS5_T0_XT2_EXT3_EEENS1_16TensorSizeStrideIS8_Lj4EEEiS8_:
        /* <DEDUP_REMOVED lines=63> */
.L_x_797:
        /* <DEDUP_REMOVED lines=48> */
.L_x_796:
[----:B------:R-:W-:Y:S05]  /*06f0*/  EXIT ;  /* 0x000000000000794d */ /* 0x000fea0003800000 */
.L_x_798:
        /* <DEDUP_REMOVED lines=16> */
.L_x_1069:


//--------------------- .text._ZN2at6native40_GLOBAL__N__2351210d_8_Shape_cu_49f7391c35CatArrayBatchedCopy_alignedK_contigINS1_10OpaqueTypeILj1EEEjLi4ELi128ELi1ELi8EEEvPT_NS1_25CatArrInputTensorMetadataIS5_T0_XT2_EXT3_EEENS1_16TensorSizeStrideIS8_Lj4EEEiS8_ --------------------------
	.section	.text._ZN2at6native40_GLOBAL__N__2351210d_8_Shape_cu_49f7391c35CatArrayBatchedCopy_alignedK_contigINS1_10OpaqueTypeILj1EEEjLi4ELi128ELi1ELi8EEEvPT_NS1_25CatArrInputTensorMetadataIS5_T0_XT2_EXT3_EEENS1_16TensorSizeStrideIS8_Lj4EEEiS8_,"ax",@progbits
	.align	128
.text._ZN2at6native40_GLOBAL__N__2351210d_8_Shape_cu_49f7391c35CatArrayBatchedCopy_alignedK_contigINS1_10OpaqueTypeILj1EEEjLi4ELi128ELi1ELi8EEEvPT_NS1_25CatArrInputTensorMetadataIS5_T0_XT2_EXT3_EEENS1_16TensorSizeStrideIS8_Lj4EEEiS8_:
        .type           _ZN2at6native40_GLOBAL__N__2351210d_8_Shape_cu_49f7391c35CatArrayBatchedCopy_alignedK_contigINS1_10OpaqueTypeILj1EEEjLi4ELi128ELi1ELi8EEEvPT_NS1_25CatArrInputTensorMetadataIS5_T0_XT2_EXT3_EEENS1_16TensorSizeStrideIS8_Lj4EEEiS8_,@function
        .size           _ZN2at6native40_GLOBAL__N__2351210d_8_Shape_cu_49f7391c35CatArrayBatchedCopy_alignedK_contigINS1_10OpaqueTypeILj1EEEjLi4ELi128ELi1ELi8EEEvPT_NS1_25CatArrInputTensorMetadataIS5_T0_XT2_EXT3_EEENS1_16TensorSizeStrideIS8_Lj4EEEiS8_,(.L_x_1070 - _ZN2at6native40_GLOBAL__N__2351210d_8_Shape_cu_49f7391c35CatArrayBatchedCopy_alignedK_contigINS1_10OpaqueTypeILj1EEEjLi4ELi128ELi1ELi8EEEvPT_NS1_25CatArrInputTensorMetadataIS5_T0_XT2_EXT3_EEENS1_16TensorSizeStrideIS8_Lj4EEEiS8_)
        .other          _ZN2at6native40_GLOBAL__N__2351210d_8_Shape_cu_49f7391c35CatArrayBatchedCopy_alignedK_contigINS1_10OpaqueTypeILj1EEEjLi4ELi128ELi1ELi8EEEvPT_NS1_25CatArrInputTensorMetadataIS5_T0_XT2_EXT3_EEENS1_16TensorSizeStrideIS8_Lj4EEEiS8_,@"STO_CUDA_ENTRY STV_DEFAULT"
_ZN2at6native40_GLOBAL__N__2351210d_8_Shape_cu_49f7391c35CatArrayBatchedCopy_alignedK_contigINS1_10OpaqueTypeILj1EEEjLi4ELi128ELi1ELi8EEEvPT_NS1_25CatArrInputTensorMetadataIS5_T0_XT2_EXT3_EEENS1_16TensorSizeStrideIS8_Lj4EEEiS8_:
        /* <DEDUP_REMOVED lines=37> */
.L_x_801:
        /* <DEDUP_REMOVED lines=380> */
.L_x_800:
[----:B0-23--:R-:W-:Y:S05]  /*1a10*/  BSYNC.RECONVERGENT B0 ;  /* 0x0000000000007941 */ /* 0x00dfea0003800200 */
.L_x_799:
        /* <DEDUP_REMOVED lines=54> */
.L_x_804:
        /* <DEDUP_REMOVED lines=50> */
.L_x_803:
[----:B0-23--:R-:W-:Y:S05]  /*20a0*/  BSYNC.RECONVERGENT B0 ;  /* 0x0000000000007941 */ /* 0x00dfea0003800200 */
.L_x_802:
        /* <DEDUP_REMOVED lines=46> */
.L_x_805:
        /* <DEDUP_REMOVED lines=182> */
.L_x_806:
        /* <DEDUP_REMOVED lines=9> */
.L_x_1070:


//--------------------- .text._ZN2at6native40_GLOBAL__N__2351210d_8_Shape_cu_49f7391c35CatArrayBatchedCopy_alignedK_contigINS1_10OpaqueTypeILj1EEEjLi4ELi128ELi1ELi16EEEvPT_NS1_25CatArrInputTensorMetadataIS5_T0_XT2_EXT3_EEENS1_16TensorSizeStrideIS8_Lj4EEEiS8_ --------------------------
	.section	.text._ZN2at6native40_GLOBAL__N__2351210d_8_Shape_cu_49f7391c35CatArrayBatchedCopy_alignedK_contigINS1_10OpaqueTypeILj1EEEjLi4ELi128ELi1ELi16EEEvPT_NS1_25CatArrInputTensorMetadataIS5_T0_XT2_EXT3_EEENS1_16TensorSizeStrideIS8_Lj4EEEiS8_,"ax",@progbits
	.align	128
.text._ZN2at6native40_GLOBAL__N__2351210d_8_Shape_cu_49f7391c35CatArrayBatchedCopy_alignedK_contigINS1_10OpaqueTypeILj1EEEjLi4ELi128ELi1ELi16EEEvPT_NS1_25CatArrInputTensorMetadataIS5_T0_XT2_EXT3_EEENS1_16TensorSizeStrideIS8_Lj4EEEiS8_:
        .type           _ZN2at6native40_GLOBAL__N__2351210d_8_Shape_cu_49f7391c35CatArrayBatchedCopy_alignedK_contigINS1_10OpaqueTypeILj1EEEjLi4ELi128ELi1ELi16EEEvPT_NS1_25CatArrInputTensorMetadataIS5_T0_XT2_EXT3_EEENS1_16TensorSizeStrideIS8_Lj4EEEiS8_,@function
        .size           _ZN2at6native40_GLOBAL__N__2351210d_8_Shape_cu_49f7391c35CatArrayBatchedCopy_alignedK_contigINS1_10OpaqueTypeILj1EEEjLi4ELi128ELi1ELi16EEEvPT_NS1_25CatArrInputTensorMetadataIS5_T0_XT2_EXT3_EEENS1_16TensorSizeStrideIS8_Lj4EEEiS8_,(.L_x_1071 - _ZN2at6native40_GLOBAL__N__2351210d_8_Shape_cu_49f7391c35CatArrayBatchedCopy_alignedK_contigINS1_10OpaqueTypeILj1EEEjLi4ELi128ELi1ELi16EEEvPT_NS1_25CatArrInputTensorMetadataIS5_T0_XT2_EXT3_EEENS1_16TensorSizeStrideIS8_Lj4EEEiS8_)
        .other          _ZN2at6native40_GLOBAL__N__2351210d_8_Shape_cu_49f7391c35CatArrayBatchedCopy_alignedK_contigINS1_10OpaqueTypeILj1EEEjLi4ELi128ELi1ELi16EEEvPT_NS1_25CatArrInputTensorMetadataIS5_T0_XT2_EXT3_EEENS1_16TensorSizeStrideIS8_Lj4EEEiS8_,@"STO_CUDA_ENTRY STV_DEFAULT"
_ZN2at6native40_GLOBAL__N__2351210d_8_Shape_cu_49f7391c35CatArrayBatchedCopy_alignedK_contigINS1_10OpaqueTypeILj1EEEjLi4ELi128ELi1ELi16EEEvPT_NS1_25CatArrInputTensorMetadataIS5_T0_XT2_EXT3_EEENS1_16TensorSizeStrideIS8_Lj4EEEiS8_:
        /* <DEDUP_REMOVED lines=37> */
.L_x_809:
        /* <DEDUP_REMOVED lines=724> */
.L_x_808:
[----:B0-23--:R-:W-:Y:S05]  /*2f90*/  BSYNC.RECONVERGENT B0 ;  /* 0x0000000000007941 */ /* 0x00dfea0003800200 */
.L_x_807:
        /* <DEDUP_REMOVED lines=54> */
.L_x_812:
        /* <DEDUP_REMOVED lines=50> */
.L_x_811:
[----:B0-23--:R-:W-:Y:S05]  /*3620*/  BSYNC.RECONVERGENT B0 ;  /* 0x0000000000007941 */ /* 0x00dfea0003800200 */
.L_x_810:
        /* <DEDUP_REMOVED lines=46> */
.L_x_813:
        /* <DEDUP_REMOVED lines=182> */
.L_x_814:
        /* <DEDUP_REMOVED lines=9> */
.L_x_1071:


//--------------------- .text._ZN2at6native40_GLOBAL__N__2351210d_8_Shape_cu_49f7391c30CatArrayBatchedCopy_vectorizedINS1_10OpaqueTypeILj1EEEjLi4ELi128ELi1ELi16ELi16EEEvPcNS1_25CatArrInputTensorMetadataIT_T0_XT2_EXT3_EEENS1_16TensorSizeStrideIS8_Lj4EEEiS8_ --------------------------
	.section	.text._ZN2at6native40_GLOBAL__N__2351210d_8_Shape_cu_49f7391c30CatArrayBatchedCopy_vectorizedINS1_10OpaqueTypeILj1EEEjLi4ELi128ELi1ELi16ELi16EEEvPcNS1_25CatArrInputTensorMetadataIT_T0_XT2_EXT3_EEENS1_16TensorSizeStrideIS8_Lj4EEEiS8_,"ax",@progbits
	.align	128
.text._ZN2at6native40_GLOBAL__N__2351210d_8_Shape_cu_49f7391c30CatArrayBatchedCopy_vectorizedINS1_10OpaqueTypeILj1EEEjLi4ELi128ELi1ELi16ELi16EEEvPcNS1_25CatArrInputTensorMetadataIT_T0_XT2_EXT3_EEENS1_16TensorSizeStrideIS8_Lj4EEEiS8_:
        .type           _ZN2at6native40_GLOBAL__N__2351210d_8_Shape_cu_49f7391c30CatArrayBatchedCopy_vectorizedINS1_10OpaqueTypeILj1EEEjLi4ELi128ELi1ELi16ELi16EEEvPcNS1_25CatArrInputTensorMetadataIT_T0_XT2_EXT3_EEENS1_16TensorSizeStrideIS8_Lj4EEEiS8_,@function
        .size           _ZN2at6native40_GLOBAL__N__2351210d_8_Shape_cu_49f7391c30CatArrayBatchedCopy_vectorizedINS1_10OpaqueTypeILj1EEEjLi4ELi128ELi1ELi16ELi16EEEvPcNS1_25CatArrInputTensorMetadataIT_T0_XT2_EXT3_EEENS1_16TensorSizeStrideIS8_Lj4EEEiS8_,(.L_x_1072 - _ZN2at6native40_GLOBAL__N__2351210d_8_Shape_cu_49f7391c30CatArrayBatchedCopy_vectorizedINS1_10OpaqueTypeILj1EEEjLi4ELi128ELi1ELi16ELi16EEEvPcNS1_25CatArrInputTensorMetadataIT_T0_XT2_EXT3_EEENS1_16TensorSizeStrideIS8_Lj4EEEiS8_)
        .other          _ZN2at6native40_GLOBAL__N__2351210d_8_Shape_cu_49f7391c30CatArrayBatchedCopy_vectorizedINS1_10OpaqueTypeILj1EEEjLi4ELi128ELi1ELi16ELi16EEEvPcNS1_25CatArrInputTensorMetadataIT_T0_XT2_EXT3_EEENS1_16TensorSizeStrideIS8_Lj4EEEiS8_,@"STO_CUDA_ENTRY STV_DEFAULT"
_ZN2at6native40_GLOBAL__N__2351210d_8_Shape_cu_49f7391c30CatArrayBatchedCopy_vectorizedINS1_10OpaqueTypeILj1EEEjLi4ELi128ELi1ELi16ELi16EEEvPcNS1_25CatArrInputTensorMetadataIT_T0_XT2_EXT3_EEENS1_16TensorSizeStrideIS8_Lj4EEEiS8_:
        /* <DEDUP_REMOVED lines=67> */
.L_x_815:
        /* <DEDUP_REMOVED lines=47> */
.L_x_816:
        /* <DEDUP_REMOVED lines=14> */
.L_x_1072:


//--------------------- .text._ZN2at6native40_GLOBAL__N__2351210d_8_Shape_cu_49f7391c19CatArrayBatchedCopyINS1_10OpaqueTypeILj1EEEjLi3ELi128ELi1EEEvPT_NS1_25CatArrInputTensorMetadataIS5_T0_XT2_EXT3_EEENS1_16TensorSizeStrideIS8_Lj4EEEiS8_ --------------------------
	.section	.text._ZN2at6native40_GLOBAL__N__2351210d_8_Shape_cu_49f7391c19CatArrayBatchedCopyINS1_10OpaqueTypeILj1EEEjLi3ELi128ELi1EEEvPT_NS1_25CatArrInputTensorMetadataIS5_T0_XT2_EXT3_EEENS1_16TensorSizeStrideIS8_Lj4EEEiS8_,"ax",@progbits
	.align	128
.text._ZN2at6native40_GLOBAL__N__2351210d_8_Shape_cu_49f7391c19CatArrayBatchedCopyINS1_10OpaqueTypeILj1EEEjLi3ELi128ELi1EEEvPT_NS1_25CatArrInputTensorMetadataIS5_T0_XT2_EXT3_EEENS1_16TensorSizeStrideIS8_Lj4EEEiS8_:
        .type           _ZN2at6native40_GLOBAL__N__2351210d_8_Shape_cu_49f7391c19CatArrayBatchedCopyINS1_10OpaqueTypeILj1EEEjLi3ELi128ELi1EEEvPT_NS1_25CatArrInputTensorMetadataIS5_T0_XT2_EXT3_EEENS1_16TensorSizeStrideIS8_Lj4EEEiS8_,@function
        .size           _ZN2at6native40_GLOBAL__N__2351210d_8_Shape_cu_49f7391c19CatArrayBatchedCopyINS1_10OpaqueTypeILj1EEEjLi3ELi128ELi1EEEvPT_NS1_25CatArrInputTensorMetadataIS5_T0_XT2_EXT3_EEENS1_16TensorSizeStrideIS8_Lj4EEEiS8_,(.L_x_1073 - _ZN2at6native40_GLOBAL__N__2351210d_8_Shape_cu_49f7391c19CatArrayBatchedCopyINS1_10OpaqueTypeILj1EEEjLi3ELi128ELi1EEEvPT_NS1_25CatArrInputTensorMetadataIS5_T0_XT2_EXT3_EEENS1_16TensorSizeStrideIS8_Lj4EEEiS8_)
        .other          _ZN2at6native40_GLOBAL__N__2351210d_8_Shape_cu_49f7391c19CatArrayBatchedCopyINS1_10OpaqueTypeILj1EEEjLi3ELi128ELi1EEEvPT_NS1_25CatArrInputTensorMetadataIS5_T0_XT2_EXT3_EEENS1_16TensorSizeStrideIS8_Lj4EEEiS8_,@"STO_CUDA_ENTRY STV_DEFAULT"
_ZN2at6native40_GLOBAL__N__2351210d_8_Shape_cu_49f7391c19CatArrayBatchedCopyINS1_10OpaqueTypeILj1EEEjLi3ELi128ELi1EEEvPT_NS1_25CatArrInputTensorMetadataIS5_T0_XT2_EXT3_EEENS1_16TensorSizeStrideIS8_Lj4EEEiS8_:
        /* <DEDUP_REMOVED lines=15> */
[----:B------:R-:W1:Y:S03]  /*00f0*/  LDCU UR8, c[0x0][0xe2c] ;  /* 0x0001c580ff0877ac */ /* 0x000e660008000800 */
[----:B------:R-:W-:Y:S01]  /*0100*/  UIMAD UR6, UR5, -0x4, UR9 ;  /* 0xfffffffc050678a4 */ /* 0x000fe2000f8e0209 */
[----:B------:R-:W2:Y:S01]  /*0110*/  LDCU UR5, c[0x0][0xe48] ;  /* 0x0001c900ff0577ac */ /* 0x000ea20008000800 */
[----:B------:R-:W3:Y:S02]  /*0120*/  LDCU UR14, c[0x0][0x370] ;  /* 0x00006e00ff0e77ac */ /* 0x000ee40008000800 */
[----:B------:R-:W4:Y:S08]  /*0130*/  LDCU.U8 UR10, c[0x0][UR4+0xd80] ;  /* 0x0001b000040a77ac */ /* 0x000f300008000000 */
[----:B------:R-:W0:Y:S01]  /*0140*/  LDCU UR13, c[0x0][UR6+0x980] ;  /* 0x00013000060d77ac */ /* 0x000e220008000800 */
[----:B------:R-:W5:Y:S01]  /*0150*/  LDCU UR11, c[0x0][0xe10] ;  /* 0x0001c200ff0b77ac */ /* 0x000f620008000800 */
[----:B--2---:R-:W-:-:S02]  /*0160*/  UISETP.NE.AND UP0, UPT, UR5, 0x2, UPT ;  /* 0x000000020500788c */ /* 0x004fc4000bf05270 */
[----:B------:R-:W-:Y:S01]  /*0170*/  UISETP.NE.AND UP1, UPT, UR5, 0x1, UPT ;  /* 0x000000010500788c */ /* 0x000fe2000bf25270 */
[----:B------:R-:W2:Y:S01]  /*0180*/  LDCU.64 UR4, c[0x0][UR9+0x380] ;  /* 0x00007000090477ac */ /* 0x000ea20008000a00 */
[----:B----4-:R-:W-:Y:S01]  /*0190*/  ISETP.NE.AND P0, PT, RZ, UR10, PT ;  /* 0x0000000aff007c0c */ /* 0x010fe2000bf05270 */
[----:B------:R-:W4:Y:S01]  /*01a0*/  LDCU.64 UR16, c[0x0][0x358] ;  /* 0x00006b00ff1077ac */ /* 0x000f220008000a00 */
[----:B0-----:R-:W-:Y:S02]  /*01b0*/  USEL UR7, UR13, UR7, !UP0 ;  /* 0x000000070d077287 */ /* 0x001fe4000c000000 */
[----:B-1----:R-:W-:Y:S02]  /*01c0*/  USEL UR8, UR13, UR8, !UP1 ;  /* 0x000000080d087287 */ /* 0x002fe4000c800000 */
[----:B-----5:R-:W-:Y:S02]  /*01d0*/  USEL UR9, UR13, UR11, !UP0 ;  /* 0x0000000b0d097287 */ /* 0x020fe4000c000000 */
[----:B------:R-:W-:Y:S01]  /*01e0*/  IADD3 R9, PT, PT, RZ, -UR7, RZ ;  /* 0x80000007ff097c10 */ /* 0x000fe2000fffe0ff */
[----:B------:R-:W0:Y:S01]  /*01f0*/  LDCU UR15, c[0x0][0xe40] ;  /* 0x0001c800ff0f77ac */ /* 0x000e220008000800 */
[----:B------:R-:W-:Y:S01]  /*0200*/  IMAD R11, RZ, RZ, -UR8 ;  /* 0x80000008ff0b7e24 */ /* 0x000fe2000f8e02ff */
[----:B------:R-:W1:Y:S01]  /*0210*/  I2F.U32.RP R0, UR7 ;  /* 0x0000000700007d06 */ /* 0x000e620008209000 */
[----:B------:R-:W-:Y:S01]  /*0220*/  ISETP.NE.U32.AND P1, PT, RZ, UR7, PT ;  /* 0x00000007ff007c0c */ /* 0x000fe2000bf25070 */
[----:B------:R-:W0:Y:S01]  /*0230*/  LDCU UR20, c[0x0][0xe20] ;  /* 0x0001c400ff1477ac */ /* 0x000e220008000800 */
[----:B------:R-:W-:Y:S01]  /*0240*/  ISETP.NE.U32.AND P2, PT, RZ, UR8, PT ;  /* 0x00000008ff007c0c */ /* 0x000fe2000bf45070 */
[----:B------:R-:W0:Y:S04]  /*0250*/  LDCU.64 UR18, c[0x0][0xe38] ;  /* 0x0001c700ff1277ac */ /* 0x000e280008000a00 */
[----:B------:R-:W5:Y:S01]  /*0260*/  I2F.U32.RP R4, UR8 ;  /* 0x0000000800047d06 */ /* 0x000f620008209000 */
[----:B------:R-:W0:Y:S01]  /*0270*/  LDCU.64 UR22, c[0x0][0xe18] ;  /* 0x0001c300ff1677ac */ /* 0x000e220008000a00 */
[----:B------:R-:W0:Y:S06]  /*0280*/  LDCU.64 UR24, c[0x0][0x380] ;  /* 0x00007000ff1877ac */ /* 0x000e2c0008000a00 */
[----:B-1----:R-:W1:Y:S01]  /*0290*/  MUFU.RCP R0, R0 ;  /* 0x0000000000007308 */ /* 0x002e620000001000 */
[----:B------:R-:W0:Y:S01]  /*02a0*/  LDCU UR6, c[0x0][UR6+0x780] ;  /* 0x0000f000060677ac */ /* 0x000e220008000800 */
[----:B------:R-:W0:Y:S06]  /*02b0*/  @UP1 LDCU UR13, c[0x0][0xe0c] ;  /* 0x0001c180ff0d17ac */ /* 0x000e2c0008000800 */
[----:B-----5:R-:W5:Y:S01]  /*02c0*/  MUFU.RCP R4, R4 ;  /* 0x0000000400047308 */ /* 0x020f620000001000 */
[----:B-1----:R-:W-:-:S02]  /*02d0*/  IADD3 R2, PT, PT, R0, 0xffffffe, RZ ;  /* 0x0ffffffe00027810 */ /* 0x002fc40007ffe0ff */
[----:B------:R-:W1:Y:S05]  /*02e0*/  LDC R0, c[0x0][0xe4c] ;  /* 0x00039300ff007b82 */ /* 0x000e6a0000000800 */
[----:B------:R3:W2:Y:S01]  /*02f0*/  F2I.FTZ.U32.TRUNC.NTZ R3, R2 ;  /* 0x0000000200037305 */ /* 0x0006a2000021f000 */
[----:B-----5:R-:W-:-:S07]  /*0300*/  VIADD R4, R4, 0xffffffe ;  /* 0x0ffffffe04047836 */ /* 0x020fce0000000000 */
[----:B------:R5:W4:Y:S01]  /*0310*/  F2I.FTZ.U32.TRUNC.NTZ R5, R4 ;  /* 0x0000000400057305 */ /* 0x000b22000021f000 */
[----:B---3--:R-:W-:Y:S02]  /*0320*/  HFMA2 R2, -RZ, RZ, 0, 0 ;  /* 0x00000000ff027431 */ /* 0x008fe400000001ff */
[----:B--2---:R-:W-:Y:S02]  /*0330*/  IMAD R9, R9, R3, RZ ;  /* 0x0000000309097224 */ /* 0x004fe400078e02ff */
        /* <DEDUP_REMOVED lines=8> */
.L_x_819:
        /* <DEDUP_REMOVED lines=85> */
.L_x_818:
[----:B------:R-:W-:-:S04]  /*0910*/  IADD3 R5, PT, PT, R4, R5, RZ ;  /* 0x0000000504057210 */ /* 0x000fc80007ffe0ff */
[----:B------:R-:W-:-:S13]  /*0920*/  ISETP.GE.U32.AND P3, PT, R5, UR12, PT ;  /* 0x0000000c05007c0c */ /* 0x000fda000bf66070 */
[----:B------:R-:W-:Y:S05]  /*0930*/  @!P3 BRA `(.L_x_819) ;  /* 0xfffffff800a0b947 */ /* 0x000fea000383ffff */
[----:B------:R-:W-:Y:S05]  /*0940*/  BSYNC.RECONVERGENT B0 ;  /* 0x0000000000007941 */ /* 0x000fea0003800200 */
.L_x_817:
[----:B------:R-:W-:Y:S05]  /*0950*/  EXIT ;  /* 0x000000000000794d */ /* 0x000fea0003800000 */
.L_x_820:
        /* <DEDUP_REMOVED lines=10> */
.L_x_1073:


//--------------------- .text._ZN2at6native40_GLOBAL__N__2351210d_8_Shape_cu_49f7391c26CatArrayBatchedCopy_contigINS1_10OpaqueTypeILj1EEEjLi3ELi128ELi1EEEvPT_NS1_25CatArrInputTensorMetadataIS5_T0_XT2_EXT3_EEENS1_16TensorSizeStrideIS8_Lj4EEEiS8_ --------------------------
	.section	.text._ZN2at6native40_GLOBAL__N__2351210d_8_Shape_cu_49f7391c26CatArrayBatchedCopy_contigINS1_10OpaqueTypeILj1EEEjLi3ELi128ELi1EEEvPT_NS1_25CatArrInputTensorMetadataIS5_T0_XT2_EXT3_EEENS1_16TensorSizeStrideIS8_Lj4EEEiS8_,"ax",@progbits
	.align	128
.text._ZN2at6native40_GLOBAL__N__2351210d_8_Shape_cu_49f7391c26CatArrayBatchedCopy_contigINS1_10OpaqueTypeILj1EEEjLi3ELi128ELi1EEEvPT_NS1_25CatArrInputTensorMetadataIS5_T0_XT2_EXT3_EEENS1_16TensorSizeStrideIS8_Lj4EEEiS8_:
        .type           _ZN2at6native40_GLOBAL__N__2351210d_8_Shape_cu_49f7391c26CatArrayBatchedCopy_contigINS1_10OpaqueTypeILj1EEEjLi3ELi128ELi1EEEvPT_NS1_25CatArrInputTensorMetadataIS5_T0_XT2_EXT3_EEENS1_16TensorSizeStrideIS8_Lj4EEEiS8_,@function
        .size           _ZN2at6native40_GLOBAL__N__2351210d_8_Shape_cu_49f7391c26CatArrayBatchedCopy_contigINS1_10OpaqueTypeILj1EEEjLi3ELi128ELi1EEEvPT_NS1_25CatArrInputTensorMetadataIS5_T0_XT2_EXT3_EEENS1_16TensorSizeStrideIS8_Lj4EEEiS8_,(.L_x_1074 - _ZN2at6native40_GLOBAL__N__2351210d_8_Shape_cu_49f7391c26CatArrayBatchedCopy_contigINS1_10OpaqueTypeILj1EEEjLi3ELi128ELi1EEEvPT_NS1_25CatArrInputTensorMetadataIS5_T0_XT2_EXT3_EEENS1_16TensorSizeStrideIS8_Lj4EEEiS8_)
        .other          _ZN2at6native40_GLOBAL__N__2351210d_8_Shape_cu_49f7391c26CatArrayBatchedCopy_contigINS1_10OpaqueTypeILj1EEEjLi3ELi128ELi1EEEvPT_NS1_25CatArrInputTensorMetadataIS5_T0_XT2_EXT3_EEENS1_16TensorSizeStrideIS8_Lj4EEEiS8_,@"STO_CUDA_ENTRY STV_DEFAULT"
_ZN2at6native40_GLOBAL__N__2351210d_8_Shape_cu_49f7391c26CatArrayBatchedCopy_contigINS1_10OpaqueTypeILj1EEEjLi3ELi128ELi1EEEvPT_NS1_25CatArrInputTensorMetadataIS5_T0_XT2_EXT3_EEENS1_16TensorSizeStrideIS8_Lj4EEEiS8_:
        /* <DEDUP_REMOVED lines=50> */
.L_x_822:
        /* <DEDUP_REMOVED lines=36> */
.L_x_821:
[----:B------:R-:W-:Y:S05]  /*0560*/  EXIT ;  /* 0x000000000000794d */ /* 0x000fea0003800000 */
.L_x_823:
        /* <DEDUP_REMOVED lines=9> */
.L_x_1074:


//--------------------- .text._ZN2at6native40_GLOBAL__N__2351210d_8_Shape_cu_49f7391c35CatArrayBatchedCopy_alignedK_contigINS1_10OpaqueTypeILj1EEEjLi3ELi128ELi1ELi8EEEvPT_NS1_25CatArrInputTensorMetadataIS5_T0_XT2_EXT3_EEENS1_16TensorSizeStrideIS8_Lj4EEEiS8_ --------------------------
	.section	.text._ZN2at6native40_GLOBAL__N__2351210d_8_Shape_cu_49f7391c35CatArrayBatchedCopy_alignedK_contigINS1_10OpaqueTypeILj1EEEjLi3ELi128ELi1ELi8EEEvPT_NS1_25CatArrInputTensorMetadataIS5_T0_XT2_EXT3_EEENS1_16TensorSizeStrideIS8_Lj4EEEiS8_,"ax",@progbits
	.align	128
.text._ZN2at6native40_GLOBAL__N__2351210d_8_Shape_cu_49f7391c35CatArrayBatchedCopy_alignedK_contigINS1_10OpaqueTypeILj1EEEjLi3ELi128ELi1ELi8EEEvPT_NS1_25CatArrInputTensorMetadataIS5_T0_XT2_EXT3_EEENS1_16TensorSizeStrideIS8_Lj4EEEiS8_:
        .type           _ZN2at6native40_GLOBAL__N__2351210d_8_Shape_cu_49f7391c35CatArrayBatchedCopy_alignedK_contigINS1_10OpaqueTypeILj1EEEjLi3ELi128ELi1ELi8EEEvPT_NS1_25CatArrInputTensorMetadataIS5_T0_XT2_EXT3_EEENS1_16TensorSizeStrideIS8_Lj4EEEiS8_,@function
        .size           _ZN2at6native40_GLOBAL__N__2351210d_8_Shape_cu_49f7391c35CatArrayBatchedCopy_alignedK_contigINS1_10OpaqueTypeILj1EEEjLi3ELi128ELi1ELi8EEEvPT_NS1_25CatArrInputTensorMetadataIS5_T0_XT2_EXT3_EEENS1_16TensorSizeStrideIS8_Lj4EEEiS8_,(.L_x_1075 - _ZN2at6native40_GLOBAL__N__2351210d_8_Shape_cu_49f7391c35CatArrayBatchedCopy_alignedK_contigINS1_10OpaqueTypeILj1EEEjLi3ELi128ELi1ELi8EEEvPT_NS1_25CatArrInputTensorMetadataIS5_T0_XT2_EXT3_EEENS1_16TensorSizeStrideIS8_Lj4EEEiS8_)
        .other          _ZN2at6native40_GLOBAL__N__2351210d_8_Shape_cu_49f7391c35CatArrayBatchedCopy_alignedK_contigINS1_10OpaqueTypeILj1EEEjLi3ELi128ELi1ELi8EEEvPT_NS1_25CatArrInputTensorMetadataIS5_T0_XT2_EXT3_EEENS1_16TensorSizeStrideIS8_Lj4EEEiS8_,@"STO_CUDA_ENTRY STV_DEFAULT"
_ZN2at6native40_GLOBAL__N__2351210d_8_Shape_cu_49f7391c35CatArrayBatchedCopy_alignedK_contigINS1_10OpaqueTypeILj1EEEjLi3ELi128ELi1ELi8EEEvPT_NS1_25CatArrInputTensorMetadataIS5_T0_XT2_EXT3_EEENS1_16TensorSizeStrideIS8_Lj4EEEiS8_:
        /* <DEDUP_REMOVED lines=35> */
.L_x_826:
        /* <DEDUP_REMOVED lines=274> */
.L_x_825:
[----:B0-23--:R-:W-:Y:S05]  /*1350*/  BSYNC.RECONVERGENT B0 ;  /* 0x0000000000007941 */ /* 0x00dfea0003800200 */
.L_x_824:
        /* <DEDUP_REMOVED lines=42> */
.L_x_829:
        /* <DEDUP_REMOVED lines=38> */
.L_x_828:
[----:B0-23--:R-:W-:Y:S05]  /*1860*/  BSYNC.RECONVERGENT B0 ;  /* 0x0000000000007941 */ /* 0x00dfea0003800200 */
.L_x_827:
        /* <DEDUP_REMOVED lines=35> */
.L_x_830:
        /* <DEDUP_REMOVED lines=133> */
.L_x_831:
        /* <DEDUP_REMOVED lines=9> */
.L_x_1075:


//--------------------- .text._ZN2at6native40_GLOBAL__N__2351210d_8_Shape_cu_49f7391c35CatArrayBatchedCopy_alignedK_contigINS1_10OpaqueTypeILj1EEEjLi3ELi128ELi1ELi16EEEvPT_NS1_25CatArrInputTensorMetadataIS5_T0_XT2_EXT3_EEENS1_16TensorSizeStrideIS8_Lj4EEEiS8_ --------------------------
	.section	.text._ZN2at6native40_GLOBAL__N__2351210d_8_Shape_cu_49f7391c35CatArrayBatchedCopy_alignedK_contigINS1_10OpaqueTypeILj1EEEjLi3ELi128ELi1ELi16EEEvPT_NS1_25CatArrInputTensorMetadataIS5_T0_XT2_EXT3_EEENS1_16TensorSizeStrideIS8_Lj4EEEiS8_,"ax",@progbits
	.align	128
.text._ZN2at6native40_GLOBAL__N__2351210d_8_Shape_cu_49f7391c35CatArrayBatchedCopy_alignedK_contigINS1_10OpaqueTypeILj1EEEjLi3ELi128ELi1ELi16EEEvPT_NS1_25CatArrInputTensorMetadataIS5_T0_XT2_EXT3_EEENS1_16TensorSizeStrideIS8_Lj4EEEiS8_:
        .type           _ZN2at6native40_GLOBAL__N__2351210d_8_Shape_cu_49f7391c35CatArrayBatchedCopy_alignedK_contigINS1_10OpaqueTypeILj1EEEjLi3ELi128ELi1ELi16EEEvPT_NS1_25CatArrInputTensorMetadataIS5_T0_XT2_EXT3_EEENS1_16TensorSizeStrideIS8_Lj4EEEiS8_,@function
        .size           _ZN2at6native40_GLOBAL__N__2351210d_8_Shape_cu_49f7391c35CatArrayBatchedCopy_alignedK_contigINS1_10OpaqueTypeILj1EEEjLi3ELi128ELi1ELi16EEEvPT_NS1_25CatArrInputTensorMetadataIS5_T0_XT2_EXT3_EEENS1_16TensorSizeStrideIS8_Lj4EEEiS8_,(.L_x_1076 - _ZN2at6native40_GLOBAL__N__2351210d_8_Shape_cu_49f7391c35CatArrayBatchedCopy_alignedK_contigINS1_10OpaqueTypeILj1EEEjLi3ELi128ELi1ELi16EEEvPT_NS1_25CatArrInputTensorMetadataIS5_T0_XT2_EXT3_EEENS1_16TensorSizeStrideIS8_Lj4EEEiS8_)
        .other          _ZN2at6native40_GLOBAL__N__2351210d_8_Shape_cu_49f7391c35CatArrayBatchedCopy_alignedK_contigINS1_10OpaqueTypeILj1EEEjLi3ELi128ELi1ELi16EEEvPT_NS1_25CatArrInputTensorMetadataIS5_T0_XT2_EXT3_EEENS1_16TensorSizeStrideIS8_Lj4EEEiS8_,@"STO_CUDA_ENTRY STV_DEFAULT"
_ZN2at6native40_GLOBAL__N__2351210d_8_Shape_cu_49f7391c35CatArrayBatchedCopy_alignedK_contigINS1_10OpaqueTypeILj1EEEjLi3ELi128ELi1ELi16EEEvPT_NS1_25CatArrInputTensorMetadataIS5_T0_XT2_EXT3_EEENS1_16TensorSizeStrideIS8_Lj4EEEiS8_:
        /* <DEDUP_REMOVED lines=35> */
.L_x_834:
        /* <DEDUP_REMOVED lines=522> */
.L_x_833:
[----:B0-23--:R-:W-:Y:S05]  /*22d0*/  BSYNC.RECONVERGENT B0 ;  /* 0x0000000000007941 */ /* 0x00dfea0003800200 */
.L_x_832:
        /* <DEDUP_REMOVED lines=42> */
.L_x_837:
        /* <DEDUP_REMOVED lines=37> */
.L_x_836:
[----:B0123--:R-:W-:Y:S05]  /*27d0*/  BSYNC.RECONVERGENT B0 ;  /* 0x0000000000007941 */ /* 0x00ffea0003800200 */
.L_x_835:
        /* <DEDUP_REMOVED lines=35> */
.L_x_838:
        /* <DEDUP_REMOVED lines=133> */
.L_x_839:
        /* <DEDUP_REMOVED lines=10> */
.L_x_1076:


//--------------------- .text._ZN2at6native40_GLOBAL__N__2351210d_8_Shape_cu_49f7391c30CatArrayBatchedCopy_vectorizedINS1_10OpaqueTypeILj1EEEjLi3ELi128ELi1ELi16ELi16EEEvPcNS1_25CatArrInputTensorMetadataIT_T0_XT2_EXT3_EEENS1_16TensorSizeStrideIS8_Lj4EEEiS8_ --------------------------
	.section	.text._ZN2at6native40_GLOBAL__N__2351210d_8_Shape_cu_49f7391c30CatArrayBatchedCopy_vectorizedINS1_10OpaqueTypeILj1EEEjLi3ELi128ELi1ELi16ELi16EEEvPcNS1_25CatArrInputTensorMetadataIT_T0_XT2_EXT3_EEENS1_16TensorSizeStrideIS8_Lj4EEEiS8_,"ax",@progbits
	.align	128
.text._ZN2at6native40_GLOBAL__N__2351210d_8_Shape_cu_49f7391c30CatArrayBatchedCopy_vectorizedINS1_10OpaqueTypeILj1EEEjLi3ELi128ELi1ELi16ELi16EEEvPcNS1_25CatArrInputTensorMetadataIT_T0_XT2_EXT3_EEENS1_16TensorSizeStrideIS8_Lj4EEEiS8_:
        .type           _ZN2at6native40_GLOBAL__N__2351210d_8_Shape_cu_49f7391c30CatArrayBatchedCopy_vectorizedINS1_10OpaqueTypeILj1EEEjLi3ELi128ELi1ELi16ELi16EEEvPcNS1_25CatArrInputTensorMetadataIT_T0_XT2_EXT3_EEENS1_16TensorSizeStrideIS8_Lj4EEEiS8_,@function
        .size           _ZN2at6native40_GLOBAL__N__2351210d_8_Shape_cu_49f7391c30CatArrayBatchedCopy_vectorizedINS1_10OpaqueTypeILj1EEEjLi3ELi128ELi1ELi16ELi16EEEvPcNS1_25CatArrInputTensorMetadataIT_T0_XT2_EXT3_EEENS1_16TensorSizeStrideIS8_Lj4EEEiS8_,(.L_x_1077 - _ZN2at6native40_GLOBAL__N__2351210d_8_Shape_cu_49f7391c30CatArrayBatchedCopy_vectorizedINS1_10OpaqueTypeILj1EEEjLi3ELi128ELi1ELi16ELi16EEEvPcNS1_25CatArrInputTensorMetadataIT_T0_XT2_EXT3_EEENS1_16TensorSizeStrideIS8_Lj4EEEiS8_)
        .other          _ZN2at6native40_GLOBAL__N__2351210d_8_Shape_cu_49f7391c30CatArrayBatchedCopy_vectorizedINS1_10OpaqueTypeILj1EEEjLi3ELi128ELi1ELi16ELi16EEEvPcNS1_25CatArrInputTensorMetadataIT_T0_XT2_EXT3_EEENS1_16TensorSizeStrideIS8_Lj4EEEiS8_,@"STO_CUDA_ENTRY STV_DEFAULT"
_ZN2at6native40_GLOBAL__N__2351210d_8_Shape_cu_49f7391c30CatArrayBatchedCopy_vectorizedINS1_10OpaqueTypeILj1EEEjLi3ELi128ELi1ELi16ELi16EEEvPcNS1_25CatArrInputTensorMetadataIT_T0_XT2_EXT3_EEENS1_16TensorSizeStrideIS8_Lj4EEEiS8_:
        /* <DEDUP_REMOVED lines=54> */
.L_x_840:
        /* <DEDUP_REMOVED lines=35> */
.L_x_841:
        /* <DEDUP_REMOVED lines=15> */
.L_x_1077:


//--------------------- .text._ZN2at6native40_GLOBAL__N__2351210d_8_Shape_cu_49f7391c19CatArrayBatchedCopyINS1_10OpaqueTypeILj1EEEjLi2ELi128ELi1EEEvPT_NS1_25CatArrInputTensorMetadataIS5_T0_XT2_EXT3_EEENS1_16TensorSizeStrideIS8_Lj4EEEiS8_ --------------------------
	.section	.text._ZN2at6native40_GLOBAL__N__2351210d_8_Shape_cu_49f7391c19CatArrayBatchedCopyINS1_10OpaqueTypeILj1EEEjLi2ELi128ELi1EEEvPT_NS1_25CatArrInputTensorMetadataIS5_T0_XT2_EXT3_EEENS1_16TensorSizeStrideIS8_Lj4EEEiS8_,"ax",@progbits
	.align	128
.text._ZN2at6native40_GLOBAL__N__2351210d_8_Shape_cu_49f7391c19CatArrayBatchedCopyINS1_10OpaqueTypeILj1EEEjLi2ELi128ELi1EEEvPT_NS1_25CatArrInputTensorMetadataIS5_T0_XT2_EXT3_EEENS1_16TensorSizeStrideIS8_Lj4EEEiS8_:
        .type           _ZN2at6native40_GLOBAL__N__2351210d_8_Shape_cu_49f7391c19CatArrayBatchedCopyINS1_10OpaqueTypeILj1EEEjLi2ELi128ELi1EEEvPT_NS1_25CatArrInputTensorMetadataIS5_T0_XT2_EXT3_EEENS1_16TensorSizeStrideIS8_Lj4EEEiS8_,@function
        .size           _ZN2at6native40_GLOBAL__N__2351210d_8_Shape_cu_49f7391c19CatArrayBatchedCopyINS1_10OpaqueTypeILj1EEEjLi2ELi128ELi1EEEvPT_NS1_25CatArrInputTensorMetadataIS5_T0_XT2_EXT3_EEENS1_16TensorSizeStrideIS8_Lj4EEEiS8_,(.L_x_1078 - _ZN2at6native40_GLOBAL__N__2351210d_8_Shape_cu_49f7391c19CatArrayBatchedCopyINS1_10OpaqueTypeILj1EEEjLi2ELi128ELi1EEEvPT_NS1_25CatArrInputTensorMetadataIS5_T0_XT2_EXT3_EEENS1_16TensorSizeStrideIS8_Lj4EEEiS8_)
        .other          _ZN2at6native40_GLOBAL__N__2351210d_8_Shape_cu_49f7391c19CatArrayBatchedCopyINS1_10OpaqueTypeILj1EEEjLi2ELi128ELi1EEEvPT_NS1_25CatArrInputTensorMetadataIS5_T0_XT2_EXT3_EEENS1_16TensorSizeStrideIS8_Lj4EEEiS8_,@"STO_CUDA_ENTRY STV_DEFAULT"
_ZN2at6native40_GLOBAL__N__2351210d_8_Shape_cu_49f7391c19CatArrayBatchedCopyINS1_10OpaqueTypeILj1EEEjLi2ELi128ELi1EEEvPT_NS1_25CatArrInputTensorMetadataIS5_T0_XT2_EXT3_EEENS1_16TensorSizeStrideIS8_Lj4EEEiS8_:
        /* <DEDUP_REMOVED lines=12> */
[----:B------:R-:W0:Y:S01]  /*00c0*/  LDC R0, c[0x0][0xe4c] ;  /* 0x00039300ff007b82 */ /* 0x000e220000000800 */
[----:B------:R-:W1:Y:S01]  /*00d0*/  LDCU UR7, c[0x0][0xe2c] ;  /* 0x0001c580ff0777ac */ /* 0x000e620008000800 */
[----:B------:R-:W-:Y:S01]  /*00e0*/  BSSY.RECONVERGENT B0, `(.L_x_842) ;  /* 0x0000053000007945 */ /* 0x000fe20003800200 */
[----:B------:R-:W-:Y:S01]  /*00f0*/  UIMAD UR9, UR5, 0x7, UR4 ;  /* 0x00000007050978a4 */ /* 0x000fe2000f8e0204 */
[----:B------:R-:W2:Y:S03]  /*0100*/  LDCU UR12, c[0x0][0x370] ;  /* 0x00006e00ff0c77ac */ /* 0x000ea60008000800 */
[----:B------:R-:W-:Y:S01]  /*0110*/  UIMAD UR6, UR5, -0x4, UR9 ;  /* 0xfffffffc050678a4 */ /* 0x000fe2000f8e0209 */
[----:B------:R-:W3:Y:S03]  /*0120*/  LDCU UR5, c[0x0][0xe48] ;  /* 0x0001c900ff0577ac */ /* 0x000ee60008000800 */
[----:B------:R-:W4:Y:S01]  /*0130*/  LDCU.U8 UR8, c[0x0][UR4+0xd80] ;  /* 0x0001b000040877ac */ /* 0x000f220008000000 */
[----:B------:R-:W0:Y:S07]  /*0140*/  LDCU.64 UR14, c[0x0][0x358] ;  /* 0x00006b00ff0e77ac */ /* 0x000e2e0008000a00 */
[----:B------:R-:W1:Y:S01]  /*0150*/  LDCU UR11, c[0x0][UR6+0x980] ;  /* 0x00013000060b77ac */ /* 0x000e620008000800 */
[----:B------:R-:W0:Y:S01]  /*0160*/  LDCU.64 UR16, c[0x0][0xe38] ;  /* 0x0001c700ff1077ac */ /* 0x000e220008000a00 */
[----:B---3--:R-:W-:Y:S01]  /*0170*/  UISETP.NE.AND UP0, UPT, UR5, 0x1, UPT ;  /* 0x000000010500788c */ /* 0x008fe2000bf05270 */
[----:B----4-:R-:W-:Y:S01]  /*0180*/  ISETP.NE.AND P0, PT, RZ, UR8, PT ;  /* 0x00000008ff007c0c */ /* 0x010fe2000bf05270 */
[----:B------:R-:W3:Y:S01]  /*0190*/  LDCU.64 UR18, c[0x0][0xe18] ;  /* 0x0001c300ff1277ac */ /* 0x000ee20008000a00 */
[----:B------:R-:W4:Y:S01]  /*01a0*/  LDCU.64 UR20, c[0x0][0x380] ;  /* 0x00007000ff1477ac */ /* 0x000f220008000a00 */
        /* <DEDUP_REMOVED lines=15> */
.L_x_844:
        /* <DEDUP_REMOVED lines=52> */
.L_x_843:
[----:B------:R-:W-:-:S04]  /*05e0*/  IADD3 R5, PT, PT, R4, R5, RZ ;  /* 0x0000000504057210 */ /* 0x000fc80007ffe0ff */
[----:B------:R-:W-:-:S13]  /*05f0*/  ISETP.GE.U32.AND P2, PT, R5, UR10, PT ;  /* 0x0000000a05007c0c */ /* 0x000fda000bf46070 */
[----:B------:R-:W-:Y:S05]  /*0600*/  @!P2 BRA `(.L_x_844) ;  /* 0xfffffffc0024a947 */ /* 0x000fea000383ffff */
[----:B------:R-:W-:Y:S05]  /*0610*/  BSYNC.RECONVERGENT B0 ;  /* 0x0000000000007941 */ /* 0x000fea0003800200 */
.L_x_842:
[----:B------:R-:W-:Y:S05]  /*0620*/  EXIT ;  /* 0x000000000000794d */ /* 0x000fea0003800000 */
.L_x_845:
        /* <DEDUP_REMOVED lines=13> */
.L_x_1078:


//--------------------- .text._ZN2at6native40_GLOBAL__N__2351210d_8_Shape_cu_49f7391c26CatArrayBatchedCopy_contigINS1_10OpaqueTypeILj1EEEjLi2ELi128ELi1EEEvPT_NS1_25CatArrInputTensorMetadataIS5_T0_XT2_EXT3_EEENS1_16TensorSizeStrideIS8_Lj4EEEiS8_ --------------------------
	.section	.text._ZN2at6native40_GLOBAL__N__2351210d_8_Shape_cu_49f7391c26CatArrayBatchedCopy_contigINS1_10OpaqueTypeILj1EEEjLi2ELi128ELi1EEEvPT_NS1_25CatArrInputTensorMetadataIS5_T0_XT2_EXT3_EEENS1_16TensorSizeStrideIS8_Lj4EEEiS8_,"ax",@progbits
	.align	128
.text._ZN2at6native40_GLOBAL__N__2351210d_8_Shape_cu_49f7391c26CatArrayBatchedCopy_contigINS1_10OpaqueTypeILj1EEEjLi2ELi128ELi1EEEvPT_NS1_25CatArrInputTensorMetadataIS5_T0_XT2_EXT3_EEENS1_16TensorSizeStrideIS8_Lj4EEEiS8_:
        .type           _ZN2at6native40_GLOBAL__N__2351210d_8_Shape_cu_49f7391c26CatArrayBatchedCopy_contigINS1_10OpaqueTypeILj1EEEjLi2ELi128ELi1EEEvPT_NS1_25CatArrInputTensorMetadataIS5_T0_XT2_EXT3_EEENS1_16TensorSizeStrideIS8_Lj4EEEiS8_,@function
        .size           _ZN2at6native40_GLOBAL__N__2351210d_8_Shape_cu_49f7391c26CatArrayBatchedCopy_contigINS1_10OpaqueTypeILj1EEEjLi2ELi128ELi1EEEvPT_NS1_25CatArrInputTensorMetadataIS5_T0_XT2_EXT3_EEENS1_16TensorSizeStrideIS8_Lj4EEEiS8_,(.L_x_1079 - _ZN2at6native40_GLOBAL__N__2351210d_8_Shape_cu_49f7391c26CatArrayBatchedCopy_contigINS1_10OpaqueTypeILj1EEEjLi2ELi128ELi1EEEvPT_NS1_25CatArrInputTensorMetadataIS5_T0_XT2_EXT3_EEENS1_16TensorSizeStrideIS8_Lj4EEEiS8_)
        .other          _ZN2at6native40_GLOBAL__N__2351210d_8_Shape_cu_49f7391c26CatArrayBatchedCopy_contigINS1_10OpaqueTypeILj1EEEjLi2ELi128ELi1EEEvPT_NS1_25CatArrInputTensorMetadataIS5_T0_XT2_EXT3_EEENS1_16TensorSizeStrideIS8_Lj4EEEiS8_,@"STO_CUDA_ENTRY STV_DEFAULT"
_ZN2at6native40_GLOBAL__N__2351210d_8_Shape_cu_49f7391c26CatArrayBatchedCopy_contigINS1_10OpaqueTypeILj1EEEjLi2ELi128ELi1EEEvPT_NS1_25CatArrInputTensorMetadataIS5_T0_XT2_EXT3_EEENS1_16TensorSizeStrideIS8_Lj4EEEiS8_:
        /* <DEDUP_REMOVED lines=35> */
.L_x_846:
        /* <DEDUP_REMOVED lines=23> */
.L_x_847:
        /* <DEDUP_REMOVED lines=14> */
.L_x_1079:


//--------------------- .text._ZN2at6native40_GLOBAL__N__2351210d_8_Shape_cu_49f7391c35CatArrayBatchedCopy_alignedK_contigINS1_10OpaqueTypeILj1EEEjLi2ELi128ELi1ELi8EEEvPT_NS1_25CatArrInputTensorMetadataIS5_T0_XT2_EXT3_EEENS1_16TensorSizeStrideIS8_Lj4EEEiS8_ --------------------------
	.section	.text._ZN2at6native40_GLOBAL__N__2351210d_8_Shape_cu_49f7391c35CatArrayBatchedCopy_alignedK_contigINS1_10OpaqueTypeILj1EEEjLi2ELi128ELi1ELi8EEEvPT_NS1_25CatArrInputTensorMetadataIS5_T0_XT2_EXT3_EEENS1_16TensorSizeStrideIS8_Lj4EEEiS8_,"ax",@progbits
	.align	128
.text._ZN2at6native40_GLOBAL__N__2351210d_8_Shape_cu_49f7391c35CatArrayBatchedCopy_alignedK_contigINS1_10OpaqueTypeILj1EEEjLi2ELi128ELi1ELi8EEEvPT_NS1_25CatArrInputTensorMetadataIS5_T0_XT2_EXT3_EEENS1_16TensorSizeStrideIS8_Lj4EEEiS8_:
        .type           _ZN2at6native40_GLOBAL__N__2351210d_8_Shape_cu_49f7391c35CatArrayBatchedCopy_alignedK_contigINS1_10OpaqueTypeILj1EEEjLi2ELi128ELi1ELi8EEEvPT_NS1_25CatArrInputTensorMetadataIS5_T0_XT2_EXT3_EEENS1_16TensorSizeStrideIS8_Lj4EEEiS8_,@function
        .size           _ZN2at6native40_GLOBAL__N__2351210d_8_Shape_cu_49f7391c35CatArrayBatchedCopy_alignedK_contigINS1_10OpaqueTypeILj1EEEjLi2ELi128ELi1ELi8EEEvPT_NS1_25CatArrInputTensorMetadataIS5_T0_XT2_EXT3_EEENS1_16TensorSizeStrideIS8_Lj4EEEiS8_,(.L_x_1080 - _ZN2at6native40_GLOBAL__N__2351210d_8_Shape_cu_49f7391c35CatArrayBatchedCopy_alignedK_contigINS1_10OpaqueTypeILj1EEEjLi2ELi128ELi1ELi8EEEvPT_NS1_25CatArrInputTensorMetadataIS5_T0_XT2_EXT3_EEENS1_16TensorSizeStrideIS8_Lj4EEEiS8_)
        .other          _ZN2at6native40_GLOBAL__N__2351210d_8_Shape_cu_49f7391c35CatArrayBatchedCopy_alignedK_contigINS1_10OpaqueTypeILj1EEEjLi2ELi128ELi1ELi8EEEvPT_NS1_25CatArrInputTensorMetadataIS5_T0_XT2_EXT3_EEENS1_16TensorSizeStrideIS8_Lj4EEEiS8_,@"STO_CUDA_ENTRY STV_DEFAULT"
_ZN2at6native40_GLOBAL__N__2351210d_8_Shape_cu_49f7391c35CatArrayBatchedCopy_alignedK_contigINS1_10OpaqueTypeILj1EEEjLi2ELi128ELi1ELi8EEEvPT_NS1_25CatArrInputTensorMetadataIS5_T0_XT2_EXT3_EEENS1_16TensorSizeStrideIS8_Lj4EEEiS8_:
        /* <DEDUP_REMOVED lines=31> */
.L_x_850:
        /* <DEDUP_REMOVED lines=168> */
.L_x_849:
[----:B0-23--:R-:W-:Y:S05]  /*0c70*/  BSYNC.RECONVERGENT B0 ;  /* 0x0000000000007941 */ /* 0x00dfea0003800200 */
.L_x_848:
        /* <DEDUP_REMOVED lines=27> */
.L_x_853:
        /* <DEDUP_REMOVED lines=25> */
.L_x_852:
[----:B------:R-:W-:Y:S05]  /*0fc0*/  BSYNC.RECONVERGENT B0 ;  /* 0x0000000000007941 */ /* 0x000fea0003800200 */
.L_x_851:
        /* <DEDUP_REMOVED lines=18> */
.L_x_854:
        /* <DEDUP_REMOVED lines=85> */
.L_x_855:
        /* <DEDUP_REMOVED lines=12> */
.L_x_1080:


//--------------------- .text._ZN2at6native40_GLOBAL__N__2351210d_8_Shape_cu_49f7391c35CatArrayBatchedCopy_alignedK_contigINS1_10OpaqueTypeILj1EEEjLi2ELi128ELi1ELi16EEEvPT_NS1_25CatArrInputTensorMetadataIS5_T0_XT2_EXT3_EEENS1_16TensorSizeStrideIS8_Lj4EEEiS8_ --------------------------
	.section	.text._ZN2at6native40_GLOBAL__N__2351210d_8_Shape_cu_49f7391c35CatArrayBatchedCopy_alignedK_contigINS1_10OpaqueTypeILj1EEEjLi2ELi128ELi1ELi16EEEvPT_NS1_25CatArrInputTensorMetadataIS5_T0_XT2_EXT3_EEENS1_16TensorSizeStrideIS8_Lj4EEEiS8_,"ax",@progbits
	.align	128
.text._ZN2at6native40_GLOBAL__N__2351210d_8_Shape_cu_49f7391c35CatArrayBatchedCopy_alignedK_contigINS1_10OpaqueTypeILj1EEEjLi2ELi128ELi1ELi16EEEvPT_NS1_25CatArrInputTensorMetadataIS5_T0_XT2_EXT3_EEENS1_16TensorSizeStrideIS8_Lj4EEEiS8_:
        .type           _ZN2at6native40_GLOBAL__N__2351210d_8_Shape_cu_49f7391c35CatArrayBatchedCopy_alignedK_contigINS1_10OpaqueTypeILj1EEEjLi2ELi128ELi1ELi16EEEvPT_NS1_25CatArrInputTensorMetadataIS5_T0_XT2_EXT3_EEENS1_16TensorSizeStrideIS8_Lj4EEEiS8_,@function
        .size           _ZN2at6native40_GLOBAL__N__2351210d_8_Shape_cu_49f7391c35CatArrayBatchedCopy_alignedK_contigINS1_10OpaqueTypeILj1EEEjLi2ELi128ELi1ELi16EEEvPT_NS1_25CatArrInputTensorMetadataIS5_T0_XT2_EXT3_EEENS1_16TensorSizeStrideIS8_Lj4EEEiS8_,(.L_x_1081 - _ZN2at6native40_GLOBAL__N__2351210d_8_Shape_cu_49f7391c35CatArrayBatchedCopy_alignedK_contigINS1_10OpaqueTypeILj1EEEjLi2ELi128ELi1ELi16EEEvPT_NS1_25CatArrInputTensorMetadataIS5_T0_XT2_EXT3_EEENS1_16TensorSizeStrideIS8_Lj4EEEiS8_)
        .other          _ZN2at6native40_GLOBAL__N__2351210d_8_Shape_cu_49f7391c35CatArrayBatchedCopy_alignedK_contigINS1_10OpaqueTypeILj1EEEjLi2ELi128ELi1ELi16EEEvPT_NS1_25CatArrInputTensorMetadataIS5_T0_XT2_EXT3_EEENS1_16TensorSizeStrideIS8_Lj4EEEiS8_,@"STO_CUDA_ENTRY STV_DEFAULT"
_ZN2at6native40_GLOBAL__N__2351210d_8_Shape_cu_49f7391c35CatArrayBatchedCopy_alignedK_contigINS1_10OpaqueTypeILj1EEEjLi2ELi128ELi1ELi16EEEvPT_NS1_25CatArrInputTensorMetadataIS5_T0_XT2_EXT3_EEENS1_16TensorSizeStrideIS8_Lj4EEEiS8_:
        /* <DEDUP_REMOVED lines=26> */
.L_x_858:
        /* <DEDUP_REMOVED lines=328> */
.L_x_857:
[----:B01234-:R-:W-:Y:S05]  /*1620*/  BSYNC.RECONVERGENT B0 ;  /* 0x0000000000007941 */ /* 0x01ffea0003800200 */
.L_x_856:
        /* <DEDUP_REMOVED lines=28> */
.L_x_861:
        /* <DEDUP_REMOVED lines=27> */
.L_x_860:
[----:B01----:R-:W-:Y:S05]  /*19a0*/  BSYNC.RECONVERGENT B0 ;  /* 0x0000000000007941 */ /* 0x003fea0003800200 */
.L_x_859:
        /* <DEDUP_REMOVED lines=18> */
.L_x_862:
        /* <DEDUP_REMOVED lines=86> */
.L_x_863:
        /* <DEDUP_REMOVED lines=13> */
.L_x_1081:


//--------------------- .text._ZN2at6native40_GLOBAL__N__2351210d_8_Shape_cu_49f7391c30CatArrayBatchedCopy_vectorizedINS1_10OpaqueTypeILj1EEEjLi2ELi128ELi1ELi16ELi16EEEvPcNS1_25CatArrInputTensorMetadataIT_T0_XT2_EXT3_EEENS1_16TensorSizeStrideIS8_Lj4EEEiS8_ --------------------------
	.section	.text._ZN2at6native40_GLOBAL__N__2351210d_8_Shape_cu_49f7391c30CatArrayBatchedCopy_vectorizedINS1_10OpaqueTypeILj1EEEjLi2ELi128ELi1ELi16ELi16EEEvPcNS1_25CatArrInputTensorMetadataIT_T0_XT2_EXT3_EEENS1_16TensorSizeStrideIS8_Lj4EEEiS8_,"ax",@progbits
	.align	128
.text._ZN2at6native40_GLOBAL__N__2351210d_8_Shape_cu_49f7391c30CatArrayBatchedCopy_vectorizedINS1_10OpaqueTypeILj1EEEjLi2ELi128ELi1ELi16ELi16EEEvPcNS1_25CatArrInputTensorMetadataIT_T0_XT2_EXT3_EEENS1_16TensorSizeStrideIS8_Lj4EEEiS8_:
        .type           _ZN2at6native40_GLOBAL__N__2351210d_8_Shape_cu_49f7391c30CatArrayBatchedCopy_vectorizedINS1_10OpaqueTypeILj1EEEjLi2ELi128ELi1ELi16ELi16EEEvPcNS1_25CatArrInputTensorMetadataIT_T0_XT2_EXT3_EEENS1_16TensorSizeStrideIS8_Lj4EEEiS8_,@function
        .size           _ZN2at6native40_GLOBAL__N__2351210d_8_Shape_cu_49f7391c30CatArrayBatchedCopy_vectorizedINS1_10OpaqueTypeILj1EEEjLi2ELi128ELi1ELi16ELi16EEEvPcNS1_25CatArrInputTensorMetadataIT_T0_XT2_EXT3_EEENS1_16TensorSizeStrideIS8_Lj4EEEiS8_,(.L_x_1082 - _ZN2at6native40_GLOBAL__N__2351210d_8_Shape_cu_49f7391c30CatArrayBatchedCopy_vectorizedINS1_10OpaqueTypeILj1EEEjLi2ELi128ELi1ELi16ELi16EEEvPcNS1_25CatArrInputTensorMetadataIT_T0_XT2_EXT3_EEENS1_16TensorSizeStrideIS8_Lj4EEEiS8_)
        .other          _ZN2at6native40_GLOBAL__N__2351210d_8_Shape_cu_49f7391c30CatArrayBatchedCopy_vectorizedINS1_10OpaqueTypeILj1EEEjLi2ELi128ELi1ELi16ELi16EEEvPcNS1_25CatArrInputTensorMetadataIT_T0_XT2_EXT3_EEENS1_16TensorSizeStrideIS8_Lj4EEEiS8_,@"STO_CUDA_ENTRY STV_DEFAULT"
_ZN2at6native40_GLOBAL__N__2351210d_8_Shape_cu_49f7391c30CatArrayBatchedCopy_vectorizedINS1_10OpaqueTypeILj1EEEjLi2ELi128ELi1ELi16ELi16EEEvPcNS1_25CatArrInputTensorMetadataIT_T0_XT2_EXT3_EEENS1_16TensorSizeStrideIS8_Lj4EEEiS8_:
        /* <DEDUP_REMOVED lines=40> */
.L_x_864:
        /* <DEDUP_REMOVED lines=23> */
.L_x_865:
        /* <DEDUP_REMOVED lines=9> */
.L_x_1082:


//--------------------- .text._ZN2at6native40_GLOBAL__N__2351210d_8_Shape_cu_49f7391c19CatArrayBatchedCopyINS1_10OpaqueTypeILj1EEEjLi1ELi128ELi1EEEvPT_NS1_25CatArrInputTensorMetadataIS5_T0_XT2_EXT3_EEENS1_16TensorSizeStrideIS8_Lj4EEEiS8_ --------------------------
	.section	.text._ZN2at6native40_GLOBAL__N__2351210d_8_Shape_cu_49f7391c19CatArrayBatchedCopyINS1_10OpaqueTypeILj1EEEjLi1ELi128ELi1EEEvPT_NS1_25CatArrInputTensorMetadataIS5_T0_XT2_EXT3_EEENS1_16TensorSizeStrideIS8_Lj4EEEiS8_,"ax",@progbits
	.align	128
.text._ZN2at6native40_GLOBAL__N__2351210d_8_Shape_cu_49f7391c19CatArrayBatchedCopyINS1_10OpaqueTypeILj1EEEjLi1ELi128ELi1EEEvPT_NS1_25CatArrInputTensorMetadataIS5_T0_XT2_EXT3_EEENS1_16TensorSizeStrideIS8_Lj4EEEiS8_:
        .type           _ZN2at6native40_GLOBAL__N__2351210d_8_Shape_cu_49f7391c19CatArrayBatchedCopyINS1_10OpaqueTypeILj1EEEjLi1ELi128ELi1EEEvPT_NS1_25CatArrInputTensorMetadataIS5_T0_XT2_EXT3_EEENS1_16TensorSizeStrideIS8_Lj4EEEiS8_,@function
        .size           _ZN2at6native40_GLOBAL__N__2351210d_8_Shape_cu_49f7391c19CatArrayBatchedCopyINS1_10OpaqueTypeILj1EEEjLi1ELi128ELi1EEEvPT_NS1_25CatArrInputTensorMetadataIS5_T0_XT2_EXT3_EEENS1_16TensorSizeStrideIS8_Lj4EEEiS8_,(.L_x_1083 - _ZN2at6native40_GLOBAL__N__2351210d_8_Shape_cu_49f7391c19CatArrayBatchedCopyINS1_10OpaqueTypeILj1EEEjLi1ELi128ELi1EEEvPT_NS1_25CatArrInputTensorMetadataIS5_T0_XT2_EXT3_EEENS1_16TensorSizeStrideIS8_Lj4EEEiS8_)
        .other          _ZN2at6native40_GLOBAL__N__2351210d_8_Shape_cu_49f7391c19CatArrayBatchedCopyINS1_10OpaqueTypeILj1EEEjLi1ELi128ELi1EEEvPT_NS1_25CatArrInputTensorMetadataIS5_T0_XT2_EXT3_EEENS1_16TensorSizeStrideIS8_Lj4EEEiS8_,@"STO_CUDA_ENTRY STV_DEFAULT"
_ZN2at6native40_GLOBAL__N__2351210d_8_Shape_cu_49f7391c19CatArrayBatchedCopyINS1_10OpaqueTypeILj1EEEjLi1ELi128ELi1EEEvPT_NS1_25CatArrInputTensorMetadataIS5_T0_XT2_EXT3_EEENS1_16TensorSizeStrideIS8_Lj4EEEiS8_:
        /* <DEDUP_REMOVED lines=13> */
[----:B------:R-:W1:Y:S02]  /*00d0*/  LDCU UR11, c[0x0][0x370] ;  /* 0x00006e00ff0b77ac */ /* 0x000e640008000800 */
[----:B------:R-:W-:Y:S01]  /*00e0*/  UIMAD UR8, UR5, 0x7, UR4 ;  /* 0x00000007050878a4 */ /* 0x000fe2000f8e0204 */
[----:B------:R-:W2:Y:S04]  /*00f0*/  LDCU UR9, c[0x0][0xe4c] ;  /* 0x0001c980ff0977ac */ /* 0x000ea80008000800 */
[----:B------:R-:W3:Y:S01]  /*0100*/  LDC R11, c[0x0][0xe38] ;  /* 0x00038e00ff0b7b82 */ /* 0x000ee20000000800 */
[----:B------:R-:W-:-:S02]  /*0110*/  UIMAD UR6, UR5, -0x4, UR8 ;  /* 0xfffffffc050678a4 */ /* 0x000fc4000f8e0208 */
[----:B------:R-:W4:Y:S01]  /*0120*/  LDCU.U8 UR7, c[0x0][UR4+0xd80] ;  /* 0x0001b000040777ac */ /* 0x000f220008000000 */
[----:B------:R-:W0:Y:S01]  /*0130*/  LDCU.64 UR12, c[0x0][0x358] ;  /* 0x00006b00ff0c77ac */ /* 0x000e220008000a00 */
[----:B-1----:R-:W-:Y:S01]  /*0140*/  IMAD R7, R7, UR11, RZ ;  /* 0x0000000b07077c24 */ /* 0x002fe2000f8e02ff */
[----:B------:R-:W1:Y:S07]  /*0150*/  LDCU.64 UR14, c[0x0][0x380] ;  /* 0x00007000ff0e77ac */ /* 0x000e6e0008000a00 */
[----:B------:R-:W2:Y:S01]  /*0160*/  LDCU UR6, c[0x0][UR6+0x780] ;  /* 0x0000f000060677ac */ /* 0x000ea20008000800 */
[----:B------:R-:W0:Y:S01]  /*0170*/  LDCU.64 UR4, c[0x0][UR8+0x380] ;  /* 0x00007000080477ac */ /* 0x000e220008000a00 */
[----:B----4-:R-:W-:-:S04]  /*0180*/  ISETP.NE.AND P0, PT, RZ, UR7, PT ;  /* 0x00000007ff007c0c */ /* 0x010fc8000bf05270 */
[----:B0-----:R-:W-:Y:S01]  /*0190*/  SEL R9, R9, 0x1, !P0 ;  /* 0x0000000109097807 */ /* 0x001fe20004000000 */
[----:B-12---:R-:W-:-:S12]  /*01a0*/  UIMAD UR6, UR6, UR9, URZ ;  /* 0x00000009060672a4 */ /* 0x006fd8000f8e02ff */
.L_x_866:
[----:B------:R-:W-:-:S05]  /*01b0*/  IMAD R2, R9, R0, RZ ;  /* 0x0000000009027224 */ /* 0x000fca00078e02ff */
[----:B------:R-:W-:-:S05]  /*01c0*/  IADD3 R2, P0, PT, R2, UR4, RZ ;  /* 0x0000000402027c10 */ /* 0x000fca000ff1e0ff */
[----:B0-----:R-:W-:-:S06]  /*01d0*/  IMAD.X R3, RZ, RZ, UR5, P0 ;  /* 0x00000005ff037e24 */ /* 0x001fcc00080e06ff */
[----:B------:R-:W2:Y:S01]  /*01e0*/  LDG.E.U8 R3, desc[UR12][R2.64] ;  /* 0x0000000c02037981 */ /* 0x000ea2000c1e1100 */
[----:B---3--:R-:W-:Y:S02]  /*01f0*/  IMAD R4, R0, R11, UR6 ;  /* 0x0000000600047e24 */ /* 0x008fe4000f8e020b */
[----:B------:R-:W-:-:S03]  /*0200*/  IMAD.IADD R0, R7, 0x1, R0 ;  /* 0x0000000107007824 */ /* 0x000fc600078e0200 */
[----:B------:R-:W-:-:S04]  /*0210*/  IADD3 R4, P0, PT, R4, UR14, RZ ;  /* 0x0000000e04047c10 */ /* 0x000fc8000ff1e0ff */
[----:B------:R-:W-:Y:S02]  /*0220*/  IADD3.X R5, PT, PT, RZ, UR15, RZ, P0, !PT ;  /* 0x0000000fff057c10 */ /* 0x000fe400087fe4ff */
[----:B------:R-:W-:-:S03]  /*0230*/  ISETP.GE.U32.AND P0, PT, R0, UR10, PT ;  /* 0x0000000a00007c0c */ /* 0x000fc6000bf06070 */
[----:B--2---:R0:W-:Y:S10]  /*0240*/  STG.E.U8 desc[UR12][R4.64], R3 ;  /* 0x0000000304007986 */ /* 0x0041f4000c10110c */
[----:B------:R-:W-:Y:S05]  /*0250*/  @!P0 BRA `(.L_x_866) ;  /* 0xfffffffc00d48947 */ /* 0x000fea000383ffff */
[----:B------:R-:W-:Y:S05]  /*0260*/  EXIT ;  /* 0x000000000000794d */ /* 0x000fea0003800000 */
.L_x_867:
        /* <DEDUP_REMOVED lines=9> */
.L_x_1083:


//--------------------- .text._ZN2at6native40_GLOBAL__N__2351210d_8_Shape_cu_49f7391c26CatArrayBatchedCopy_contigINS1_10OpaqueTypeILj1EEEjLi1ELi128ELi1EEEvPT_NS1_25CatArrInputTensorMetadataIS5_T0_XT2_EXT3_EEENS1_16TensorSizeStrideIS8_Lj4EEEiS8_ --------------------------
	.section	.text._ZN2at6native40_GLOBAL__N__2351210d_8_Shape_cu_49f7391c26CatArrayBatchedCopy_contigINS1_10OpaqueTypeILj1EEEjLi1ELi128ELi1EEEvPT_NS1_25CatArrInputTensorMetadataIS5_T0_XT2_EXT3_EEENS1_16TensorSizeStrideIS8_Lj4EEEiS8_,"ax",@progbits
	.align	128
.text._ZN2at6native40_GLOBAL__N__2351210d_8_Shape_cu_49f7391c26CatArrayBatchedCopy_contigINS1_10OpaqueTypeILj1EEEjLi1ELi128ELi1EEEvPT_NS1_25CatArrInputTensorMetadataIS5_T0_XT2_EXT3_EEENS1_16TensorSizeStrideIS8_Lj4EEEiS8_:
        .type           _ZN2at6native40_GLOBAL__N__2351210d_8_Shape_cu_49f7391c26CatArrayBatchedCopy_contigINS1_10OpaqueTypeILj1EEEjLi1ELi128ELi1EEEvPT_NS1_25CatArrInputTensorMetadataIS5_T0_XT2_EXT3_EEENS1_16TensorSizeStrideIS8_Lj4EEEiS8_,@function
        .size           _ZN2at6native40_GLOBAL__N__2351210d_8_Shape_cu_49f7391c26CatArrayBatchedCopy_contigINS1_10OpaqueTypeILj1EEEjLi1ELi128ELi1EEEvPT_NS1_25CatArrInputTensorMetadataIS5_T0_XT2_EXT3_EEENS1_16TensorSizeStrideIS8_Lj4EEEiS8_,(.L_x_1084 - _ZN2at6native40_GLOBAL__N__2351210d_8_Shape_cu_49f7391c26CatArrayBatchedCopy_contigINS1_10OpaqueTypeILj1EEEjLi1ELi128ELi1EEEvPT_NS1_25CatArrInputTensorMetadataIS5_T0_XT2_EXT3_EEENS1_16TensorSizeStrideIS8_Lj4EEEiS8_)
        .other          _ZN2at6native40_GLOBAL__N__2351210d_8_Shape_cu_49f7391c26CatArrayBatchedCopy_contigINS1_10OpaqueTypeILj1EEEjLi1ELi128ELi1EEEvPT_NS1_25CatArrInputTensorMetadataIS5_T0_XT2_EXT3_EEENS1_16TensorSizeStrideIS8_Lj4EEEiS8_,@"STO_CUDA_ENTRY STV_DEFAULT"
_ZN2at6native40_GLOBAL__N__2351210d_8_Shape_cu_49f7391c26CatArrayBatchedCopy_contigINS1_10OpaqueTypeILj1EEEjLi1ELi128ELi1EEEvPT_NS1_25CatArrInputTensorMetadataIS5_T0_XT2_EXT3_EEENS1_16TensorSizeStrideIS8_Lj4EEEiS8_:
        /* <DEDUP_REMOVED lines=22> */
.L_x_868:
        /* <DEDUP_REMOVED lines=11> */
.L_x_869:
        /* <DEDUP_REMOVED lines=15> */
.L_x_1084:


//--------------------- .text._ZN2at6native40_GLOBAL__N__2351210d_8_Shape_cu_49f7391c35CatArrayBatchedCopy_alignedK_contigINS1_10OpaqueTypeILj1EEEjLi1ELi128ELi1ELi8EEEvPT_NS1_25CatArrInputTensorMetadataIS5_T0_XT2_EXT3_EEENS1_16TensorSizeStrideIS8_Lj4EEEiS8_ --------------------------
	.section	.text._ZN2at6native40_GLOBAL__N__2351210d_8_Shape_cu_49f7391c35CatArrayBatchedCopy_alignedK_contigINS1_10OpaqueTypeILj1EEEjLi1ELi128ELi1ELi8EEEvPT_NS1_25CatArrInputTensorMetadataIS5_T0_XT2_EXT3_EEENS1_16TensorSizeStrideIS8_Lj4EEEiS8_,"ax",@progbits
	.align	128
.text._ZN2at6native40_GLOBAL__N__2351210d_8_Shape_cu_49f7391c35CatArrayBatchedCopy_alignedK_contigINS1_10OpaqueTypeILj1EEEjLi1ELi128ELi1ELi8EEEvPT_NS1_25CatArrInputTensorMetadataIS5_T0_XT2_EXT3_EEENS1_16TensorSizeStrideIS8_Lj4EEEiS8_:
        .type           _ZN2at6native40_GLOBAL__N__2351210d_8_Shape_cu_49f7391c35CatArrayBatchedCopy_alignedK_contigINS1_10OpaqueTypeILj1EEEjLi1ELi128ELi1ELi8EEEvPT_NS1_25CatArrInputTensorMetadataIS5_T0_XT2_EXT3_EEENS1_16TensorSizeStrideIS8_Lj4EEEiS8_,@function
        .size           _ZN2at6native40_GLOBAL__N__2351210d_8_Shape_cu_49f7391c35CatArrayBatchedCopy_alignedK_contigINS1_10OpaqueTypeILj1EEEjLi1ELi128ELi1ELi8EEEvPT_NS1_25CatArrInputTensorMetadataIS5_T0_XT2_EXT3_EEENS1_16TensorSizeStrideIS8_Lj4EEEiS8_,(.L_x_1085 - _ZN2at6native40_GLOBAL__N__2351210d_8_Shape_cu_49f7391c35CatArrayBatchedCopy_alignedK_contigINS1_10OpaqueTypeILj1EEEjLi1ELi128ELi1ELi8EEEvPT_NS1_25CatArrInputTensorMetadataIS5_T0_XT2_EXT3_EEENS1_16TensorSizeStrideIS8_Lj4EEEiS8_)
        .other          _ZN2at6native40_GLOBAL__N__2351210d_8_Shape_cu_49f7391c35CatArrayBatchedCopy_alignedK_contigINS1_10OpaqueTypeILj1EEEjLi1ELi128ELi1ELi8EEEvPT_NS1_25CatArrInputTensorMetadataIS5_T0_XT2_EXT3_EEENS1_16TensorSizeStrideIS8_Lj4EEEiS8_,@"STO_CUDA_ENTRY STV_DEFAULT"
_ZN2at6native40_GLOBAL__N__2351210d_8_Shape_cu_49f7391c35CatArrayBatchedCopy_alignedK_contigINS1_10OpaqueTypeILj1EEEjLi1ELi128ELi1ELi8EEEvPT_NS1_25CatArrInputTensorMetadataIS5_T0_XT2_EXT3_EEENS1_16TensorSizeStrideIS8_Lj4EEEiS8_:
        /* <DEDUP_REMOVED lines=27> */
.L_x_872:
        /* <DEDUP_REMOVED lines=47> */
.L_x_871:
[----:B0-2---:R-:W-:Y:S05]  /*04a0*/  BSYNC.RECONVERGENT B0 ;  /* 0x0000000000007941 */ /* 0x005fea0003800200 */
.L_x_870:
        /* <DEDUP_REMOVED lines=14> */
.L_x_875:
        /* <DEDUP_REMOVED lines=11> */
.L_x_874:
[----:B0-----:R-:W-:Y:S05]  /*0640*/  BSYNC.RECONVERGENT B0 ;  /* 0x0000000000007941 */ /* 0x001fea0003800200 */
.L_x_873:
        /* <DEDUP_REMOVED lines=12> */
.L_x_876:
        /* <DEDUP_REMOVED lines=27> */
.L_x_877:
        /* <DEDUP_REMOVED lines=12> */
.L_x_1085:


//--------------------- .text._ZN2at6native40_GLOBAL__N__2351210d_8_Shape_cu_49f7391c35CatArrayBatchedCopy_alignedK_contigINS1_10OpaqueTypeILj1EEEjLi1ELi128ELi1ELi16EEEvPT_NS1_25CatArrInputTensorMetadataIS5_T0_XT2_EXT3_EEENS1_16TensorSizeStrideIS8_Lj4EEEiS8_ --------------------------
	.section	.text._ZN2at6native40_GLOBAL__N__2351210d_8_Shape_cu_49f7391c35CatArrayBatchedCopy_alignedK_contigINS1_10OpaqueTypeILj1EEEjLi1ELi128ELi1ELi16EEEvPT_NS1_25CatArrInputTensorMetadataIS5_T0_XT2_EXT3_EEENS1_16TensorSizeStrideIS8_Lj4EEEiS8_,"ax",@progbits
	.align	128
.text._ZN2at6native40_GLOBAL__N__2351210d_8_Shape_cu_49f7391c35CatArrayBatchedCopy_alignedK_contigINS1_10OpaqueTypeILj1EEEjLi1ELi128ELi1ELi16EEEvPT_NS1_25CatArrInputTensorMetadataIS5_T0_XT2_EXT3_EEENS1_16TensorSizeStrideIS8_Lj4EEEiS8_:
        .type           _ZN2at6native40_GLOBAL__N__2351210d_8_Shape_cu_49f7391c35CatArrayBatchedCopy_alignedK_contigINS1_10OpaqueTypeILj1EEEjLi1ELi128ELi1ELi16EEEvPT_NS1_25CatArrInputTensorMetadataIS5_T0_XT2_EXT3_EEENS1_16TensorSizeStrideIS8_Lj4EEEiS8_,@function
        .size           _ZN2at6native40_GLOBAL__N__2351210d_8_Shape_cu_49f7391c35CatArrayBatchedCopy_alignedK_contigINS1_10OpaqueTypeILj1EEEjLi1ELi128ELi1ELi16EEEvPT_NS1_25CatArrInputTensorMetadataIS5_T0_XT2_EXT3_EEENS1_16TensorSizeStrideIS8_Lj4EEEiS8_,(.L_x_1086 - _ZN2at6native40_GLOBAL__N__2351210d_8_Shape_cu_49f7391c35CatArrayBatchedCopy_alignedK_contigINS1_10OpaqueTypeILj1EEEjLi1ELi128ELi1ELi16EEEvPT_NS1_25CatArrInputTensorMetadataIS5_T0_XT2_EXT3_EEENS1_16TensorSizeStrideIS8_Lj4EEEiS8_)
        .other          _ZN2at6native40_GLOBAL__N__2351210d_8_Shape_cu_49f7391c35CatArrayBatchedCopy_alignedK_contigINS1_10OpaqueTypeILj1EEEjLi1ELi128ELi1ELi16EEEvPT_NS1_25CatArrInputTensorMetadataIS5_T0_XT2_EXT3_EEENS1_16TensorSizeStrideIS8_Lj4EEEiS8_,@"STO_CUDA_ENTRY STV_DEFAULT"
_ZN2at6native40_GLOBAL__N__2351210d_8_Shape_cu_49f7391c35CatArrayBatchedCopy_alignedK_contigINS1_10OpaqueTypeILj1EEEjLi1ELi128ELi1ELi16EEEvPT_NS1_25CatArrInputTensorMetadataIS5_T0_XT2_EXT3_EEENS1_16TensorSizeStrideIS8_Lj4EEEiS8_:
        /* <DEDUP_REMOVED lines=27> */
.L_x_880:
        /* <DEDUP_REMOVED lines=87> */
.L_x_879:
[----:B0-2---:R-:W-:Y:S05]  /*0720*/  BSYNC.RECONVERGENT B0 ;  /* 0x0000000000007941 */ /* 0x005fea0003800200 */
.L_x_878:
        /* <DEDUP_REMOVED lines=14> */
.L_x_883:
        /* <DEDUP_REMOVED lines=11> */
.L_x_882:
[----:B0-----:R-:W-:Y:S05]  /*08c0*/  BSYNC.RECONVERGENT B0 ;  /* 0x0000000000007941 */ /* 0x001fea0003800200 */
.L_x_881:
        /* <DEDUP_REMOVED lines=12> */
.L_x_884:
        /* <DEDUP_REMOVED lines=27> */
.L_x_885:
        /* <DEDUP_REMOVED lines=12> */
.L_x_1086:


//--------------------- .text._ZN2at6native40_GLOBAL__N__2351210d_8_Shape_cu_49f7391c30CatArrayBatchedCopy_vectorizedINS1_10OpaqueTypeILj1EEEjLi1ELi128ELi1ELi16ELi16EEEvPcNS1_25CatArrInputTensorMetadataIT_T0_XT2_EXT3_EEENS1_16TensorSizeStrideIS8_Lj4EEEiS8_ --------------------------
	.section	.text._ZN2at6native40_GLOBAL__N__2351210d_8_Shape_cu_49f7391c30CatArrayBatchedCopy_vectorizedINS1_10OpaqueTypeILj1EEEjLi1ELi128ELi1ELi16ELi16EEEvPcNS1_25CatArrInputTensorMetadataIT_T0_XT2_EXT3_EEENS1_16TensorSizeStrideIS8_Lj4EEEiS8_,"ax",@progbits
	.align	128
.text._ZN2at6native40_GLOBAL__N__2351210d_8_Shape_cu_49f7391c30CatArrayBatchedCopy_vectorizedINS1_10OpaqueTypeILj1EEEjLi1ELi128ELi1ELi16ELi16EEEvPcNS1_25CatArrInputTensorMetadataIT_T0_XT2_EXT3_EEENS1_16TensorSizeStrideIS8_Lj4EEEiS8_:
        .type           _ZN2at6native40_GLOBAL__N__2351210d_8_Shape_cu_49f7391c30CatArrayBatchedCopy_vectorizedINS1_10OpaqueTypeILj1EEEjLi1ELi128ELi1ELi16ELi16EEEvPcNS1_25CatArrInputTensorMetadataIT_T0_XT2_EXT3_EEENS1_16TensorSizeStrideIS8_Lj4EEEiS8_,@function
        .size           _ZN2at6native40_GLOBAL__N__2351210d_8_Shape_cu_49f7391c30CatArrayBatchedCopy_vectorizedINS1_10OpaqueTypeILj1EEEjLi1ELi128ELi1ELi16ELi16EEEvPcNS1_25CatArrInputTensorMetadataIT_T0_XT2_EXT3_EEENS1_16TensorSizeStrideIS8_Lj4EEEiS8_,(.L_x_1087 - _ZN2at6native40_GLOBAL__N__2351210d_8_Shape_cu_49f7391c30CatArrayBatchedCopy_vectorizedINS1_10OpaqueTypeILj1EEEjLi1ELi128ELi1ELi16ELi16EEEvPcNS1_25CatArrInputTensorMetadataIT_T0_XT2_EXT3_EEENS1_16TensorSizeStrideIS8_Lj4EEEiS8_)
        .other          _ZN2at6native40_GLOBAL__N__2351210d_8_Shape_cu_49f7391c30CatArrayBatchedCopy_vectorizedINS1_10OpaqueTypeILj1EEEjLi1ELi128ELi1ELi16ELi16EEEvPcNS1_25CatArrInputTensorMetadataIT_T0_XT2_EXT3_EEENS1_16TensorSizeStrideIS8_Lj4EEEiS8_,@"STO_CUDA_ENTRY STV_DEFAULT"
_ZN2at6native40_GLOBAL__N__2351210d_8_Shape_cu_49f7391c30CatArrayBatchedCopy_vectorizedINS1_10OpaqueTypeILj1EEEjLi1ELi128ELi1ELi16ELi16EEEvPcNS1_25CatArrInputTensorMetadataIT_T0_XT2_EXT3_EEENS1_16TensorSizeStrideIS8_Lj4EEEiS8_:
        /* <DEDUP_REMOVED lines=25> */
.L_x_886:
        /* <DEDUP_REMOVED lines=11> */
.L_x_887:
        /* <DEDUP_REMOVED lines=12> */
.L_x_1087:


//--------------------- .nv.shared.reserved.0     --------------------------
	.section	.nv.shared.reserved.0,"aw",@nobits
	.weak		__nv_reservedSMEM_offset_0_alias
	.size		__nv_reservedSMEM_offset_0_alias, 0, 64
	.other		__nv_reservedSMEM_offset_0_alias,@"STO_CUDA_RESERVED_SHARED STV_DEFAULT"
__nv_reservedSMEM_offset_0_alias:
	.zero		0
	.zero		64


//--------------------- .nv.global                --------------------------
	.section	.nv.global,"aw",@nobits
.nv.global:
	.type		_ZN38_INTERNAL_2351210d_8_Shape_cu_49f7391c4cuda3std3__48in_placeE,@object
	.size		_ZN38_INTERNAL_2351210d_8_Shape_cu_49f7391c4cuda3std3__48in_placeE,(_ZN38_INTERNAL_2351210d_8_Shape_cu_49f7391c4cuda3std6ranges3__45__cpo8distanceE - _ZN38_INTERNAL_2351210d_8_Shape_cu_49f7391c4cuda3std3__48in_placeE)
_ZN38_INTERNAL_2351210d_8_Shape_cu_49f7391c4cuda3std3__48in_placeE:
	.zero		1
	.type		_ZN38_INTERNAL_2351210d_8_Shape_cu_49f7391c4cuda3std6ranges3__45__cpo8distanceE,@object
	.size		_ZN38_INTERNAL_2351210d_8_Shape_cu_49f7391c4cuda3std6ranges3__45__cpo8distanceE,(_ZN38_INTERNAL_2351210d_8_Shape_cu_49f7391c4cuda3std3__45__cpo6cbeginE - _ZN38_INTERNAL_2351210d_8_Shape_cu_49f7391c4cuda3std6ranges3__45__cpo8distanceE)
_ZN38_INTERNAL_2351210d_8_Shape_cu_49f7391c4cuda3std6ranges3__45__cpo8distanceE:
	.zero		1
	.type		_ZN38_INTERNAL_2351210d_8_Shape_cu_49f7391c4cuda3std3__45__cpo6cbeginE,@object
	.size		_ZN38_INTERNAL_2351210d_8_Shape_cu_49f7391c4cuda3std3__45__cpo6cbeginE,(_ZN38_INTERNAL_2351210d_8_Shape_cu_49f7391c4cuda3std6ranges3__45__cpo7advanceE - _ZN38_INTERNAL_2351210d_8_Shape_cu_49f7391c4cuda3std3__45__cpo6cbeginE)
_ZN38_INTERNAL_2351210d_8_Shape_cu_49f7391c4cuda3std3__45__cpo6cbeginE:
	.zero		1
	.type		_ZN38_INTERNAL_2351210d_8_Shape_cu_49f7391c4cuda3std6ranges3__45__cpo7advanceE,@object
	.size		_ZN38_INTERNAL_2351210d_8_Shape_cu_49f7391c4cuda3std6ranges3__45__cpo7advanceE,(_ZN38_INTERNAL_2351210d_8_Shape_cu_49f7391c4cuda3std3__45__cpo7crbeginE - _ZN38_INTERNAL_2351210d_8_Shape_cu_49f7391c4cuda3std6ranges3__45__cpo7advanceE)
_ZN38_INTERNAL_2351210d_8_Shape_cu_49f7391c4cuda3std6ranges3__45__cpo7advanceE:
	.zero		1
	.type		_ZN38_INTERNAL_2351210d_8_Shape_cu_49f7391c4cuda3std3__45__cpo7crbeginE,@object
	.size		_ZN38_INTERNAL_2351210d_8_Shape_cu_49f7391c4cuda3std3__45__cpo7crbeginE,(_ZN38_INTERNAL_2351210d_8_Shape_cu_49f7391c4cuda3std6ranges3__45__cpo4dataE - _ZN38_INTERNAL_2351210d_8_Shape_cu_49f7391c4cuda3std3__45__cpo7crbeginE)
_ZN38_INTERNAL_2351210d_8_Shape_cu_49f7391c4cuda3std3__45__cpo7crbeginE:
	.zero		1
	.type		_ZN38_INTERNAL_2351210d_8_Shape_cu_49f7391c4cuda3std6ranges3__45__cpo4dataE,@object
	.size		_ZN38_INTERNAL_2351210d_8_Shape_cu_49f7391c4cuda3std6ranges3__45__cpo4dataE,(_ZN38_INTERNAL_2351210d_8_Shape_cu_49f7391c4cuda3std6ranges3__45__cpo5beginE - _ZN38_INTERNAL_2351210d_8_Shape_cu_49f7391c4cuda3std6ranges3__45__cpo4dataE)
_ZN38_INTERNAL_2351210d_8_Shape_cu_49f7391c4cuda3std6ranges3__45__cpo4dataE:
	.zero		1
	.type		_ZN38_INTERNAL_2351210d_8_Shape_cu_49f7391c4cuda3std6ranges3__45__cpo5beginE,@object
	.size		_ZN38_INTERNAL_2351210d_8_Shape_cu_49f7391c4cuda3std6ranges3__45__cpo5beginE,(_ZN38_INTERNAL_2351210d_8_Shape_cu_49f7391c4cuda3std3__440_GLOBAL__N__2351210d_8_Shape_cu_49f7391c6ignoreE - _ZN38_INTERNAL_2351210d_8_Shape_cu_49f7391c4cuda3std6ranges3__45__cpo5beginE)
_ZN38_INTERNAL_2351210d_8_Shape_cu_49f7391c4cuda3std6ranges3__45__cpo5beginE:
	.zero		1
	.type		_ZN38_INTERNAL_2351210d_8_Shape_cu_49f7391c4cuda3std3__440_GLOBAL__N__2351210d_8_Shape_cu_49f7391c6ignoreE,@object
	.size		_ZN38_INTERNAL_2351210d_8_Shape_cu_49f7391c4cuda3std3__440_GLOBAL__N__2351210d_8_Shape_cu_49f7391c6ignoreE,(_ZN38_INTERNAL_2351210d_8_Shape_cu_49f7391c4cuda3std6ranges3__45__cpo4sizeE - _ZN38_INTERNAL_2351210d_8_Shape_cu_49f7391c4cuda3std3__440_GLOBAL__N__2351210d_8_Shape_cu_49f7391c6ignoreE)
_ZN38_INTERNAL_2351210d_8_Shape_cu_49f7391c4cuda3std3__440_GLOBAL__N__2351210d_8_Shape_cu_49f7391c6ignoreE:
	.zero		1
	.type		_ZN38_INTERNAL_2351210d_8_Shape_cu_49f7391c4cuda3std6ranges3__45__cpo4sizeE,@object
	.size		_ZN38_INTERNAL_2351210d_8_Shape_cu_49f7391c4cuda3std6ranges3__45__cpo4sizeE,(_ZN38_INTERNAL_2351210d_8_Shape_cu_49f7391c4cuda3std3__45__cpo5beginE - _ZN38_INTERNAL_2351210d_8_Shape_cu_49f7391c4cuda3std6ranges3__45__cpo4sizeE)
_ZN38_INTERNAL_2351210d_8_Shape_cu_49f7391c4cuda3std6ranges3__45__cpo4sizeE:
	.zero		1
	.type		_ZN38_INTERNAL_2351210d_8_Shape_cu_49f7391c4cuda3std3__45__cpo5beginE,@object
	.size		_ZN38_INTERNAL_2351210d_8_Shape_cu_49f7391c4cuda3std3__45__cpo5beginE,(_ZN38_INTERNAL_2351210d_8_Shape_cu_49f7391c4cuda3std6ranges3__45__cpo6cbeginE - _ZN38_INTERNAL_2351210d_8_Shape_cu_49f7391c4cuda3std3__45__cpo5beginE)
_ZN38_INTERNAL_2351210d_8_Shape_cu_49f7391c4cuda3std3__45__cpo5beginE:
	.zero		1
	.type		_ZN38_INTERNAL_2351210d_8_Shape_cu_49f7391c4cuda3std6ranges3__45__cpo6cbeginE,@object
	.size		_ZN38_INTERNAL_2351210d_8_Shape_cu_49f7391c4cuda3std6ranges3__45__cpo6cbeginE,(_ZN38_INTERNAL_2351210d_8_Shape_cu_49f7391c4cuda3std3__45__cpo6rbeginE - _ZN38_INTERNAL_2351210d_8_Shape_cu_49f7391c4cuda3std6ranges3__45__cpo6cbeginE)
_ZN38_INTERNAL_2351210d_8_Shape_cu_49f7391c4cuda3std6ranges3__45__cpo6cbeginE:
	.zero		1
	.type		_ZN38_INTERNAL_2351210d_8_Shape_cu_49f7391c4cuda3std3__45__cpo6rbeginE,@object
	.size		_ZN38_INTERNAL_2351210d_8_Shape_cu_49f7391c4cuda3std3__45__cpo6rbeginE,(_ZN38_INTERNAL_2351210d_8_Shape_cu_49f7391c4cuda3std6ranges3__45__cpo4nextE - _ZN38_INTERNAL_2351210d_8_Shape_cu_49f7391c4cuda3std3__45__cpo6rbeginE)
_ZN38_INTERNAL_2351210d_8_Shape_cu_49f7391c4cuda3std3__45__cpo6rbeginE:
	.zero		1
	.type		_ZN38_INTERNAL_2351210d_8_Shape_cu_49f7391c4cuda3std6ranges3__45__cpo4nextE,@object
	.size		_ZN38_INTERNAL_2351210d_8_Shape_cu_49f7391c4cuda3std6ranges3__45__cpo4nextE,(_ZN38_INTERNAL_2351210d_8_Shape_cu_49f7391c4cuda3std6ranges3__45__cpo4swapE - _ZN38_INTERNAL_2351210d_8_Shape_cu_49f7391c4cuda3std6ranges3__45__cpo4nextE)
_ZN38_INTERNAL_2351210d_8_Shape_cu_49f7391c4cuda3std6ranges3__45__cpo4nextE:
	.zero		1
	.type		_ZN38_INTERNAL_2351210d_8_Shape_cu_49f7391c4cuda3std6ranges3__45__cpo4swapE,@object
	.size		_ZN38_INTERNAL_2351210d_8_Shape_cu_49f7391c4cuda3std6ranges3__45__cpo4swapE,(_ZN38_INTERNAL_2351210d_8_Shape_cu_49f7391c4cuda3std3__420unreachable_sentinelE - _ZN38_INTERNAL_2351210d_8_Shape_cu_49f7391c4cuda3std6ranges3__45__cpo4swapE)
_ZN38_INTERNAL_2351210d_8_Shape_cu_49f7391c4cuda3std6ranges3__45__cpo4swapE:
	.zero		1
	.type		_ZN38_INTERNAL_2351210d_8_Shape_cu_49f7391c4cuda3std3__420unreachable_sentinelE,@object
	.size		_ZN38_INTERNAL_2351210d_8_Shape_cu_49f7391c4cuda3std3__420unreachable_sentinelE,(_ZN38_INTERNAL_2351210d_8_Shape_cu_49f7391c6thrust24THRUST_300001_SM_1000_NS6system6detail10sequential3seqE - _ZN38_INTERNAL_2351210d_8_Shape_cu_49f7391c4cuda3std3__420unreachable_sentinelE)
_ZN38_INTERNAL_2351210d_8_Shape_cu_49f7391c4cuda3std3__420unreachable_sentinelE:
	.zero		1
	.type		_ZN38_INTERNAL_2351210d_8_Shape_cu_49f7391c6thrust24THRUST_300001_SM_1000_NS6system6detail10sequential3seqE,@object
	.size		_ZN38_INTERNAL_2351210d_8_Shape_cu_49f7391c6thrust24THRUST_300001_SM_1000_NS6system6detail10sequential3seqE,(_ZN38_INTERNAL_2351210d_8_Shape_cu_49f7391c4cuda3std3__45__cpo4cendE - _ZN38_INTERNAL_2351210d_8_Shape_cu_49f7391c6thrust24THRUST_300001_SM_1000_NS6system6detail10sequential3seqE)
_ZN38_INTERNAL_2351210d_8_Shape_cu_49f7391c6thrust24THRUST_300001_SM_1000_NS6system6detail10sequential3seqE:
	.zero		1
	.type		_ZN38_INTERNAL_2351210d_8_Shape_cu_49f7391c4cuda3std3__45__cpo4cendE,@object
	.size		_ZN38_INTERNAL_2351210d_8_Shape_cu_49f7391c4cuda3std3__45__cpo4cendE,(_ZN38_INTERNAL_2351210d_8_Shape_cu_49f7391c4cuda3std6ranges3__45__cpo9iter_swapE - _ZN38_INTERNAL_2351210d_8_Shape_cu_49f7391c4cuda3std3__45__cpo4cendE)
_ZN38_INTERNAL_2351210d_8_Shape_cu_49f7391c4cuda3std3__45__cpo4cendE:
	.zero		1
	.type		_ZN38_INTERNAL_2351210d_8_Shape_cu_49f7391c4cuda3std6ranges3__45__cpo9iter_swapE,@object
	.size		_ZN38_INTERNAL_2351210d_8_Shape_cu_49f7391c4cuda3std6ranges3__45__cpo9iter_swapE,(_ZN38_INTERNAL_2351210d_8_Shape_cu_49f7391c4cuda3std3__45__cpo5crendE - _ZN38_INTERNAL_2351210d_8_Shape_cu_49f7391c4cuda3std6ranges3__45__cpo9iter_swapE)
_ZN38_INTERNAL_2351210d_8_Shape_cu_49f7391c4cuda3std6ranges3__45__cpo9iter_swapE:
	.zero		1
	.type		_ZN38_INTERNAL_2351210d_8_Shape_cu_49f7391c4cuda3std3__45__cpo5crendE,@object
	.size		_ZN38_INTERNAL_2351210d_8_Shape_cu_49f7391c4cuda3std3__45__cpo5crendE,(_ZN38_INTERNAL_2351210d_8_Shape_cu_49f7391c4cuda3std6ranges3__45__cpo5cdataE - _ZN38_INTERNAL_2351210d_8_Shape_cu_49f7391c4cuda3std3__45__cpo5crendE)
_ZN38_INTERNAL_2351210d_8_Shape_cu_49f7391c4cuda3std3__45__cpo5crendE:
	.zero		1
	.type		_ZN38_INTERNAL_2351210d_8_Shape_cu_49f7391c4cuda3std6ranges3__45__cpo5cdataE,@object
	.size		_ZN38_INTERNAL_2351210d_8_Shape_cu_49f7391c4cuda3std6ranges3__45__cpo5cdataE,(_ZN38_INTERNAL_2351210d_8_Shape_cu_49f7391c4cuda3std6ranges3__45__cpo3endE - _ZN38_INTERNAL_2351210d_8_Shape_cu_49f7391c4cuda3std6ranges3__45__cpo5cdataE)
_ZN38_INTERNAL_2351210d_8_Shape_cu_49f7391c4cuda3std6ranges3__45__cpo5cdataE:
	.zero		1
	.type		_ZN38_INTERNAL_2351210d_8_Shape_cu_49f7391c4cuda3std6ranges3__45__cpo3endE,@object
	.size		_ZN38_INTERNAL_2351210d_8_Shape_cu_49f7391c4cuda3std6ranges3__45__cpo3endE,(_ZN38_INTERNAL_2351210d_8_Shape_cu_49f7391c4cuda3std3__419piecewise_constructE - _ZN38_INTERNAL_2351210d_8_Shape_cu_49f7391c4cuda3std6ranges3__45__cpo3endE)
_ZN38_INTERNAL_2351210d_8_Shape_cu_49f7391c4cuda3std6ranges3__45__cpo3endE:
	.zero		1
	.type		_ZN38_INTERNAL_2351210d_8_Shape_cu_49f7391c4cuda3std3__419piecewise_constructE,@object
	.size		_ZN38_INTERNAL_2351210d_8_Shape_cu_49f7391c4cuda3std3__419piecewise_constructE,(_ZN38_INTERNAL_2351210d_8_Shape_cu_49f7391c4cuda3std6ranges3__45__cpo5ssizeE - _ZN38_INTERNAL_2351210d_8_Shape_cu_49f7391c4cuda3std3__419piecewise_constructE)
_ZN38_INTERNAL_2351210d_8_Shape_cu_49f7391c4cuda3std3__419piecewise_constructE:
	.zero		1
	.type		_ZN38_INTERNAL_2351210d_8_Shape_cu_49f7391c4cuda3std6ranges3__45__cpo5ssizeE,@object
	.size		_ZN38_INTERNAL_2351210d_8_Shape_cu_49f7391c4cuda3std6ranges3__45__cpo5ssizeE,(_ZN38_INTERNAL_2351210d_8_Shape_cu_49f7391c4cuda3std3__45__cpo3endE - _ZN38_INTERNAL_2351210d_8_Shape_cu_49f7391c4cuda3std6ranges3__45__cpo5ssizeE)
_ZN38_INTERNAL_2351210d_8_Shape_cu_49f7391c4cuda3std6ranges3__45__cpo5ssizeE:
	.zero		1
	.type		_ZN38_INTERNAL_2351210d_8_Shape_cu_49f7391c4cuda3std3__45__cpo3endE,@object
	.size		_ZN38_INTERNAL_2351210d_8_Shape_cu_49f7391c4cuda3std3__45__cpo3endE,(_ZN38_INTERNAL_2351210d_8_Shape_cu_49f7391c4cuda3std6ranges3__45__cpo4cendE - _ZN38_INTERNAL_2351210d_8_Shape_cu_49f7391c4cuda3std3__45__cpo3endE)
_ZN38_INTERNAL_2351210d_8_Shape_cu_49f7391c4cuda3std3__45__cpo3endE:
	.zero		1
	.type		_ZN38_INTERNAL_2351210d_8_Shape_cu_49f7391c4cuda3std6ranges3__45__cpo4cendE,@object
	.size		_ZN38_INTERNAL_2351210d_8_Shape_cu_49f7391c4cuda3std6ranges3__45__cpo4cendE,(_ZN38_INTERNAL_2351210d_8_Shape_cu_49f7391c4cuda3std3__45__cpo4rendE - _ZN38_INTERNAL_2351210d_8_Shape_cu_49f7391c4cuda3std6ranges3__45__cpo4cendE)
_ZN38_INTERNAL_2351210d_8_Shape_cu_49f7391c4cuda3std6ranges3__45__cpo4cendE:
	.zero		1
	.type		_ZN38_INTERNAL_2351210d_8_Shape_cu_49f7391c4cuda3std3__45__cpo4rendE,@object
	.size		_ZN38_INTERNAL_2351210d_8_Shape_cu_49f7391c4cuda3std3__45__cpo4rendE,(_ZN38_INTERNAL_2351210d_8_Shape_cu_49f7391c4cuda3std6ranges3__45__cpo4prevE - _ZN38_INTERNAL_2351210d_8_Shape_cu_49f7391c4cuda3std3__45__cpo4rendE)
_ZN38_INTERNAL_2351210d_8_Shape_cu_49f7391c4cuda3std3__45__cpo4rendE:
	.zero		1
	.type		_ZN38_INTERNAL_2351210d_8_Shape_cu_49f7391c4cuda3std6ranges3__45__cpo4prevE,@object
	.size		_ZN38_INTERNAL_2351210d_8_Shape_cu_49f7391c4cuda3std6ranges3__45__cpo4prevE,(_ZN38_INTERNAL_2351210d_8_Shape_cu_49f7391c4cuda3std6ranges3__45__cpo9iter_moveE - _ZN38_INTERNAL_2351210d_8_Shape_cu_49f7391c4cuda3std6ranges3__45__cpo4prevE)
_ZN38_INTERNAL_2351210d_8_Shape_cu_49f7391c4cuda3std6ranges3__45__cpo4prevE:
	.zero		1
	.type		_ZN38_INTERNAL_2351210d_8_Shape_cu_49f7391c4cuda3std6ranges3__45__cpo9iter_moveE,@object
	.size		_ZN38_INTERNAL_2351210d_8_Shape_cu_49f7391c4cuda3std6ranges3__45__cpo9iter_moveE,(.L_13 - _ZN38_INTERNAL_2351210d_8_Shape_cu_49f7391c4cuda3std6ranges3__45__cpo9iter_moveE)
_ZN38_INTERNAL_2351210d_8_Shape_cu_49f7391c4cuda3std6ranges3__45__cpo9iter_moveE:
	.zero		1
.L_13:


//--------------------- .nv.constant0._ZN2at6native40_GLOBAL__N__2351210d_8_Shape_cu_49f7391c19CatArrayBatchedCopyINS1_10OpaqueTypeILj16EEEjLi4ELi64ELi64EEEvPT_NS1_25CatArrInputTensorMetadataIS5_T0_XT2_EXT3_EEENS1_16TensorSizeStrideIS8_Lj4EEEiS8_ --------------------------
	.section	.nv.constant0._ZN2at6native40_GLOBAL__N__2351210d_8_Shape_cu_49f7391c19CatArrayBatchedCopyINS1_10OpaqueTypeILj16EEEjLi4ELi64ELi64EEEvPT_NS1_25CatArrInputTensorMetadataIS5_T0_XT2_EXT3_EEENS1_16TensorSizeStrideIS8_Lj4EEEiS8_,"a",@progbits
	.sectionflags	@""
	.align	4
.nv.constant0._ZN2at6native40_GLOBAL__N__2351210d_8_Shape_cu_49f7391c19CatArrayBatchedCopyINS1_10OpaqueTypeILj16EEEjLi4ELi64ELi64EEEvPT_NS1_25CatArrInputTensorMetadataIS5_T0_XT2_EXT3_EEENS1_16TensorSizeStrideIS8_Lj4EEEiS8_:
	.zero		4336


//--------------------- .nv.constant0._ZN2at6native40_GLOBAL__N__2351210d_8_Shape_cu_49f7391c26CatArrayBatchedCopy_contigINS1_10OpaqueTypeILj16EEEjLi4ELi64ELi64EEEvPT_NS1_25CatArrInputTensorMetadataIS5_T0_XT2_EXT3_EEENS1_16TensorSizeStrideIS8_Lj4EEEiS8_ --------------------------
	.section	.nv.constant0._ZN2at6native40_GLOBAL__N__2351210d_8_Shape_cu_49f7391c26CatArrayBatchedCopy_contigINS1_10OpaqueTypeILj16EEEjLi4ELi64ELi64EEEvPT_NS1_25CatArrInputTensorMetadataIS5_T0_XT2_EXT3_EEENS1_16TensorSizeStrideIS8_Lj4EEEiS8_,"a",@progbits
	.sectionflags	@""
	.align	4
.nv.constant0._ZN2at6native40_GLOBAL__N__2351210d_8_Shape_cu_49f7391c26CatArrayBatchedCopy_contigINS1_10OpaqueTypeILj16EEEjLi4ELi64ELi64EEEvPT_NS1_25CatArrInputTensorMetadataIS5_T0_XT2_EXT3_EEENS1_16TensorSizeStrideIS8_Lj4EEEiS8_:
	.zero		4336


//--------------------- .nv.constant0._ZN2at6native40_GLOBAL__N__2351210d_8_Shape_cu_49f7391c35CatArrayBatchedCopy_alignedK_contigINS1_10OpaqueTypeILj16EEEjLi4ELi64ELi64ELi8EEEvPT_NS1_25CatArrInputTensorMetadataIS5_T0_XT2_EXT3_EEENS1_16TensorSizeStrideIS8_Lj4EEEiS8_ --------------------------
	.section	.nv.constant0._ZN2at6native40_GLOBAL__N__2351210d_8_Shape_cu_49f7391c35CatArrayBatchedCopy_alignedK_contigINS1_10OpaqueTypeILj16EEEjLi4ELi64ELi64ELi8EEEvPT_NS1_25CatArrInputTensorMetadataIS5_T0_XT2_EXT3_EEENS1_16TensorSizeStrideIS8_Lj4EEEiS8_,"a",@progbits
	.sectionflags	@""
	.align	4
.nv.constant0._ZN2at6native40_GLOBAL__N__2351210d_8_Shape_cu_49f7391c35CatArrayBatchedCopy_alignedK_contigINS1_10OpaqueTypeILj16EEEjLi4ELi64ELi64ELi8EEEvPT_NS1_25CatArrInputTensorMetadataIS5_T0_XT2_EXT3_EEENS1_16TensorSizeStrideIS8_Lj4EEEiS8_:
	.zero		4336


//--------------------- .nv.constant0._ZN2at6native40_GLOBAL__N__2351210d_8_Shape_cu_49f7391c35CatArrayBatchedCopy_alignedK_contigINS1_10OpaqueTypeILj16EEEjLi4ELi64ELi64ELi16EEEvPT_NS1_25CatArrInputTensorMetadataIS5_T0_XT2_EXT3_EEENS1_16TensorSizeStrideIS8_Lj4EEEiS8_ --------------------------
	.section	.nv.constant0._ZN2at6native40_GLOBAL__N__2351210d_8_Shape_cu_49f7391c35CatArrayBatchedCopy_alignedK_contigINS1_10OpaqueTypeILj16EEEjLi4ELi64ELi64ELi16EEEvPT_NS1_25CatArrInputTensorMetadataIS5_T0_XT2_EXT3_EEENS1_16TensorSizeStrideIS8_Lj4EEEiS8_,"a",@progbits
	.sectionflags	@""
	.align	4
.nv.constant0._ZN2at6native40_GLOBAL__N__2351210d_8_Shape_cu_49f7391c35CatArrayBatchedCopy_alignedK_contigINS1_10OpaqueTypeILj16EEEjLi4ELi64ELi64ELi16EEEvPT_NS1_25CatArrInputTensorMetadataIS5_T0_XT2_EXT3_EEENS1_16TensorSizeStrideIS8_Lj4EEEiS8_:
	.zero		4336


//--------------------- .nv.constant0._ZN2at6native40_GLOBAL__N__2351210d_8_Shape_cu_49f7391c30CatArrayBatchedCopy_vectorizedINS1_10OpaqueTypeILj16EEEjLi4ELi64ELi64ELi16ELi1EEEvPcNS1_25CatArrInputTensorMetadataIT_T0_XT2_EXT3_EEENS1_16TensorSizeStrideIS8_Lj4EEEiS8_ --------------------------
	.section	.nv.constant0._ZN2at6native40_GLOBAL__N__2351210d_8_Shape_cu_49f7391c30CatArrayBatchedCopy_vectorizedINS1_10OpaqueTypeILj16EEEjLi4ELi64ELi64ELi16ELi1EEEvPcNS1_25CatArrInputTensorMetadataIT_T0_XT2_EXT3_EEENS1_16TensorSizeStrideIS8_Lj4EEEiS8_,"a",@progbits
	.sectionflags	@""
	.align	4
.nv.constant0._ZN2at6native40_GLOBAL__N__2351210d_8_Shape_cu_49f7391c30CatArrayBatchedCopy_vectorizedINS1_10OpaqueTypeILj16EEEjLi4ELi64ELi64ELi16ELi1EEEvPcNS1_25CatArrInputTensorMetadataIT_T0_XT2_EXT3_EEENS1_16TensorSizeStrideIS8_Lj4EEEiS8_:
	.zero		4336


//--------------------- .nv.constant0._ZN2at6native40_GLOBAL__N__2351210d_8_Shape_cu_49f7391c19CatArrayBatchedCopyINS1_10OpaqueTypeILj16EEEjLi3ELi64ELi64EEEvPT_NS1_25CatArrInputTensorMetadataIS5_T0_XT2_EXT3_EEENS1_16TensorSizeStrideIS8_Lj4EEEiS8_ --------------------------
	.section	.nv.constant0._ZN2at6native40_GLOBAL__N__2351210d_8_Shape_cu_49f7391c19CatArrayBatchedCopyINS1_10OpaqueTypeILj16EEEjLi3ELi64ELi64EEEvPT_NS1_25CatArrInputTensorMetadataIS5_T0_XT2_EXT3_EEENS1_16TensorSizeStrideIS8_Lj4EEEiS8_,"a",@progbits
	.sectionflags	@""
	.align	4
.nv.constant0._ZN2at6native40_GLOBAL__N__2351210d_8_Shape_cu_49f7391c19CatArrayBatchedCopyINS1_10OpaqueTypeILj16EEEjLi3ELi64ELi64EEEvPT_NS1_25CatArrInputTensorMetadataIS5_T0_XT2_EXT3_EEENS1_16TensorSizeStrideIS8_Lj4EEEiS8_:
	.zero		4336


//--------------------- .nv.constant0._ZN2at6native40_GLOBAL__N__2351210d_8_Shape_cu_49f7391c26CatArrayBatchedCopy_contigINS1_10OpaqueTypeILj16EEEjLi3ELi64ELi64EEEvPT_NS1_25CatArrInputTensorMetadataIS5_T0_XT2_EXT3_EEENS1_16TensorSizeStrideIS8_Lj4EEEiS8_ --------------------------
	.section	.nv.constant0._ZN2at6native40_GLOBAL__N__2351210d_8_Shape_cu_49f7391c26CatArrayBatchedCopy_contigINS1_10OpaqueTypeILj16EEEjLi3ELi64ELi64EEEvPT_NS1_25CatArrInputTensorMetadataIS5_T0_XT2_EXT3_EEENS1_16TensorSizeStrideIS8_Lj4EEEiS8_,"a",@progbits
	.sectionflags	@""
	.align	4
.nv.constant0._ZN2at6native40_GLOBAL__N__2351210d_8_Shape_cu_49f7391c26CatArrayBatchedCopy_contigINS1_10OpaqueTypeILj16EEEjLi3ELi64ELi64EEEvPT_NS1_25CatArrInputTensorMetadataIS5_T0_XT2_EXT3_EEENS1_16TensorSizeStrideIS8_Lj4EEEiS8_:
	.zero		4336


//--------------------- .nv.constant0._ZN2at6native40_GLOBAL__N__2351210d_8_Shape_cu_49f7391c35CatArrayBatchedCopy_alignedK_contigINS1_10OpaqueTypeILj16EEEjLi3ELi64ELi64ELi8EEEvPT_NS1_25CatArrInputTensorMetadataIS5_T0_XT2_EXT3_EEENS1_16TensorSizeStrideIS8_Lj4EEEiS8_ --------------------------
	.section	.nv.constant0._ZN2at6native40_GLOBAL__N__2351210d_8_Shape_cu_49f7391c35CatArrayBatchedCopy_alignedK_contigINS1_10OpaqueTypeILj16EEEjLi3ELi64ELi64ELi8EEEvPT_NS1_25CatArrInputTensorMetadataIS5_T0_XT2_EXT3_EEENS1_16TensorSizeStrideIS8_Lj4EEEiS8_,"a",@progbits
	.sectionflags	@""
	.align	4
.nv.constant0._ZN2at6native40_GLOBAL__N__2351210d_8_Shape_cu_49f7391c35CatArrayBatchedCopy_alignedK_contigINS1_10OpaqueTypeILj16EEEjLi3ELi64ELi64ELi8EEEvPT_NS1_25CatArrInputTensorMetadataIS5_T0_XT2_EXT3_EEENS1_16TensorSizeStrideIS8_Lj4EEEiS8_:
	.zero		4336


//--------------------- .nv.constant0._ZN2at6native40_GLOBAL__N__2351210d_8_Shape_cu_49f7391c35CatArrayBatchedCopy_alignedK_contigINS1_10OpaqueTypeILj16EEEjLi3ELi64ELi64ELi16EEEvPT_NS1_25CatArrInputTensorMetadataIS5_T0_XT2_EXT3_EEENS1_16TensorSizeStrideIS8_Lj4EEEiS8_ --------------------------
	.section	.nv.constant0._ZN2at6native40_GLOBAL__N__2351210d_8_Shape_cu_49f7391c35CatArrayBatchedCopy_alignedK_contigINS1_10OpaqueTypeILj16EEEjLi3ELi64ELi64ELi16EEEvPT_NS1_25CatArrInputTensorMetadataIS5_T0_XT2_EXT3_EEENS1_16TensorSizeStrideIS8_Lj4EEEiS8_,"a",@progbits
	.sectionflags	@""
	.align	4
.nv.constant0._ZN2at6native40_GLOBAL__N__2351210d_8_Shape_cu_49f7391c35CatArrayBatchedCopy_alignedK_contigINS1_10OpaqueTypeILj16EEEjLi3ELi64ELi64ELi16EEEvPT_NS1_25CatArrInputTensorMetadataIS5_T0_XT2_EXT3_EEENS1_16TensorSizeStrideIS8_Lj4EEEiS8_:
	.zero		4336


//--------------------- .nv.constant0._ZN2at6native40_GLOBAL__N__2351210d_8_Shape_cu_49f7391c30CatArrayBatchedCopy_vectorizedINS1_10OpaqueTypeILj16EEEjLi3ELi64ELi64ELi16ELi1EEEvPcNS1_25CatArrInputTensorMetadataIT_T0_XT2_EXT3_EEENS1_16TensorSizeStrideIS8_Lj4EEEiS8_ --------------------------
	.section	.nv.constant0._ZN2at6native40_GLOBAL__N__2351210d_8_Shape_cu_49f7391c30CatArrayBatchedCopy_vectorizedINS1_10OpaqueTypeILj16EEEjLi3ELi64ELi64ELi16ELi1EEEvPcNS1_25CatArrInputTensorMetadataIT_T0_XT2_EXT3_EEENS1_16TensorSizeStrideIS8_Lj4EEEiS8_,"a",@progbits
	.sectionflags	@""
	.align	4
.nv.constant0._ZN2at6native40_GLOBAL__N__2351210d_8_Shape_cu_49f7391c30CatArrayBatchedCopy_vectorizedINS1_10OpaqueTypeILj16EEEjLi3ELi64ELi64ELi16ELi1EEEvPcNS1_25CatArrInputTensorMetadataIT_T0_XT2_EXT3_EEENS1_16TensorSizeStrideIS8_Lj4EEEiS8_:
	.zero		4336


//--------------------- .nv.constant0._ZN2at6native40_GLOBAL__N__2351210d_8_Shape_cu_49f7391c19CatArrayBatchedCopyINS1_10OpaqueTypeILj16EEEjLi2ELi64ELi64EEEvPT_NS1_25CatArrInputTensorMetadataIS5_T0_XT2_EXT3_EEENS1_16TensorSizeStrideIS8_Lj4EEEiS8_ --------------------------
	.section	.nv.constant0._ZN2at6native40_GLOBAL__N__2351210d_8_Shape_cu_49f7391c19CatArrayBatchedCopyINS1_10OpaqueTypeILj16EEEjLi2ELi64ELi64EEEvPT_NS1_25CatArrInputTensorMetadataIS5_T0_XT2_EXT3_EEENS1_16TensorSizeStrideIS8_Lj4EEEiS8_,"a",@progbits
	.sectionflags	@""
	.align	4
.nv.constant0._ZN2at6native40_GLOBAL__N__2351210d_8_Shape_cu_49f7391c19CatArrayBatchedCopyINS1_10OpaqueTypeILj16EEEjLi2ELi64ELi64EEEvPT_NS1_25CatArrInputTensorMetadataIS5_T0_XT2_EXT3_EEENS1_16TensorSizeStrideIS8_Lj4EEEiS8_:
	.zero		4336


//--------------------- .nv.constant0._ZN2at6native40_GLOBAL__N__2351210d_8_Shape_cu_49f7391c26CatArrayBatchedCopy_contigINS1_10OpaqueTypeILj16EEEjLi2ELi64ELi64EEEvPT_NS1_25CatArrInputTensorMetadataIS5_T0_XT2_EXT3_EEENS1_16TensorSizeStrideIS8_Lj4EEEiS8_ --------------------------
	.section	.nv.constant0._ZN2at6native40_GLOBAL__N__2351210d_8_Shape_cu_49f7391c26CatArrayBatchedCopy_contigINS1_10OpaqueTypeILj16EEEjLi2ELi64ELi64EEEvPT_NS1_25CatArrInputTensorMetadataIS5_T0_XT2_EXT3_EEENS1_16TensorSizeStrideIS8_Lj4EEEiS8_,"a",@progbits
	.sectionflags	@""
	.align	4
.nv.constant0._ZN2at6native40_GLOBAL__N__2351210d_8_Shape_cu_49f7391c26CatArrayBatchedCopy_contigINS1_10OpaqueTypeILj16EEEjLi2ELi64ELi64EEEvPT_NS1_25CatArrInputTensorMetadataIS5_T0_XT2_EXT3_EEENS1_16TensorSizeStrideIS8_Lj4EEEiS8_:
	.zero		4336


//--------------------- .nv.constant0._ZN2at6native40_GLOBAL__N__2351210d_8_Shape_cu_49f7391c35CatArrayBatchedCopy_alignedK_contigINS1_10OpaqueTypeILj16EEEjLi2ELi64ELi64ELi8EEEvPT_NS1_25CatArrInputTensorMetadataIS5_T0_XT2_EXT3_EEENS1_16TensorSizeStrideIS8_Lj4EEEiS8_ --------------------------
	.section	.nv.constant0._ZN2at6native40_GLOBAL__N__2351210d_8_Shape_cu_49f7391c35CatArrayBatchedCopy_alignedK_contigINS1_10OpaqueTypeILj16EEEjLi2ELi64ELi64ELi8EEEvPT_NS1_25CatArrInputTensorMetadataIS5_T0_XT2_EXT3_EEENS1_16TensorSizeStrideIS8_Lj4EEEiS8_,"a",@progbits
	.sectionflags	@""
	.align	4
.nv.constant0._ZN2at6native40_GLOBAL__N__2351210d_8_Shape_cu_49f7391c35CatArrayBatchedCopy_alignedK_contigINS1_10OpaqueTypeILj16EEEjLi2ELi64ELi64ELi8EEEvPT_NS1_25CatArrInputTensorMetadataIS5_T0_XT2_EXT3_EEENS1_16TensorSizeStrideIS8_Lj4EEEiS8_:
	.zero		4336


//--------------------- .nv.constant0._ZN2at6native40_GLOBAL__N__2351210d_8_Shape_cu_49f7391c35CatArrayBatchedCopy_alignedK_contigINS1_10OpaqueTypeILj16EEEjLi2ELi64ELi64ELi16EEEvPT_NS1_25CatArrInputTensorMetadataIS5_T0_XT2_EXT3_EEENS1_16TensorSizeStrideIS8_Lj4EEEiS8_ --------------------------
	.section	.nv.constant0._ZN2at6native40_GLOBAL__N__2351210d_8_Shape_cu_49f7391c35CatArrayBatchedCopy_alignedK_contigINS1_10OpaqueTypeILj16EEEjLi2ELi64ELi64ELi16EEEvPT_NS1_25CatArrInputTensorMetadataIS5_T0_XT2_EXT3_EEENS1_16TensorSizeStrideIS8_Lj4EEEiS8_,"a",@progbits
	.sectionflags	@""
	.align	4
.nv.constant0._ZN2at6native40_GLOBAL__N__2351210d_8_Shape_cu_49f7391c35CatArrayBatchedCopy_alignedK_contigINS1_10OpaqueTypeILj16EEEjLi2ELi64ELi64ELi16EEEvPT_NS1_25CatArrInputTensorMetadataIS5_T0_XT2_EXT3_EEENS1_16TensorSizeStrideIS8_Lj4EEEiS8_:
	.zero		4336


//--------------------- .nv.constant0._ZN2at6native40_GLOBAL__N__2351210d_8_Shape_cu_49f7391c30CatArrayBatchedCopy_vectorizedINS1_10OpaqueTypeILj16EEEjLi2ELi64ELi64ELi16ELi1EEEvPcNS1_25CatArrInputTensorMetadataIT_T0_XT2_EXT3_EEENS1_16TensorSizeStrideIS8_Lj4EEEiS8_ --------------------------
	.section	.nv.constant0._ZN2at6native40_GLOBAL__N__2351210d_8_Shape_cu_49f7391c30CatArrayBatchedCopy_vectorizedINS1_10OpaqueTypeILj16EEEjLi2ELi64ELi64ELi16ELi1EEEvPcNS1_25CatArrInputTensorMetadataIT_T0_XT2_EXT3_EEENS1_16TensorSizeStrideIS8_Lj4EEEiS8_,"a",@progbits
	.sectionflags	@""
	.align	4
.nv.constant0._ZN2at6native40_GLOBAL__N__2351210d_8_Shape_cu_49f7391c30CatArrayBatchedCopy_vectorizedINS1_10OpaqueTypeILj16EEEjLi2ELi64ELi64ELi16ELi1EEEvPcNS1_25CatArrInputTensorMetadataIT_T0_XT2_EXT3_EEENS1_16TensorSizeStrideIS8_Lj4EEEiS8_:
	.zero		4336


//--------------------- .nv.constant0._ZN2at6native40_GLOBAL__N__2351210d_8_Shape_cu_49f7391c19CatArrayBatchedCopyINS1_10OpaqueTypeILj16EEEjLi1ELi64ELi64EEEvPT_NS1_25CatArrInputTensorMetadataIS5_T0_XT2_EXT3_EEENS1_16TensorSizeStrideIS8_Lj4EEEiS8_ --------------------------
	.section	.nv.constant0._ZN2at6native40_GLOBAL__N__2351210d_8_Shape_cu_49f7391c19CatArrayBatchedCopyINS1_10OpaqueTypeILj16EEEjLi1ELi64ELi64EEEvPT_NS1_25CatArrInputTensorMetadataIS5_T0_XT2_EXT3_EEENS1_16TensorSizeStrideIS8_Lj4EEEiS8_,"a",@progbits
	.sectionflags	@""
	.align	4
.nv.constant0._ZN2at6native40_GLOBAL__N__2351210d_8_Shape_cu_49f7391c19CatArrayBatchedCopyINS1_10OpaqueTypeILj16EEEjLi1ELi64ELi64EEEvPT_NS1_25CatArrInputTensorMetadataIS5_T0_XT2_EXT3_EEENS1_16TensorSizeStrideIS8_Lj4EEEiS8_:
	.zero		4336


//--------------------- .nv.constant0._ZN2at6native40_GLOBAL__N__2351210d_8_Shape_cu_49f7391c26CatArrayBatchedCopy_contigINS1_10OpaqueTypeILj16EEEjLi1ELi64ELi64EEEvPT_NS1_25CatArrInputTensorMetadataIS5_T0_XT2_EXT3_EEENS1_16TensorSizeStrideIS8_Lj4EEEiS8_ --------------------------
	.section	.nv.constant0._ZN2at6native40_GLOBAL__N__2351210d_8_Shape_cu_49f7391c26CatArrayBatchedCopy_contigINS1_10OpaqueTypeILj16EEEjLi1ELi64ELi64EEEvPT_NS1_25CatArrInputTensorMetadataIS5_T0_XT2_EXT3_EEENS1_16TensorSizeStrideIS8_Lj4EEEiS8_,"a",@progbits
	.sectionflags	@""
	.align	4
.nv.constant0._ZN2at6native40_GLOBAL__N__2351210d_8_Shape_cu_49f7391c26CatArrayBatchedCopy_contigINS1_10OpaqueTypeILj16EEEjLi1ELi64ELi64EEEvPT_NS1_25CatArrInputTensorMetadataIS5_T0_XT2_EXT3_EEENS1_16TensorSizeStrideIS8_Lj4EEEiS8_:
	.zero		4336


//--------------------- .nv.constant0._ZN2at6native40_GLOBAL__N__2351210d_8_Shape_cu_49f7391c35CatArrayBatchedCopy_alignedK_contigINS1_10OpaqueTypeILj16EEEjLi1ELi64ELi64ELi8EEEvPT_NS1_25CatArrInputTensorMetadataIS5_T0_XT2_EXT3_EEENS1_16TensorSizeStrideIS8_Lj4EEEiS8_ --------------------------
	.section	.nv.constant0._ZN2at6native40_GLOBAL__N__2351210d_8_Shape_cu_49f7391c35CatArrayBatchedCopy_alignedK_contigINS1_10OpaqueTypeILj16EEEjLi1ELi64ELi64ELi8EEEvPT_NS1_25CatArrInputTensorMetadataIS5_T0_XT2_EXT3_EEENS1_16TensorSizeStrideIS8_Lj4EEEiS8_,"a",@progbits
	.sectionflags	@""
	.align	4
.nv.constant0._ZN2at6native40_GLOBAL__N__2351210d_8_Shape_cu_49f7391c35CatArrayBatchedCopy_alignedK_contigINS1_10OpaqueTypeILj16EEEjLi1ELi64ELi64ELi8EEEvPT_NS1_25CatArrInputTensorMetadataIS5_T0_XT2_EXT3_EEENS1_16TensorSizeStrideIS8_Lj4EEEiS8_:
	.zero		4336


//--------------------- .nv.constant0._ZN2at6native40_GLOBAL__N__2351210d_8_Shape_cu_49f7391c35CatArrayBatchedCopy_alignedK_contigINS1_10OpaqueTypeILj16EEEjLi1ELi64ELi64ELi16EEEvPT_NS1_25CatArrInputTensorMetadataIS5_T0_XT2_EXT3_EEENS1_16TensorSizeStrideIS8_Lj4EEEiS8_ --------------------------
	.section	.nv.constant0._ZN2at6native40_GLOBAL__N__2351210d_8_Shape_cu_49f7391c35CatArrayBatchedCopy_alignedK_contigINS1_10OpaqueTypeILj16EEEjLi1ELi64ELi64ELi16EEEvPT_NS1_25CatArrInputTensorMetadataIS5_T0_XT2_EXT3_EEENS1_16TensorSizeStrideIS8_Lj4EEEiS8_,"a",@progbits
	.sectionflags	@""
	.align	4
.nv.constant0._ZN2at6native40_GLOBAL__N__2351210d_8_Shape_cu_49f7391c35CatArrayBatchedCopy_alignedK_contigINS1_10OpaqueTypeILj16EEEjLi1ELi64ELi64ELi16EEEvPT_NS1_25CatArrInputTensorMetadataIS5_T0_XT2_EXT3_EEENS1_16TensorSizeStrideIS8_Lj4EEEiS8_:
	.zero		4336


//--------------------- .nv.constant0._ZN2at6native40_GLOBAL__N__2351210d_8_Shape_cu_49f7391c30CatArrayBatchedCopy_vectorizedINS1_10OpaqueTypeILj16EEEjLi1ELi64ELi64ELi16ELi1EEEvPcNS1_25CatArrInputTensorMetadataIT_T0_XT2_EXT3_EEENS1_16TensorSizeStrideIS8_Lj4EEEiS8_ --------------------------
	.section	.nv.constant0._ZN2at6native40_GLOBAL__N__2351210d_8_Shape_cu_49f7391c30CatArrayBatchedCopy_vectorizedINS1_10OpaqueTypeILj16EEEjLi1ELi64ELi64ELi16ELi1EEEvPcNS1_25CatArrInputTensorMetadataIT_T0_XT2_EXT3_EEENS1_16TensorSizeStrideIS8_Lj4EEEiS8_,"a",@progbits
	.sectionflags	@""
	.align	4
.nv.constant0._ZN2at6native40_GLOBAL__N__2351210d_8_Shape_cu_49f7391c30CatArrayBatchedCopy_vectorizedINS1_10OpaqueTypeILj16EEEjLi1ELi64ELi64ELi16ELi1EEEvPcNS1_25CatArrInputTensorMetadataIT_T0_XT2_EXT3_EEENS1_16TensorSizeStrideIS8_Lj4EEEiS8_:
	.zero		4336


//--------------------- .nv.constant0._ZN2at6native40_GLOBAL__N__2351210d_8_Shape_cu_49f7391c19CatArrayBatchedCopyINS1_10OpaqueTypeILj8EEEjLi4ELi64ELi64EEEvPT_NS1_25CatArrInputTensorMetadataIS5_T0_XT2_EXT3_EEENS1_16TensorSizeStrideIS8_Lj4EEEiS8_ --------------------------
	.section	.nv.constant0._ZN2at6native40_GLOBAL__N__2351210d_8_Shape_cu_49f7391c19CatArrayBatchedCopyINS1_10OpaqueTypeILj8EEEjLi4ELi64ELi64EEEvPT_NS1_25CatArrInputTensorMetadataIS5_T0_XT2_EXT3_EEENS1_16TensorSizeStrideIS8_Lj4EEEiS8_,"a",@progbits
	.sectionflags	@""
	.align	4
.nv.constant0._ZN2at6native40_GLOBAL__N__2351210d_8_Shape_cu_49f7391c19CatArrayBatchedCopyINS1_10OpaqueTypeILj8EEEjLi4ELi64ELi64EEEvPT_NS1_25CatArrInputTensorMetadataIS5_T0_XT2_EXT3_EEENS1_16TensorSizeStrideIS8_Lj4EEEiS8_:
	.zero		4336


//--------------------- .nv.constant0._ZN2at6native40_GLOBAL__N__2351210d_8_Shape_cu_49f7391c26CatArrayBatchedCopy_contigINS1_10OpaqueTypeILj8EEEjLi4ELi64ELi64EEEvPT_NS1_25CatArrInputTensorMetadataIS5_T0_XT2_EXT3_EEENS1_16TensorSizeStrideIS8_Lj4EEEiS8_ --------------------------
	.section	.nv.constant0._ZN2at6native40_GLOBAL__N__2351210d_8_Shape_cu_49f7391c26CatArrayBatchedCopy_contigINS1_10OpaqueTypeILj8EEEjLi4ELi64ELi64EEEvPT_NS1_25CatArrInputTensorMetadataIS5_T0_XT2_EXT3_EEENS1_16TensorSizeStrideIS8_Lj4EEEiS8_,"a",@progbits
	.sectionflags	@""
	.align	4
.nv.constant0._ZN2at6native40_GLOBAL__N__2351210d_8_Shape_cu_49f7391c26CatArrayBatchedCopy_contigINS1_10OpaqueTypeILj8EEEjLi4ELi64ELi64EEEvPT_NS1_25CatArrInputTensorMetadataIS5_T0_XT2_EXT3_EEENS1_16TensorSizeStrideIS8_Lj4EEEiS8_:
	.zero		4336


//--------------------- .nv.constant0._ZN2at6native40_GLOBAL__N__2351210d_8_Shape_cu_49f7391c35CatArrayBatchedCopy_alignedK_contigINS1_10OpaqueTypeILj8EEEjLi4ELi64ELi64ELi8EEEvPT_NS1_25CatArrInputTensorMetadataIS5_T0_XT2_EXT3_EEENS1_16TensorSizeStrideIS8_Lj4EEEiS8_ --------------------------
	.section	.nv.constant0._ZN2at6native40_GLOBAL__N__2351210d_8_Shape_cu_49f7391c35CatArrayBatchedCopy_alignedK_contigINS1_10OpaqueTypeILj8EEEjLi4ELi64ELi64ELi8EEEvPT_NS1_25CatArrInputTensorMetadataIS5_T0_XT2_EXT3_EEENS1_16TensorSizeStrideIS8_Lj4EEEiS8_,"a",@progbits
	.sectionflags	@""
	.align	4
.nv.constant0._ZN2at6native40_GLOBAL__N__2351210d_8_Shape_cu_49f7391c35CatArrayBatchedCopy_alignedK_contigINS1_10OpaqueTypeILj8EEEjLi4ELi64ELi64ELi8EEEvPT_NS1_25CatArrInputTensorMetadataIS5_T0_XT2_EXT3_EEENS1_16TensorSizeStrideIS8_Lj4EEEiS8_:
	.zero		4336


//--------------------- .nv.constant0._ZN2at6native40_GLOBAL__N__2351210d_8_Shape_cu_49f7391c35CatArrayBatchedCopy_alignedK_contigINS1_10OpaqueTypeILj8EEEjLi4ELi64ELi64ELi16EEEvPT_NS1_25CatArrInputTensorMetadataIS5_T0_XT2_EXT3_EEENS1_16TensorSizeStrideIS8_Lj4EEEiS8_ --------------------------
	.section	.nv.constant0._ZN2at6native40_GLOBAL__N__2351210d_8_Shape_cu_49f7391c35CatArrayBatchedCopy_alignedK_contigINS1_10OpaqueTypeILj8EEEjLi4ELi64ELi64ELi16EEEvPT_NS1_25CatArrInputTensorMetadataIS5_T0_XT2_EXT3_EEENS1_16TensorSizeStrideIS8_Lj4EEEiS8_,"a",@progbits
	.sectionflags	@""
	.align	4
.nv.constant0._ZN2at6native40_GLOBAL__N__2351210d_8_Shape_cu_49f7391c35CatArrayBatchedCopy_alignedK_contigINS1_10OpaqueTypeILj8EEEjLi4ELi64ELi64ELi16EEEvPT_NS1_25CatArrInputTensorMetadataIS5_T0_XT2_EXT3_EEENS1_16TensorSizeStrideIS8_Lj4EEEiS8_:
	.zero		4336


//--------------------- .nv.constant0._ZN2at6native40_GLOBAL__N__2351210d_8_Shape_cu_49f7391c30CatArrayBatchedCopy_vectorizedINS1_10OpaqueTypeILj8EEEjLi4ELi64ELi64ELi16ELi2EEEvPcNS1_25CatArrInputTensorMetadataIT_T0_XT2_EXT3_EEENS1_16TensorSizeStrideIS8_Lj4EEEiS8_ --------------------------
	.section	.nv.constant0._ZN2at6native40_GLOBAL__N__2351210d_8_Shape_cu_49f7391c30CatArrayBatchedCopy_vectorizedINS1_10OpaqueTypeILj8EEEjLi4ELi64ELi64ELi16ELi2EEEvPcNS1_25CatArrInputTensorMetadataIT_T0_XT2_EXT3_EEENS1_16TensorSizeStrideIS8_Lj4EEEiS8_,"a",@progbits
	.sectionflags	@""
	.align	4
.nv.constant0._ZN2at6native40_GLOBAL__N__2351210d_8_Shape_cu_49f7391c30CatArrayBatchedCopy_vectorizedINS1_10OpaqueTypeILj8EEEjLi4ELi64ELi64ELi16ELi2EEEvPcNS1_25CatArrInputTensorMetadataIT_T0_XT2_EXT3_EEENS1_16TensorSizeStrideIS8_Lj4EEEiS8_:
	.zero		4336


//--------------------- .nv.constant0._ZN2at6native40_GLOBAL__N__2351210d_8_Shape_cu_49f7391c19CatArrayBatchedCopyINS1_10OpaqueTypeILj8EEEjLi3ELi64ELi64EEEvPT_NS1_25CatArrInputTensorMetadataIS5_T0_XT2_EXT3_EEENS1_16TensorSizeStrideIS8_Lj4EEEiS8_ --------------------------
	.section	.nv.constant0._ZN2at6native40_GLOBAL__N__2351210d_8_Shape_cu_49f7391c19CatArrayBatchedCopyINS1_10OpaqueTypeILj8EEEjLi3ELi64ELi64EEEvPT_NS1_25CatArrInputTensorMetadataIS5_T0_XT2_EXT3_EEENS1_16TensorSizeStrideIS8_Lj4EEEiS8_,"a",@progbits
	.sectionflags	@""
	.align	4
.nv.constant0._ZN2at6native40_GLOBAL__N__2351210d_8_Shape_cu_49f7391c19CatArrayBatchedCopyINS1_10OpaqueTypeILj8EEEjLi3ELi64ELi64EEEvPT_NS1_25CatArrInputTensorMetadataIS5_T0_XT2_EXT3_EEENS1_16TensorSizeStrideIS8_Lj4EEEiS8_:
	.zero		4336


//--------------------- .nv.constant0._ZN2at6native40_GLOBAL__N__2351210d_8_Shape_cu_49f7391c26CatArrayBatchedCopy_contigINS1_10OpaqueTypeILj8EEEjLi3ELi64ELi64EEEvPT_NS1_25CatArrInputTensorMetadataIS5_T0_XT2_EXT3_EEENS1_16TensorSizeStrideIS8_Lj4EEEiS8_ --------------------------
	.section	.nv.constant0._ZN2at6native40_GLOBAL__N__2351210d_8_Shape_cu_49f7391c26CatArrayBatchedCopy_contigINS1_10OpaqueTypeILj8EEEjLi3ELi64ELi64EEEvPT_NS1_25CatArrInputTensorMetadataIS5_T0_XT2_EXT3_EEENS1_16TensorSizeStrideIS8_Lj4EEEiS8_,"a",@progbits
	.sectionflags	@""
	.align	4
.nv.constant0._ZN2at6native40_GLOBAL__N__2351210d_8_Shape_cu_49f7391c26CatArrayBatchedCopy_contigINS1_10OpaqueTypeILj8EEEjLi3ELi64ELi64EEEvPT_NS1_25CatArrInputTensorMetadataIS5_T0_XT2_EXT3_EEENS1_16TensorSizeStrideIS8_Lj4EEEiS8_:
	.zero		4336


//--------------------- .nv.constant0._ZN2at6native40_GLOBAL__N__2351210d_8_Shape_cu_49f7391c35CatArrayBatchedCopy_alignedK_contigINS1_10OpaqueTypeILj8EEEjLi3ELi64ELi64ELi8EEEvPT_NS1_25CatArrInputTensorMetadataIS5_T0_XT2_EXT3_EEENS1_16TensorSizeStrideIS8_Lj4EEEiS8_ --------------------------
	.section	.nv.constant0._ZN2at6native40_GLOBAL__N__2351210d_8_Shape_cu_49f7391c35CatArrayBatchedCopy_alignedK_contigINS1_10OpaqueTypeILj8EEEjLi3ELi64ELi64ELi8EEEvPT_NS1_25CatArrInputTensorMetadataIS5_T0_XT2_EXT3_EEENS1_16TensorSizeStrideIS8_Lj4EEEiS8_,"a",@progbits
	.sectionflags	@""
	.align	4
.nv.constant0._ZN2at6native40_GLOBAL__N__2351210d_8_Shape_cu_49f7391c35CatArrayBatchedCopy_alignedK_contigINS1_10OpaqueTypeILj8EEEjLi3ELi64ELi64ELi8EEEvPT_NS1_25CatArrInputTensorMetadataIS5_T0_XT2_EXT3_EEENS1_16TensorSizeStrideIS8_Lj4EEEiS8_:
	.zero		4336


//--------------------- .nv.constant0._ZN2at6native40_GLOBAL__N__2351210d_8_Shape_cu_49f7391c35CatArrayBatchedCopy_alignedK_contigINS1_10OpaqueTypeILj8EEEjLi3ELi64ELi64ELi16EEEvPT_NS1_25CatArrInputTensorMetadataIS5_T0_XT2_EXT3_EEENS1_16TensorSizeStrideIS8_Lj4EEEiS8_ --------------------------
	.section	.nv.constant0._ZN2at6native40_GLOBAL__N__2351210d_8_Shape_cu_49f7391c35CatArrayBatchedCopy_alignedK_contigINS1_10OpaqueTypeILj8EEEjLi3ELi64ELi64ELi16EEEvPT_NS1_25CatArrInputTensorMetadataIS5_T0_XT2_EXT3_EEENS1_16TensorSizeStrideIS8_Lj4EEEiS8_,"a",@progbits
	.sectionflags	@""
	.align	4
.nv.constant0._ZN2at6native40_GLOBAL__N__2351210d_8_Shape_cu_49f7391c35CatArrayBatchedCopy_alignedK_contigINS1_10OpaqueTypeILj8EEEjLi3ELi64ELi64ELi16EEEvPT_NS1_25CatArrInputTensorMetadataIS5_T0_XT2_EXT3_EEENS1_16TensorSizeStrideIS8_Lj4EEEiS8_:
	.zero		4336


//--------------------- .nv.constant0._ZN2at6native40_GLOBAL__N__2351210d_8_Shape_cu_49f7391c30CatArrayBatchedCopy_vectorizedINS1_10OpaqueTypeILj8EEEjLi3ELi64ELi64ELi16ELi2EEEvPcNS1_25CatArrInputTensorMetadataIT_T0_XT2_EXT3_EEENS1_16TensorSizeStrideIS8_Lj4EEEiS8_ --------------------------
	.section	.nv.constant0._ZN2at6native40_GLOBAL__N__2351210d_8_Shape_cu_49f7391c30CatArrayBatchedCopy_vectorizedINS1_10OpaqueTypeILj8EEEjLi3ELi64ELi64ELi16ELi2EEEvPcNS1_25CatArrInputTensorMetadataIT_T0_XT2_EXT3_EEENS1_16TensorSizeStrideIS8_Lj4EEEiS8_,"a",@progbits
	.sectionflags	@""
	.align	4
.nv.constant0._ZN2at6native40_GLOBAL__N__2351210d_8_Shape_cu_49f7391c30CatArrayBatchedCopy_vectorizedINS1_10OpaqueTypeILj8EEEjLi3ELi64ELi64ELi16ELi2EEEvPcNS1_25CatArrInputTensorMetadataIT_T0_XT2_EXT3_EEENS1_16TensorSizeStrideIS8_Lj4EEEiS8_:
	.zero		4336


//--------------------- .nv.constant0._ZN2at6native40_GLOBAL__N__2351210d_8_Shape_cu_49f7391c19CatArrayBatchedCopyINS1_10OpaqueTypeILj8EEEjLi2ELi64ELi64EEEvPT_NS1_25CatArrInputTensorMetadataIS5_T0_XT2_EXT3_EEENS1_16TensorSizeStrideIS8_Lj4EEEiS8_ --------------------------
	.section	.nv.constant0._ZN2at6native40_GLOBAL__N__2351210d_8_Shape_cu_49f7391c19CatArrayBatchedCopyINS1_10OpaqueTypeILj8EEEjLi2ELi64ELi64EEEvPT_NS1_25CatArrInputTensorMetadataIS5_T0_XT2_EXT3_EEENS1_16TensorSizeStrideIS8_Lj4EEEiS8_,"a",@progbits
	.sectionflags	@""
	.align	4
.nv.constant0._ZN2at6native40_GLOBAL__N__2351210d_8_Shape_cu_49f7391c19CatArrayBatchedCopyINS1_10OpaqueTypeILj8EEEjLi2ELi64ELi64EEEvPT_NS1_25CatArrInputTensorMetadataIS5_T0_XT2_EXT3_EEENS1_16TensorSizeStrideIS8_Lj4EEEiS8_:
	.zero		4336


//--------------------- .nv.constant0._ZN2at6native40_GLOBAL__N__2351210d_8_Shape_cu_49f7391c26CatArrayBatchedCopy_contigINS1_10OpaqueTypeILj8EEEjLi2ELi64ELi64EEEvPT_NS1_25CatArrInputTensorMetadataIS5_T0_XT2_EXT3_EEENS1_16TensorSizeStrideIS8_Lj4EEEiS8_ --------------------------
	.section	.nv.constant0._ZN2at6native40_GLOBAL__N__2351210d_8_Shape_cu_49f7391c26CatArrayBatchedCopy_contigINS1_10OpaqueTypeILj8EEEjLi2ELi64ELi64EEEvPT_NS1_25CatArrInputTensorMetadataIS5_T0_XT2_EXT3_EEENS1_16TensorSizeStrideIS8_Lj4EEEiS8_,"a",@progbits
	.sectionflags	@""
	.align	4
.nv.constant0._ZN2at6native40_GLOBAL__N__2351210d_8_Shape_cu_49f7391c26CatArrayBatchedCopy_contigINS1_10OpaqueTypeILj8EEEjLi2ELi64ELi64EEEvPT_NS1_25CatArrInputTensorMetadataIS5_T0_XT2_EXT3_EEENS1_16TensorSizeStrideIS8_Lj4EEEiS8_:
	.zero		4336


//--------------------- .nv.constant0._ZN2at6native40_GLOBAL__N__2351210d_8_Shape_cu_49f7391c35CatArrayBatchedCopy_alignedK_contigINS1_10OpaqueTypeILj8EEEjLi2ELi64ELi64ELi8EEEvPT_NS1_25CatArrInputTensorMetadataIS5_T0_XT2_EXT3_EEENS1_16TensorSizeStrideIS8_Lj4EEEiS8_ --------------------------
	.section	.nv.constant0._ZN2at6native40_GLOBAL__N__2351210d_8_Shape_cu_49f7391c35CatArrayBatchedCopy_alignedK_contigINS1_10OpaqueTypeILj8EEEjLi2ELi64ELi64ELi8EEEvPT_NS1_25CatArrInputTensorMetadataIS5_T0_XT2_EXT3_EEENS1_16TensorSizeStrideIS8_Lj4EEEiS8_,"a",@progbits
	.sectionflags	@""
	.align	4
.nv.constant0._ZN2at6native40_GLOBAL__N__2351210d_8_Shape_cu_49f7391c35CatArrayBatchedCopy_alignedK_contigINS1_10OpaqueTypeILj8EEEjLi2ELi64ELi64ELi8EEEvPT_NS1_25CatArrInputTensorMetadataIS5_T0_XT2_EXT3_EEENS1_16TensorSizeStrideIS8_Lj4EEEiS8_:
	.zero		4336


//--------------------- .nv.constant0._ZN2at6native40_GLOBAL__N__2351210d_8_Shape_cu_49f7391c35CatArrayBatchedCopy_alignedK_contigINS1_10OpaqueTypeILj8EEEjLi2ELi64ELi64ELi16EEEvPT_NS1_25CatArrInputTensorMetadataIS5_T0_XT2_EXT3_EEENS1_16TensorSizeStrideIS8_Lj4EEEiS8_ --------------------------
	.section	.nv.constant0._ZN2at6native40_GLOBAL__N__2351210d_8_Shape_cu_49f7391c35CatArrayBatchedCopy_alignedK_contigINS1_10OpaqueTypeILj8EEEjLi2ELi64ELi64ELi16EEEvPT_NS1_25CatArrInputTensorMetadataIS5_T0_XT2_EXT3_EEENS1_16TensorSizeStrideIS8_Lj4EEEiS8_,"a",@progbits
	.sectionflags	@""
	.align	4
.nv.constant0._ZN2at6native40_GLOBAL__N__2351210d_8_Shape_cu_49f7391c35CatArrayBatchedCopy_alignedK_contigINS1_10OpaqueTypeILj8EEEjLi2ELi64ELi64ELi16EEEvPT_NS1_25CatArrInputTensorMetadataIS5_T0_XT2_EXT3_EEENS1_16TensorSizeStrideIS8_Lj4EEEiS8_:
	.zero		4336


//--------------------- .nv.constant0._ZN2at6native40_GLOBAL__N__2351210d_8_Shape_cu_49f7391c30CatArrayBatchedCopy_vectorizedINS1_10OpaqueTypeILj8EEEjLi2ELi64ELi64ELi16ELi2EEEvPcNS1_25CatArrInputTensorMetadataIT_T0_XT2_EXT3_EEENS1_16TensorSizeStrideIS8_Lj4EEEiS8_ --------------------------
	.section	.nv.constant0._ZN2at6native40_GLOBAL__N__2351210d_8_Shape_cu_49f7391c30CatArrayBatchedCopy_vectorizedINS1_10OpaqueTypeILj8EEEjLi2ELi64ELi64ELi16ELi2EEEvPcNS1_25CatArrInputTensorMetadataIT_T0_XT2_EXT3_EEENS1_16TensorSizeStrideIS8_Lj4EEEiS8_,"a",@progbits
	.sectionflags	@""
	.align	4
.nv.constant0._ZN2at6native40_GLOBAL__N__2351210d_8_Shape_cu_49f7391c30CatArrayBatchedCopy_vectorizedINS1_10OpaqueTypeILj8EEEjLi2ELi64ELi64ELi16ELi2EEEvPcNS1_25CatArrInputTensorMetadataIT_T0_XT2_EXT3_EEENS1_16TensorSizeStrideIS8_Lj4EEEiS8_:
	.zero		4336


//--------------------- .nv.constant0._ZN2at6native40_GLOBAL__N__2351210d_8_Shape_cu_49f7391c19CatArrayBatchedCopyINS1_10OpaqueTypeILj8EEEjLi1ELi64ELi64EEEvPT_NS1_25CatArrInputTensorMetadataIS5_T0_XT2_EXT3_EEENS1_16TensorSizeStrideIS8_Lj4EEEiS8_ --------------------------
	.section	.nv.constant0._ZN2at6native40_GLOBAL__N__2351210d_8_Shape_cu_49f7391c19CatArrayBatchedCopyINS1_10OpaqueTypeILj8EEEjLi1ELi64ELi64EEEvPT_NS1_25CatArrInputTensorMetadataIS5_T0_XT2_EXT3_EEENS1_16TensorSizeStrideIS8_Lj4EEEiS8_,"a",@progbits
	.sectionflags	@""
	.align	4
.nv.constant0._ZN2at6native40_GLOBAL__N__2351210d_8_Shape_cu_49f7391c19CatArrayBatchedCopyINS1_10OpaqueTypeILj8EEEjLi1ELi64ELi64EEEvPT_NS1_25CatArrInputTensorMetadataIS5_T0_XT2_EXT3_EEENS1_16TensorSizeStrideIS8_Lj4EEEiS8_:
	.zero		4336


//--------------------- .nv.constant0._ZN2at6native40_GLOBAL__N__2351210d_8_Shape_cu_49f7391c26CatArrayBatchedCopy_contigINS1_10OpaqueTypeILj8EEEjLi1ELi64ELi64EEEvPT_NS1_25CatArrInputTensorMetadataIS5_T0_XT2_EXT3_EEENS1_16TensorSizeStrideIS8_Lj4EEEiS8_ --------------------------
	.section	.nv.constant0._ZN2at6native40_GLOBAL__N__2351210d_8_Shape_cu_49f7391c26CatArrayBatchedCopy_contigINS1_10OpaqueTypeILj8EEEjLi1ELi64ELi64EEEvPT_NS1_25CatArrInputTensorMetadataIS5_T0_XT2_EXT3_EEENS1_16TensorSizeStrideIS8_Lj4EEEiS8_,"a",@progbits
	.sectionflags	@""
	.align	4
.nv.constant0._ZN2at6native40_GLOBAL__N__2351210d_8_Shape_cu_49f7391c26CatArrayBatchedCopy_contigINS1_10OpaqueTypeILj8EEEjLi1ELi64ELi64EEEvPT_NS1_25CatArrInputTensorMetadataIS5_T0_XT2_EXT3_EEENS1_16TensorSizeStrideIS8_Lj4EEEiS8_:
	.zero		4336


//--------------------- .nv.constant0._ZN2at6native40_GLOBAL__N__2351210d_8_Shape_cu_49f7391c35CatArrayBatchedCopy_alignedK_contigINS1_10OpaqueTypeILj8EEEjLi1ELi64ELi64ELi8EEEvPT_NS1_25CatArrInputTensorMetadataIS5_T0_XT2_EXT3_EEENS1_16TensorSizeStrideIS8_Lj4EEEiS8_ --------------------------
	.section	.nv.constant0._ZN2at6native40_GLOBAL__N__2351210d_8_Shape_cu_49f7391c35CatArrayBatchedCopy_alignedK_contigINS1_10OpaqueTypeILj8EEEjLi1ELi64ELi64ELi8EEEvPT_NS1_25CatArrInputTensorMetadataIS5_T0_XT2_EXT3_EEENS1_16TensorSizeStrideIS8_Lj4EEEiS8_,"a",@progbits
	.sectionflags	@""
	.align	4
.nv.constant0._ZN2at6native40_GLOBAL__N__2351210d_8_Shape_cu_49f7391c35CatArrayBatchedCopy_alignedK_contigINS1_10OpaqueTypeILj8EEEjLi1ELi64ELi64ELi8EEEvPT_NS1_25CatArrInputTensorMetadataIS5_T0_XT2_EXT3_EEENS1_16TensorSizeStrideIS8_Lj4EEEiS8_:
	.zero		4336


//--------------------- .nv.constant0._ZN2at6native40_GLOBAL__N__2351210d_8_Shape_cu_49f7391c35CatArrayBatchedCopy_alignedK_contigINS1_10OpaqueTypeILj8EEEjLi1ELi64ELi64ELi16EEEvPT_NS1_25CatArrInputTensorMetadataIS5_T0_XT2_EXT3_EEENS1_16TensorSizeStrideIS8_Lj4EEEiS8_ --------------------------
	.section	.nv.constant0._ZN2at6native40_GLOBAL__N__2351210d_8_Shape_cu_49f7391c35CatArrayBatchedCopy_alignedK_contigINS1_10OpaqueTypeILj8EEEjLi1ELi64ELi64ELi16EEEvPT_NS1_25CatArrInputTensorMetadataIS5_T0_XT2_EXT3_EEENS1_16TensorSizeStrideIS8_Lj4EEEiS8_,"a",@progbits
	.sectionflags	@""
	.align	4
.nv.constant0._ZN2at6native40_GLOBAL__N__2351210d_8_Shape_cu_49f7391c35CatArrayBatchedCopy_alignedK_contigINS1_10OpaqueTypeILj8EEEjLi1ELi64ELi64ELi16EEEvPT_NS1_25CatArrInputTensorMetadataIS5_T0_XT2_EXT3_EEENS1_16TensorSizeStrideIS8_Lj4EEEiS8_:
	.zero		4336


//--------------------- .nv.constant0._ZN2at6native40_GLOBAL__N__2351210d_8_Shape_cu_49f7391c30CatArrayBatchedCopy_vectorizedINS1_10OpaqueTypeILj8EEEjLi1ELi64ELi64ELi16ELi2EEEvPcNS1_25CatArrInputTensorMetadataIT_T0_XT2_EXT3_EEENS1_16TensorSizeStrideIS8_Lj4EEEiS8_ --------------------------
	.section	.nv.constant0._ZN2at6native40_GLOBAL__N__2351210d_8_Shape_cu_49f7391c30CatArrayBatchedCopy_vectorizedINS1_10OpaqueTypeILj8EEEjLi1ELi64ELi64ELi16ELi2EEEvPcNS1_25CatArrInputTensorMetadataIT_T0_XT2_EXT3_EEENS1_16TensorSizeStrideIS8_Lj4EEEiS8_,"a",@progbits
	.sectionflags	@""
	.align	4
.nv.constant0._ZN2at6native40_GLOBAL__N__2351210d_8_Shape_cu_49f7391c30CatArrayBatchedCopy_vectorizedINS1_10OpaqueTypeILj8EEEjLi1ELi64ELi64ELi16ELi2EEEvPcNS1_25CatArrInputTensorMetadataIT_T0_XT2_EXT3_EEENS1_16TensorSizeStrideIS8_Lj4EEEiS8_:
	.zero		4336


//--------------------- .nv.constant0._ZN2at6native40_GLOBAL__N__2351210d_8_Shape_cu_49f7391c19CatArrayBatchedCopyINS1_10OpaqueTypeILj4EEEjLi4ELi64ELi64EEEvPT_NS1_25CatArrInputTensorMetadataIS5_T0_XT2_EXT3_EEENS1_16TensorSizeStrideIS8_Lj4EEEiS8_ --------------------------
	.section	.nv.constant0._ZN2at6native40_GLOBAL__N__2351210d_8_Shape_cu_49f7391c19CatArrayBatchedCopyINS1_10OpaqueTypeILj4EEEjLi4ELi64ELi64EEEvPT_NS1_25CatArrInputTensorMetadataIS5_T0_XT2_EXT3_EEENS1_16TensorSizeStrideIS8_Lj4EEEiS8_,"a",@progbits
	.sectionflags	@""
	.align	4
.nv.constant0._ZN2at6native40_GLOBAL__N__2351210d_8_Shape_cu_49f7391c19CatArrayBatchedCopyINS1_10OpaqueTypeILj4EEEjLi4ELi64ELi64EEEvPT_NS1_25CatArrInputTensorMetadataIS5_T0_XT2_EXT3_EEENS1_16TensorSizeStrideIS8_Lj4EEEiS8_:
	.zero		4336


//--------------------- .nv.constant0._ZN2at6native40_GLOBAL__N__2351210d_8_Shape_cu_49f7391c26CatArrayBatchedCopy_contigINS1_10OpaqueTypeILj4EEEjLi4ELi64ELi64EEEvPT_NS1_25CatArrInputTensorMetadataIS5_T0_XT2_EXT3_EEENS1_16TensorSizeStrideIS8_Lj4EEEiS8_ --------------------------
	.section	.nv.constant0._ZN2at6native40_GLOBAL__N__2351210d_8_Shape_cu_49f7391c26CatArrayBatchedCopy_contigINS1_10OpaqueTypeILj4EEEjLi4ELi64ELi64EEEvPT_NS1_25CatArrInputTensorMetadataIS5_T0_XT2_EXT3_EEENS1_16TensorSizeStrideIS8_Lj4EEEiS8_,"a",@progbits
	.sectionflags	@""
	.align	4
.nv.constant0._ZN2at6native40_GLOBAL__N__2351210d_8_Shape_cu_49f7391c26CatArrayBatchedCopy_contigINS1_10OpaqueTypeILj4EEEjLi4ELi64ELi64EEEvPT_NS1_25CatArrInputTensorMetadataIS5_T0_XT2_EXT3_EEENS1_16TensorSizeStrideIS8_Lj4EEEiS8_:
	.zero		4336


//--------------------- .nv.constant0._ZN2at6native40_GLOBAL__N__2351210d_8_Shape_cu_49f7391c35CatArrayBatchedCopy_alignedK_contigINS1_10OpaqueTypeILj4EEEjLi4ELi64ELi64ELi8EEEvPT_NS1_25CatArrInputTensorMetadataIS5_T0_XT2_EXT3_EEENS1_16TensorSizeStrideIS8_Lj4EEEiS8_ --------------------------
	.section	.nv.constant0._ZN2at6native40_GLOBAL__N__2351210d_8_Shape_cu_49f7391c35CatArrayBatchedCopy_alignedK_contigINS1_10OpaqueTypeILj4EEEjLi4ELi64ELi64ELi8EEEvPT_NS1_25CatArrInputTensorMetadataIS5_T0_XT2_EXT3_EEENS1_16TensorSizeStrideIS8_Lj4EEEiS8_,"a",@progbits
	.sectionflags	@""
	.align	4
.nv.constant0._ZN2at6native40_GLOBAL__N__2351210d_8_Shape_cu_49f7391c35CatArrayBatchedCopy_alignedK_contigINS1_10OpaqueTypeILj4EEEjLi4ELi64ELi64ELi8EEEvPT_NS1_25CatArrInputTensorMetadataIS5_T0_XT2_EXT3_EEENS1_16TensorSizeStrideIS8_Lj4EEEiS8_:
	.zero		4336


//--------------------- .nv.constant0._ZN2at6native40_GLOBAL__N__2351210d_8_Shape_cu_49f7391c35CatArrayBatchedCopy_alignedK_contigINS1_10OpaqueTypeILj4EEEjLi4ELi64ELi64ELi16EEEvPT_NS1_25CatArrInputTensorMetadataIS5_T0_XT2_EXT3_EEENS1_16TensorSizeStrideIS8_Lj4EEEiS8_ --------------------------
	.section	.nv.constant0._ZN2at6native40_GLOBAL__N__2351210d_8_Shape_cu_49f7391c35CatArrayBatchedCopy_alignedK_contigINS1_10OpaqueTypeILj4EEEjLi4ELi64ELi64ELi16EEEvPT_NS1_25CatArrInputTensorMetadataIS5_T0_XT2_EXT3_EEENS1_16TensorSizeStrideIS8_Lj4EEEiS8_,"a",@progbits
	.sectionflags	@""
	.align	4
.nv.constant0._ZN2at6native40_GLOBAL__N__2351210d_8_Shape_cu_49f7391c35CatArrayBatchedCopy_alignedK_contigINS1_10OpaqueTypeILj4EEEjLi4ELi64ELi64ELi16EEEvPT_NS1_25CatArrInputTensorMetadataIS5_T0_XT2_EXT3_EEENS1_16TensorSizeStrideIS8_Lj4EEEiS8_:
	.zero		4336


//--------------------- .nv.constant0._ZN2at6native40_GLOBAL__N__2351210d_8_Shape_cu_49f7391c30CatArrayBatchedCopy_vectorizedINS1_10OpaqueTypeILj4EEEjLi4ELi64ELi64ELi16ELi4EEEvPcNS1_25CatArrInputTensorMetadataIT_T0_XT2_EXT3_EEENS1_16TensorSizeStrideIS8_Lj4EEEiS8_ --------------------------
	.section	.nv.constant0._ZN2at6native40_GLOBAL__N__2351210d_8_Shape_cu_49f7391c30CatArrayBatchedCopy_vectorizedINS1_10OpaqueTypeILj4EEEjLi4ELi64ELi64ELi16ELi4EEEvPcNS1_25CatArrInputTensorMetadataIT_T0_XT2_EXT3_EEENS1_16TensorSizeStrideIS8_Lj4EEEiS8_,"a",@progbits
	.sectionflags	@""
	.align	4
.nv.constant0._ZN2at6native40_GLOBAL__N__2351210d_8_Shape_cu_49f7391c30CatArrayBatchedCopy_vectorizedINS1_10OpaqueTypeILj4EEEjLi4ELi64ELi64ELi16ELi4EEEvPcNS1_25CatArrInputTensorMetadataIT_T0_XT2_EXT3_EEENS1_16TensorSizeStrideIS8_Lj4EEEiS8_:
	.zero		4336


//--------------------- .nv.constant0._ZN2at6native40_GLOBAL__N__2351210d_8_Shape_cu_49f7391c19CatArrayBatchedCopyINS1_10OpaqueTypeILj4EEEjLi3ELi64ELi64EEEvPT_NS1_25CatArrInputTensorMetadataIS5_T0_XT2_EXT3_EEENS1_16TensorSizeStrideIS8_Lj4EEEiS8_ --------------------------
	.section	.nv.constant0._ZN2at6native40_GLOBAL__N__2351210d_8_Shape_cu_49f7391c19CatArrayBatchedCopyINS1_10OpaqueTypeILj4EEEjLi3ELi64ELi64EEEvPT_NS1_25CatArrInputTensorMetadataIS5_T0_XT2_EXT3_EEENS1_16TensorSizeStrideIS8_Lj4EEEiS8_,"a",@progbits
	.sectionflags	@""
	.align	4
.nv.constant0._ZN2at6native40_GLOBAL__N__2351210d_8_Shape_cu_49f7391c19CatArrayBatchedCopyINS1_10OpaqueTypeILj4EEEjLi3ELi64ELi64EEEvPT_NS1_25CatArrInputTensorMetadataIS5_T0_XT2_EXT3_EEENS1_16TensorSizeStrideIS8_Lj4EEEiS8_:
	.zero		4336


//--------------------- .nv.constant0._ZN2at6native40_GLOBAL__N__2351210d_8_Shape_cu_49f7391c26CatArrayBatchedCopy_contigINS1_10OpaqueTypeILj4EEEjLi3ELi64ELi64EEEvPT_NS1_25CatArrInputTensorMetadataIS5_T0_XT2_EXT3_EEENS1_16TensorSizeStrideIS8_Lj4EEEiS8_ --------------------------
	.section	.nv.constant0._ZN2at6native40_GLOBAL__N__2351210d_8_Shape_cu_49f7391c26CatArrayBatchedCopy_contigINS1_10OpaqueTypeILj4EEEjLi3ELi64ELi64EEEvPT_NS1_25CatArrInputTensorMetadataIS5_T0_XT2_EXT3_EEENS1_16TensorSizeStrideIS8_Lj4EEEiS8_,"a",@progbits
	.sectionflags	@""
	.align	4
.nv.constant0._ZN2at6native40_GLOBAL__N__2351210d_8_Shape_cu_49f7391c26CatArrayBatchedCopy_contigINS1_10OpaqueTypeILj4EEEjLi3ELi64ELi64EEEvPT_NS1_25CatArrInputTensorMetadataIS5_T0_XT2_EXT3_EEENS1_16TensorSizeStrideIS8_Lj4EEEiS8_:
	.zero		4336


//--------------------- .nv.constant0._ZN2at6native40_GLOBAL__N__2351210d_8_Shape_cu_49f7391c35CatArrayBatchedCopy_alignedK_contigINS1_10OpaqueTypeILj4EEEjLi3ELi64ELi64ELi8EEEvPT_NS1_25CatArrInputTensorMetadataIS5_T0_XT2_EXT3_EEENS1_16TensorSizeStrideIS8_Lj4EEEiS8_ --------------------------
	.section	.nv.constant0._ZN2at6native40_GLOBAL__N__2351210d_8_Shape_cu_49f7391c35CatArrayBatchedCopy_alignedK_contigINS1_10OpaqueTypeILj4EEEjLi3ELi64ELi64ELi8EEEvPT_NS1_25CatArrInputTensorMetadataIS5_T0_XT2_EXT3_EEENS1_16TensorSizeStrideIS8_Lj4EEEiS8_,"a",@progbits
	.sectionflags	@""
	.align	4
.nv.constant0._ZN2at6native40_GLOBAL__N__2351210d_8_Shape_cu_49f7391c35CatArrayBatchedCopy_alignedK_contigINS1_10OpaqueTypeILj4EEEjLi3ELi64ELi64ELi8EEEvPT_NS1_25CatArrInputTensorMetadataIS5_T0_XT2_EXT3_EEENS1_16TensorSizeStrideIS8_Lj4EEEiS8_:
	.zero		4336


//--------------------- .nv.constant0._ZN2at6native40_GLOBAL__N__2351210d_8_Shape_cu_49f7391c35CatArrayBatchedCopy_alignedK_contigINS1_10OpaqueTypeILj4EEEjLi3ELi64ELi64ELi16EEEvPT_NS1_25CatArrInputTensorMetadataIS5_T0_XT2_EXT3_EEENS1_16TensorSizeStrideIS8_Lj4EEEiS8_ --------------------------
	.section	.nv.constant0._ZN2at6native40_GLOBAL__N__2351210d_8_Shape_cu_49f7391c35CatArrayBatchedCopy_alignedK_contigINS1_10OpaqueTypeILj4EEEjLi3ELi64ELi64ELi16EEEvPT_NS1_25CatArrInputTensorMetadataIS5_T0_XT2_EXT3_EEENS1_16TensorSizeStrideIS8_Lj4EEEiS8_,"a",@progbits
	.sectionflags	@""
	.align	4
.nv.constant0._ZN2at6native40_GLOBAL__N__2351210d_8_Shape_cu_49f7391c35CatArrayBatchedCopy_alignedK_contigINS1_10OpaqueTypeILj4EEEjLi3ELi64ELi64ELi16EEEvPT_NS1_25CatArrInputTensorMetadataIS5_T0_XT2_EXT3_EEENS1_16TensorSizeStrideIS8_Lj4EEEiS8_:
	.zero		4336


//--------------------- .nv.constant0._ZN2at6native40_GLOBAL__N__2351210d_8_Shape_cu_49f7391c30CatArrayBatchedCopy_vectorizedINS1_10OpaqueTypeILj4EEEjLi3ELi64ELi64ELi16ELi4EEEvPcNS1_25CatArrInputTensorMetadataIT_T0_XT2_EXT3_EEENS1_16TensorSizeStrideIS8_Lj4EEEiS8_ --------------------------
	.section	.nv.constant0._ZN2at6native40_GLOBAL__N__2351210d_8_Shape_cu_49f7391c30CatArrayBatchedCopy_vectorizedINS1_10OpaqueTypeILj4EEEjLi3ELi64ELi64ELi16ELi4EEEvPcNS1_25CatArrInputTensorMetadataIT_T0_XT2_EXT3_EEENS1_16TensorSizeStrideIS8_Lj4EEEiS8_,"a",@progbits
	.sectionflags	@""
	.align	4
.nv.constant0._ZN2at6native40_GLOBAL__N__2351210d_8_Shape_cu_49f7391c30CatArrayBatchedCopy_vectorizedINS1_10OpaqueTypeILj4EEEjLi3ELi64ELi64ELi16ELi4EEEvPcNS1_25CatArrInputTensorMetadataIT_T0_XT2_EXT3_EEENS1_16TensorSizeStrideIS8_Lj4EEEiS8_:
	.zero		4336


//--------------------- .nv.constant0._ZN2at6native40_GLOBAL__N__2351210d_8_Shape_cu_49f7391c19CatArrayBatchedCopyINS1_10OpaqueTypeILj4EEEjLi2ELi64ELi64EEEvPT_NS1_25CatArrInputTensorMetadataIS5_T0_XT2_EXT3_EEENS1_16TensorSizeStrideIS8_Lj4EEEiS8_ --------------------------
	.section	.nv.constant0._ZN2at6native40_GLOBAL__N__2351210d_8_Shape_cu_49f7391c19CatArrayBatchedCopyINS1_10OpaqueTypeILj4EEEjLi2ELi64ELi64EEEvPT_NS1_25CatArrInputTensorMetadataIS5_T0_XT2_EXT3_EEENS1_16TensorSizeStrideIS8_Lj4EEEiS8_,"a",@progbits
	.sectionflags	@""
	.align	4
.nv.constant0._ZN2at6native40_GLOBAL__N__2351210d_8_Shape_cu_49f7391c19CatArrayBatchedCopyINS1_10OpaqueTypeILj4EEEjLi2ELi64ELi64EEEvPT_NS1_25CatArrInputTensorMetadataIS5_T0_XT2_EXT3_EEENS1_16TensorSizeStrideIS8_Lj4EEEiS8_:
	.zero		4336


//--------------------- .nv.constant0._ZN2at6native40_GLOBAL__N__2351210d_8_Shape_cu_49f7391c26CatArrayBatchedCopy_contigINS1_10OpaqueTypeILj4EEEjLi2ELi64ELi64EEEvPT_NS1_25CatArrInputTensorMetadataIS5_T0_XT2_EXT3_EEENS1_16TensorSizeStrideIS8_Lj4EEEiS8_ --------------------------
	.section	.nv.constant0._ZN2at6native40_GLOBAL__N__2351210d_8_Shape_cu_49f7391c26CatArrayBatchedCopy_contigINS1_10OpaqueTypeILj4EEEjLi2ELi64ELi64EEEvPT_NS1_25CatArrInputTensorMetadataIS5_T0_XT2_EXT3_EEENS1_16TensorSizeStrideIS8_Lj4EEEiS8_,"a",@progbits
	.sectionflags	@""
	.align	4
.nv.constant0._ZN2at6native40_GLOBAL__N__2351210d_8_Shape_cu_49f7391c26CatArrayBatchedCopy_contigINS1_10OpaqueTypeILj4EEEjLi2ELi64ELi64EEEvPT_NS1_25CatArrInputTensorMetadataIS5_T0_XT2_EXT3_EEENS1_16TensorSizeStrideIS8_Lj4EEEiS8_:
	.zero		4336


//--------------------- .nv.constant0._ZN2at6native40_GLOBAL__N__2351210d_8_Shape_cu_49f7391c35CatArrayBatchedCopy_alignedK_contigINS1_10OpaqueTypeILj4EEEjLi2ELi64ELi64ELi8EEEvPT_NS1_25CatArrInputTensorMetadataIS5_T0_XT2_EXT3_EEENS1_16TensorSizeStrideIS8_Lj4EEEiS8_ --------------------------
	.section	.nv.constant0._ZN2at6native40_GLOBAL__N__2351210d_8_Shape_cu_49f7391c35CatArrayBatchedCopy_alignedK_contigINS1_10OpaqueTypeILj4EEEjLi2ELi64ELi64ELi8EEEvPT_NS1_25CatArrInputTensorMetadataIS5_T0_XT2_EXT3_EEENS1_16TensorSizeStrideIS8_Lj4EEEiS8_,"a",@progbits
	.sectionflags	@""
	.align	4
.nv.constant0._ZN2at6native40_GLOBAL__N__2351210d_8_Shape_cu_49f7391c35CatArrayBatchedCopy_alignedK_contigINS1_10OpaqueTypeILj4EEEjLi2ELi64ELi64ELi8EEEvPT_NS1_25CatArrInputTensorMetadataIS5_T0_XT2_EXT3_EEENS1_16TensorSizeStrideIS8_Lj4EEEiS8_:
	.zero		4336


//--------------------- .nv.constant0._ZN2at6native40_GLOBAL__N__2351210d_8_Shape_cu_49f7391c35CatArrayBatchedCopy_alignedK_contigINS1_10OpaqueTypeILj4EEEjLi2ELi64ELi64ELi16EEEvPT_NS1_25CatArrInputTensorMetadataIS5_T0_XT2_EXT3_EEENS1_16TensorSizeStrideIS8_Lj4EEEiS8_ --------------------------
	.section	.nv.constant0._ZN2at6native40_GLOBAL__N__2351210d_8_Shape_cu_49f7391c35CatArrayBatchedCopy_alignedK_contigINS1_10OpaqueTypeILj4EEEjLi2ELi64ELi64ELi16EEEvPT_NS1_25CatArrInputTensorMetadataIS5_T0_XT2_EXT3_EEENS1_16TensorSizeStrideIS8_Lj4EEEiS8_,"a",@progbits
	.sectionflags	@""
	.align	4
.nv.constant0._ZN2at6native40_GLOBAL__N__2351210d_8_Shape_cu_49f7391c35CatArrayBatchedCopy_alignedK_contigINS1_10OpaqueTypeILj4EEEjLi2ELi64ELi64ELi16EEEvPT_NS1_25CatArrInputTensorMetadataIS5_T0_XT2_EXT3_EEENS1_16TensorSizeStrideIS8_Lj4EEEiS8_:
	.zero		4336


//--------------------- .nv.constant0._ZN2at6native40_GLOBAL__N__2351210d_8_Shape_cu_49f7391c30CatArrayBatchedCopy_vectorizedINS1_10OpaqueTypeILj4EEEjLi2ELi64ELi64ELi16ELi4EEEvPcNS1_25CatArrInputTensorMetadataIT_T0_XT2_EXT3_EEENS1_16TensorSizeStrideIS8_Lj4EEEiS8_ --------------------------
	.section	.nv.constant0._ZN2at6native40_GLOBAL__N__2351210d_8_Shape_cu_49f7391c30CatArrayBatchedCopy_vectorizedINS1_10OpaqueTypeILj4EEEjLi2ELi64ELi64ELi16ELi4EEEvPcNS1_25CatArrInputTensorMetadataIT_T0_XT2_EXT3_EEENS1_16TensorSizeStrideIS8_Lj4EEEiS8_,"a",@progbits
	.sectionflags	@""
	.align	4
.nv.constant0._ZN2at6native40_GLOBAL__N__2351210d_8_Shape_cu_49f7391c30CatArrayBatchedCopy_vectorizedINS1_10OpaqueTypeILj4EEEjLi2ELi64ELi64ELi16ELi4EEEvPcNS1_25CatArrInputTensorMetadataIT_T0_XT2_EXT3_EEENS1_16TensorSizeStrideIS8_Lj4EEEiS8_:
	.zero		4336


//--------------------- .nv.constant0._ZN2at6native40_GLOBAL__N__2351210d_8_Shape_cu_49f7391c19CatArrayBatchedCopyINS1_10OpaqueTypeILj4EEEjLi1ELi64ELi64EEEvPT_NS1_25CatArrInputTensorMetadataIS5_T0_XT2_EXT3_EEENS1_16TensorSizeStrideIS8_Lj4EEEiS8_ --------------------------
	.section	.nv.constant0._ZN2at6native40_GLOBAL__N__2351210d_8_Shape_cu_49f7391c19CatArrayBatchedCopyINS1_10OpaqueTypeILj4EEEjLi1ELi64ELi64EEEvPT_NS1_25CatArrInputTensorMetadataIS5_T0_XT2_EXT3_EEENS1_16TensorSizeStrideIS8_Lj4EEEiS8_,"a",@progbits
	.sectionflags	@""
	.align	4
.nv.constant0._ZN2at6native40_GLOBAL__N__2351210d_8_Shape_cu_49f7391c19CatArrayBatchedCopyINS1_10OpaqueTypeILj4EEEjLi1ELi64ELi64EEEvPT_NS1_25CatArrInputTensorMetadataIS5_T0_XT2_EXT3_EEENS1_16TensorSizeStrideIS8_Lj4EEEiS8_:
	.zero		4336


//--------------------- .nv.constant0._ZN2at6native40_GLOBAL__N__2351210d_8_Shape_cu_49f7391c26CatArrayBatchedCopy_contigINS1_10OpaqueTypeILj4EEEjLi1ELi64ELi64EEEvPT_NS1_25CatArrInputTensorMetadataIS5_T0_XT2_EXT3_EEENS1_16TensorSizeStrideIS8_Lj4EEEiS8_ --------------------------
	.section	.nv.constant0._ZN2at6native40_GLOBAL__N__2351210d_8_Shape_cu_49f7391c26CatArrayBatchedCopy_contigINS1_10OpaqueTypeILj4EEEjLi1ELi64ELi64EEEvPT_NS1_25CatArrInputTensorMetadataIS5_T0_XT2_EXT3_EEENS1_16TensorSizeStrideIS8_Lj4EEEiS8_,"a",@progbits
	.sectionflags	@""
	.align	4
.nv.constant0._ZN2at6native40_GLOBAL__N__2351210d_8_Shape_cu_49f7391c26CatArrayBatchedCopy_contigINS1_10OpaqueTypeILj4EEEjLi1ELi64ELi64EEEvPT_NS1_25CatArrInputTensorMetadataIS5_T0_XT2_EXT3_EEENS1_16TensorSizeStrideIS8_Lj4EEEiS8_:
	.zero		4336


//--------------------- .nv.constant0._ZN2at6native40_GLOBAL__N__2351210d_8_Shape_cu_49f7391c35CatArrayBatchedCopy_alignedK_contigINS1_10OpaqueTypeILj4EEEjLi1ELi64ELi64ELi8EEEvPT_NS1_25CatArrInputTensorMetadataIS5_T0_XT2_EXT3_EEENS1_16TensorSizeStrideIS8_Lj4EEEiS8_ --------------------------
	.section	.nv.constant0._ZN2at6native40_GLOBAL__N__2351210d_8_Shape_cu_49f7391c35CatArrayBatchedCopy_alignedK_contigINS1_10OpaqueTypeILj4EEEjLi1ELi64ELi64ELi8EEEvPT_NS1_25CatArrInputTensorMetadataIS5_T0_XT2_EXT3_EEENS1_16TensorSizeStrideIS8_Lj4EEEiS8_,"a",@progbits
	.sectionflags	@""
	.align	4
.nv.constant0._ZN2at6native40_GLOBAL__N__2351210d_8_Shape_cu_49f7391c35CatArrayBatchedCopy_alignedK_contigINS1_10OpaqueTypeILj4EEEjLi1ELi64ELi64ELi8EEEvPT_NS1_25CatArrInputTensorMetadataIS5_T0_XT2_EXT3_EEENS1_16TensorSizeStrideIS8_Lj4EEEiS8_:
	.zero		4336


//--------------------- .nv.constant0._ZN2at6native40_GLOBAL__N__2351210d_8_Shape_cu_49f7391c35CatArrayBatchedCopy_alignedK_contigINS1_10OpaqueTypeILj4EEEjLi1ELi64ELi64ELi16EEEvPT_NS1_25CatArrInputTensorMetadataIS5_T0_XT2_EXT3_EEENS1_16TensorSizeStrideIS8_Lj4EEEiS8_ --------------------------
	.section	.nv.constant0._ZN2at6native40_GLOBAL__N__2351210d_8_Shape_cu_49f7391c35CatArrayBatchedCopy_alignedK_contigINS1_10OpaqueTypeILj4EEEjLi1ELi64ELi64ELi16EEEvPT_NS1_25CatArrInputTensorMetadataIS5_T0_XT2_EXT3_EEENS1_16TensorSizeStrideIS8_Lj4EEEiS8_,"a",@progbits
	.sectionflags	@""
	.align	4
.nv.constant0._ZN2at6native40_GLOBAL__N__2351210d_8_Shape_cu_49f7391c35CatArrayBatchedCopy_alignedK_contigINS1_10OpaqueTypeILj4EEEjLi1ELi64ELi64ELi16EEEvPT_NS1_25CatArrInputTensorMetadataIS5_T0_XT2_EXT3_EEENS1_16TensorSizeStrideIS8_Lj4EEEiS8_:
	.zero		4336


//--------------------- .nv.constant0._ZN2at6native40_GLOBAL__N__2351210d_8_Shape_cu_49f7391c30CatArrayBatchedCopy_vectorizedINS1_10OpaqueTypeILj4EEEjLi1ELi64ELi64ELi16ELi4EEEvPcNS1_25CatArrInputTensorMetadataIT_T0_XT2_EXT3_EEENS1_16TensorSizeStrideIS8_Lj4EEEiS8_ --------------------------
	.section	.nv.constant0._ZN2at6native40_GLOBAL__N__2351210d_8_Shape_cu_49f7391c30CatArrayBatchedCopy_vectorizedINS1_10OpaqueTypeILj4EEEjLi1ELi64ELi64ELi16ELi4EEEvPcNS1_25CatArrInputTensorMetadataIT_T0_XT2_EXT3_EEENS1_16TensorSizeStrideIS8_Lj4EEEiS8_,"a",@progbits
	.sectionflags	@""
	.align	4
.nv.constant0._ZN2at6native40_GLOBAL__N__2351210d_8_Shape_cu_49f7391c30CatArrayBatchedCopy_vectorizedINS1_10OpaqueTypeILj4EEEjLi1ELi64ELi64ELi16ELi4EEEvPcNS1_25CatArrInputTensorMetadataIT_T0_XT2_EXT3_EEENS1_16TensorSizeStrideIS8_Lj4EEEiS8_:
	.zero		4336


//--------------------- .nv.constant0._ZN2at6native40_GLOBAL__N__2351210d_8_Shape_cu_49f7391c19CatArrayBatchedCopyINS1_10OpaqueTypeILj2EEEjLi4ELi64ELi64EEEvPT_NS1_25CatArrInputTensorMetadataIS5_T0_XT2_EXT3_EEENS1_16TensorSizeStrideIS8_Lj4EEEiS8_ --------------------------
	.section	.nv.constant0._ZN2at6native40_GLOBAL__N__2351210d_8_Shape_cu_49f7391c19CatArrayBatchedCopyINS1_10OpaqueTypeILj2EEEjLi4ELi64ELi64EEEvPT_NS1_25CatArrInputTensorMetadataIS5_T0_XT2_EXT3_EEENS1_16TensorSizeStrideIS8_Lj4EEEiS8_,"a",@progbits
	.sectionflags	@""
	.align	4
.nv.constant0._ZN2at6native40_GLOBAL__N__2351210d_8_Shape_cu_49f7391c19CatArrayBatchedCopyINS1_10OpaqueTypeILj2EEEjLi4ELi64ELi64EEEvPT_NS1_25CatArrInputTensorMetadataIS5_T0_XT2_EXT3_EEENS1_16TensorSizeStrideIS8_Lj4EEEiS8_:
	.zero		4336


//--------------------- .nv.constant0._ZN2at6native40_GLOBAL__N__2351210d_8_Shape_cu_49f7391c26CatArrayBatchedCopy_contigINS1_10OpaqueTypeILj2EEEjLi4ELi64ELi64EEEvPT_NS1_25CatArrInputTensorMetadataIS5_T0_XT2_EXT3_EEENS1_16TensorSizeStrideIS8_Lj4EEEiS8_ --------------------------
	.section	.nv.constant0._ZN2at6native40_GLOBAL__N__2351210d_8_Shape_cu_49f7391c26CatArrayBatchedCopy_contigINS1_10OpaqueTypeILj2EEEjLi4ELi64ELi64EEEvPT_NS1_25CatArrInputTensorMetadataIS5_T0_XT2_EXT3_EEENS1_16TensorSizeStrideIS8_Lj4EEEiS8_,"a",@progbits
	.sectionflags	@""
	.align	4
.nv.constant0._ZN2at6native40_GLOBAL__N__2351210d_8_Shape_cu_49f7391c26CatArrayBatchedCopy_contigINS1_10OpaqueTypeILj2EEEjLi4ELi64ELi64EEEvPT_NS1_25CatArrInputTensorMetadataIS5_T0_XT2_EXT3_EEENS1_16TensorSizeStrideIS8_Lj4EEEiS8_:
	.zero		4336


//--------------------- .nv.constant0._ZN2at6native40_GLOBAL__N__2351210d_8_Shape_cu_49f7391c35CatArrayBatchedCopy_alignedK_contigINS1_10OpaqueTypeILj2EEEjLi4ELi64ELi64ELi8EEEvPT_NS1_25CatArrInputTensorMetadataIS5_T0_XT2_EXT3_EEENS1_16TensorSizeStrideIS8_Lj4EEEiS8_ --------------------------
	.section	.nv.constant0._ZN2at6native40_GLOBAL__N__2351210d_8_Shape_cu_49f7391c35CatArrayBatchedCopy_alignedK_contigINS1_10OpaqueTypeILj2EEEjLi4ELi64ELi64ELi8EEEvPT_NS1_25CatArrInputTensorMetadataIS5_T0_XT2_EXT3_EEENS1_16TensorSizeStrideIS8_Lj4EEEiS8_,"a",@progbits
	.sectionflags	@""
	.align	4
.nv.constant0._ZN2at6native40_GLOBAL__N__2351210d_8_Shape_cu_49f7391c35CatArrayBatchedCopy_alignedK_contigINS1_10OpaqueTypeILj2EEEjLi4ELi64ELi64ELi8EEEvPT_NS1_25CatArrInputTensorMetadataIS5_T0_XT2_EXT3_EEENS1_16TensorSizeStrideIS8_Lj4EEEiS8_:
	.zero		4336


//--------------------- .nv.constant0._ZN2at6native40_GLOBAL__N__2351210d_8_Shape_cu_49f7391c35CatArrayBatchedCopy_alignedK_contigINS1_10OpaqueTypeILj2EEEjLi4ELi64ELi64ELi16EEEvPT_NS1_25CatArrInputTensorMetadataIS5_T0_XT2_EXT3_EEENS1_16TensorSizeStrideIS8_Lj4EEEiS8_ --------------------------
	.section	.nv.constant0._ZN2at6native40_GLOBAL__N__2351210d_8_Shape_cu_49f7391c35CatArrayBatchedCopy_alignedK_contigINS1_10OpaqueTypeILj2EEEjLi4ELi64ELi64ELi16EEEvPT_NS1_25CatArrInputTensorMetadataIS5_T0_XT2_EXT3_EEENS1_16TensorSizeStrideIS8_Lj4EEEiS8_,"a",@progbits
	.sectionflags	@""
	.align	4
.nv.constant0._ZN2at6native40_GLOBAL__N__2351210d_8_Shape_cu_49f7391c35CatArrayBatchedCopy_alignedK_contigINS1_10OpaqueTypeILj2EEEjLi4ELi64ELi64ELi16EEEvPT_NS1_25CatArrInputTensorMetadataIS5_T0_XT2_EXT3_EEENS1_16TensorSizeStrideIS8_Lj4EEEiS8_:
	.zero		4336


//--------------------- .nv.constant0._ZN2at6native40_GLOBAL__N__2351210d_8_Shape_cu_49f7391c30CatArrayBatchedCopy_vectorizedINS1_10OpaqueTypeILj2EEEjLi4ELi64ELi64ELi16ELi8EEEvPcNS1_25CatArrInputTensorMetadataIT_T0_XT2_EXT3_EEENS1_16TensorSizeStrideIS8_Lj4EEEiS8_ --------------------------
	.section	.nv.constant0._ZN2at6native40_GLOBAL__N__2351210d_8_Shape_cu_49f7391c30CatArrayBatchedCopy_vectorizedINS1_10OpaqueTypeILj2EEEjLi4ELi64ELi64ELi16ELi8EEEvPcNS1_25CatArrInputTensorMetadataIT_T0_XT2_EXT3_EEENS1_16TensorSizeStrideIS8_Lj4EEEiS8_,"a",@progbits
	.sectionflags	@""
	.align	4
.nv.constant0._ZN2at6native40_GLOBAL__N__2351210d_8_Shape_cu_49f7391c30CatArrayBatchedCopy_vectorizedINS1_10OpaqueTypeILj2EEEjLi4ELi64ELi64ELi16ELi8EEEvPcNS1_25CatArrInputTensorMetadataIT_T0_XT2_EXT3_EEENS1_16TensorSizeStrideIS8_Lj4EEEiS8_:
	.zero		4336


//--------------------- .nv.constant0._ZN2at6native40_GLOBAL__N__2351210d_8_Shape_cu_49f7391c19CatArrayBatchedCopyINS1_10OpaqueTypeILj2EEEjLi3ELi64ELi64EEEvPT_NS1_25CatArrInputTensorMetadataIS5_T0_XT2_EXT3_EEENS1_16TensorSizeStrideIS8_Lj4EEEiS8_ --------------------------
	.section	.nv.constant0._ZN2at6native40_GLOBAL__N__2351210d_8_Shape_cu_49f7391c19CatArrayBatchedCopyINS1_10OpaqueTypeILj2EEEjLi3ELi64ELi64EEEvPT_NS1_25CatArrInputTensorMetadataIS5_T0_XT2_EXT3_EEENS1_16TensorSizeStrideIS8_Lj4EEEiS8_,"a",@progbits
	.sectionflags	@""
	.align	4
.nv.constant0._ZN2at6native40_GLOBAL__N__2351210d_8_Shape_cu_49f7391c19CatArrayBatchedCopyINS1_10OpaqueTypeILj2EEEjLi3ELi64ELi64EEEvPT_NS1_25CatArrInputTensorMetadataIS5_T0_XT2_EXT3_EEENS1_16TensorSizeStrideIS8_Lj4EEEiS8_:
	.zero		4336


//--------------------- .nv.constant0._ZN2at6native40_GLOBAL__N__2351210d_8_Shape_cu_49f7391c26CatArrayBatchedCopy_contigINS1_10OpaqueTypeILj2EEEjLi3ELi64ELi64EEEvPT_NS1_25CatArrInputTensorMetadataIS5_T0_XT2_EXT3_EEENS1_16TensorSizeStrideIS8_Lj4EEEiS8_ --------------------------
	.section	.nv.constant0._ZN2at6native40_GLOBAL__N__2351210d_8_Shape_cu_49f7391c26CatArrayBatchedCopy_contigINS1_10OpaqueTypeILj2EEEjLi3ELi64ELi64EEEvPT_NS1_25CatArrInputTensorMetadataIS5_T0_XT2_EXT3_EEENS1_16TensorSizeStrideIS8_Lj4EEEiS8_,"a",@progbits
	.sectionflags	@""
	.align	4
.nv.constant0._ZN2at6native40_GLOBAL__N__2351210d_8_Shape_cu_49f7391c26CatArrayBatchedCopy_contigINS1_10OpaqueTypeILj2EEEjLi3ELi64ELi64EEEvPT_NS1_25CatArrInputTensorMetadataIS5_T0_XT2_EXT3_EEENS1_16TensorSizeStrideIS8_Lj4EEEiS8_:
	.zero		4336


//--------------------- .nv.constant0._ZN2at6native40_GLOBAL__N__2351210d_8_Shape_cu_49f7391c35CatArrayBatchedCopy_alignedK_contigINS1_10OpaqueTypeILj2EEEjLi3ELi64ELi64ELi8EEEvPT_NS1_25CatArrInputTensorMetadataIS5_T0_XT2_EXT3_EEENS1_16TensorSizeStrideIS8_Lj4EEEiS8_ --------------------------
	.section	.nv.constant0._ZN2at6native40_GLOBAL__N__2351210d_8_Shape_cu_49f7391c35CatArrayBatchedCopy_alignedK_contigINS1_10OpaqueTypeILj2EEEjLi3ELi64ELi64ELi8EEEvPT_NS1_25CatArrInputTensorMetadataIS5_T0_XT2_EXT3_EEENS1_16TensorSizeStrideIS8_Lj4EEEiS8_,"a",@progbits
	.sectionflags	@""
	.align	4
.nv.constant0._ZN2at6native40_GLOBAL__N__2351210d_8_Shape_cu_49f7391c35CatArrayBatchedCopy_alignedK_contigINS1_10OpaqueTypeILj2EEEjLi3ELi64ELi64ELi8EEEvPT_NS1_25CatArrInputTensorMetadataIS5_T0_XT2_EXT3_EEENS1_16TensorSizeStrideIS8_Lj4EEEiS8_:
	.zero		4336


//--------------------- .nv.constant0._ZN2at6native40_GLOBAL__N__2351210d_8_Shape_cu_49f7391c35CatArrayBatchedCopy_alignedK_contigINS1_10OpaqueTypeILj2EEEjLi3ELi64ELi64ELi16EEEvPT_NS1_25CatArrInputTensorMetadataIS5_T0_XT2_EXT3_EEENS1_16TensorSizeStrideIS8_Lj4EEEiS8_ --------------------------
	.section	.nv.constant0._ZN2at6native40_GLOBAL__N__2351210d_8_Shape_cu_49f7391c35CatArrayBatchedCopy_alignedK_contigINS1_10OpaqueTypeILj2EEEjLi3ELi64ELi64ELi16EEEvPT_NS1_25CatArrInputTensorMetadataIS5_T0_XT2_EXT3_EEENS1_16TensorSizeStrideIS8_Lj4EEEiS8_,"a",@progbits
	.sectionflags	@""
	.align	4
.nv.constant0._ZN2at6native40_GLOBAL__N__2351210d_8_Shape_cu_49f7391c35CatArrayBatchedCopy_alignedK_contigINS1_10OpaqueTypeILj2EEEjLi3ELi64ELi64ELi16EEEvPT_NS1_25CatArrInputTensorMetadataIS5_T0_XT2_EXT3_EEENS1_16TensorSizeStrideIS8_Lj4EEEiS8_:
	.zero		4336


//--------------------- .nv.constant0._ZN2at6native40_GLOBAL__N__2351210d_8_Shape_cu_49f7391c30CatArrayBatchedCopy_vectorizedINS1_10OpaqueTypeILj2EEEjLi3ELi64ELi64ELi16ELi8EEEvPcNS1_25CatArrInputTensorMetadataIT_T0_XT2_EXT3_EEENS1_16TensorSizeStrideIS8_Lj4EEEiS8_ --------------------------
	.section	.nv.constant0._ZN2at6native40_GLOBAL__N__2351210d_8_Shape_cu_49f7391c30CatArrayBatchedCopy_vectorizedINS1_10OpaqueTypeILj2EEEjLi3ELi64ELi64ELi16ELi8EEEvPcNS1_25CatArrInputTensorMetadataIT_T0_XT2_EXT3_EEENS1_16TensorSizeStrideIS8_Lj4EEEiS8_,"a",@progbits
	.sectionflags	@""
	.align	4
.nv.constant0._ZN2at6native40_GLOBAL__N__2351210d_8_Shape_cu_49f7391c30CatArrayBatchedCopy_vectorizedINS1_10OpaqueTypeILj2EEEjLi3ELi64ELi64ELi16ELi8EEEvPcNS1_25CatArrInputTensorMetadataIT_T0_XT2_EXT3_EEENS1_16TensorSizeStrideIS8_Lj4EEEiS8_:
	.zero		4336


//--------------------- .nv.constant0._ZN2at6native40_GLOBAL__N__2351210d_8_Shape_cu_49f7391c19CatArrayBatchedCopyINS1_10OpaqueTypeILj2EEEjLi2ELi64ELi64EEEvPT_NS1_25CatArrInputTensorMetadataIS5_T0_XT2_EXT3_EEENS1_16TensorSizeStrideIS8_Lj4EEEiS8_ --------------------------
	.section	.nv.constant0._ZN2at6native40_GLOBAL__N__2351210d_8_Shape_cu_49f7391c19CatArrayBatchedCopyINS1_10OpaqueTypeILj2EEEjLi2ELi64ELi64EEEvPT_NS1_25CatArrInputTensorMetadataIS5_T0_XT2_EXT3_EEENS1_16TensorSizeStrideIS8_Lj4EEEiS8_,"a",@progbits
	.sectionflags	@""
	.align	4
.nv.constant0._ZN2at6native40_GLOBAL__N__2351210d_8_Shape_cu_49f7391c19CatArrayBatchedCopyINS1_10OpaqueTypeILj2EEEjLi2ELi64ELi64EEEvPT_NS1_25CatArrInputTensorMetadataIS5_T0_XT2_EXT3_EEENS1_16TensorSizeStrideIS8_Lj4EEEiS8_:
	.zero		4336


//--------------------- .nv.constant0._ZN2at6native40_GLOBAL__N__2351210d_8_Shape_cu_49f7391c26CatArrayBatchedCopy_contigINS1_10OpaqueTypeILj2EEEjLi2ELi64ELi64EEEvPT_NS1_25CatArrInputTensorMetadataIS5_T0_XT2_EXT3_EEENS1_16TensorSizeStrideIS8_Lj4EEEiS8_ --------------------------
	.section	.nv.constant0._ZN2at6native40_GLOBAL__N__2351210d_8_Shape_cu_49f7391c26CatArrayBatchedCopy_contigINS1_10OpaqueTypeILj2EEEjLi2ELi64ELi64EEEvPT_NS1_25CatArrInputTensorMetadataIS5_T0_XT2_EXT3_EEENS1_16TensorSizeStrideIS8_Lj4EEEiS8_,"a",@progbits
	.sectionflags	@""
	.align	4
.nv.constant0._ZN2at6native40_GLOBAL__N__2351210d_8_Shape_cu_49f7391c26CatArrayBatchedCopy_contigINS1_10OpaqueTypeILj2EEEjLi2ELi64ELi64EEEvPT_NS1_25CatArrInputTensorMetadataIS5_T0_XT2_EXT3_EEENS1_16TensorSizeStrideIS8_Lj4EEEiS8_:
	.zero		4336


//--------------------- .nv.constant0._ZN2at6native40_GLOBAL__N__2351210d_8_Shape_cu_49f7391c35CatArrayBatchedCopy_alignedK_contigINS1_10OpaqueTypeILj2EEEjLi2ELi64ELi64ELi8EEEvPT_NS1_25CatArrInputTensorMetadataIS5_T0_XT2_EXT3_EEENS1_16TensorSizeStrideIS8_Lj4EEEiS8_ --------------------------
	.section	.nv.constant0._ZN2at6native40_GLOBAL__N__2351210d_8_Shape_cu_49f7391c35CatArrayBatchedCopy_alignedK_contigINS1_10OpaqueTypeILj2EEEjLi2ELi64ELi64ELi8EEEvPT_NS1_25CatArrInputTensorMetadataIS5_T0_XT2_EXT3_EEENS1_16TensorSizeStrideIS8_Lj4EEEiS8_,"a",@progbits
	.sectionflags	@""
	.align	4
.nv.constant0._ZN2at6native40_GLOBAL__N__2351210d_8_Shape_cu_49f7391c35CatArrayBatchedCopy_alignedK_contigINS1_10OpaqueTypeILj2EEEjLi2ELi64ELi64ELi8EEEvPT_NS1_25CatArrInputTensorMetadataIS5_T0_XT2_EXT3_EEENS1_16TensorSizeStrideIS8_Lj4EEEiS8_:
	.zero		4336


//--------------------- .nv.constant0._ZN2at6native40_GLOBAL__N__2351210d_8_Shape_cu_49f7391c35CatArrayBatchedCopy_alignedK_contigINS1_10OpaqueTypeILj2EEEjLi2ELi64ELi64ELi16EEEvPT_NS1_25CatArrInputTensorMetadataIS5_T0_XT2_EXT3_EEENS1_16TensorSizeStrideIS8_Lj4EEEiS8_ --------------------------
	.section	.nv.constant0._ZN2at6native40_GLOBAL__N__2351210d_8_Shape_cu_49f7391c35CatArrayBatchedCopy_alignedK_contigINS1_10OpaqueTypeILj2EEEjLi2ELi64ELi64ELi16EEEvPT_NS1_25CatArrInputTensorMetadataIS5_T0_XT2_EXT3_EEENS1_16TensorSizeStrideIS8_Lj4EEEiS8_,"a",@progbits
	.sectionflags	@""
	.align	4
.nv.constant0._ZN2at6native40_GLOBAL__N__2351210d_8_Shape_cu_49f7391c35CatArrayBatchedCopy_alignedK_contigINS1_10OpaqueTypeILj2EEEjLi2ELi64ELi64ELi16EEEvPT_NS1_25CatArrInputTensorMetadataIS5_T0_XT2_EXT3_EEENS1_16TensorSizeStrideIS8_Lj4EEEiS8_:
	.zero		4336


//--------------------- .nv.constant0._ZN2at6native40_GLOBAL__N__2351210d_8_Shape_cu_49f7391c30CatArrayBatchedCopy_vectorizedINS1_10OpaqueTypeILj2EEEjLi2ELi64ELi64ELi16ELi8EEEvPcNS1_25CatArrInputTensorMetadataIT_T0_XT2_EXT3_EEENS1_16TensorSizeStrideIS8_Lj4EEEiS8_ --------------------------
	.section	.nv.constant0._ZN2at6native40_GLOBAL__N__2351210d_8_Shape_cu_49f7391c30CatArrayBatchedCopy_vectorizedINS1_10OpaqueTypeILj2EEEjLi2ELi64ELi64ELi16ELi8EEEvPcNS1_25CatArrInputTensorMetadataIT_T0_XT2_EXT3_EEENS1_16TensorSizeStrideIS8_Lj4EEEiS8_,"a",@progbits
	.sectionflags	@""
	.align	4
.nv.constant0._ZN2at6native40_GLOBAL__N__2351210d_8_Shape_cu_49f7391c30CatArrayBatchedCopy_vectorizedINS1_10OpaqueTypeILj2EEEjLi2ELi64ELi64ELi16ELi8EEEvPcNS1_25CatArrInputTensorMetadataIT_T0_XT2_EXT3_EEENS1_16TensorSizeStrideIS8_Lj4EEEiS8_:
	.zero		4336


//--------------------- .nv.constant0._ZN2at6native40_GLOBAL__N__2351210d_8_Shape_cu_49f7391c19CatArrayBatchedCopyINS1_10OpaqueTypeILj2EEEjLi1ELi64ELi64EEEvPT_NS1_25CatArrInputTensorMetadataIS5_T0_XT2_EXT3_EEENS1_16TensorSizeStrideIS8_Lj4EEEiS8_ --------------------------
	.section	.nv.constant0._ZN2at6native40_GLOBAL__N__2351210d_8_Shape_cu_49f7391c19CatArrayBatchedCopyINS1_10OpaqueTypeILj2EEEjLi1ELi64ELi64EEEvPT_NS1_25CatArrInputTensorMetadataIS5_T0_XT2_EXT3_EEENS1_16TensorSizeStrideIS8_Lj4EEEiS8_,"a",@progbits
	.sectionflags	@""
	.align	4
.nv.constant0._ZN2at6native40_GLOBAL__N__2351210d_8_Shape_cu_49f7391c19CatArrayBatchedCopyINS1_10OpaqueTypeILj2EEEjLi1ELi64ELi64EEEvPT_NS1_25CatArrInputTensorMetadataIS5_T0_XT2_EXT3_EEENS1_16TensorSizeStrideIS8_Lj4EEEiS8_:
	.zero		4336


//--------------------- .nv.constant0._ZN2at6native40_GLOBAL__N__2351210d_8_Shape_cu_49f7391c26CatArrayBatchedCopy_contigINS1_10OpaqueTypeILj2EEEjLi1ELi64ELi64EEEvPT_NS1_25CatArrInputTensorMetadataIS5_T0_XT2_EXT3_EEENS1_16TensorSizeStrideIS8_Lj4EEEiS8_ --------------------------
	.section	.nv.constant0._ZN2at6native40_GLOBAL__N__2351210d_8_Shape_cu_49f7391c26CatArrayBatchedCopy_contigINS1_10OpaqueTypeILj2EEEjLi1ELi64ELi64EEEvPT_NS1_25CatArrInputTensorMetadataIS5_T0_XT2_EXT3_EEENS1_16TensorSizeStrideIS8_Lj4EEEiS8_,"a",@progbits
	.sectionflags	@""
	.align	4
.nv.constant0._ZN2at6native40_GLOBAL__N__2351210d_8_Shape_cu_49f7391c26CatArrayBatchedCopy_contigINS1_10OpaqueTypeILj2EEEjLi1ELi64ELi64EEEvPT_NS1_25CatArrInputTensorMetadataIS5_T0_XT2_EXT3_EEENS1_16TensorSizeStrideIS8_Lj4EEEiS8_:
	.zero		4336


//--------------------- .nv.constant0._ZN2at6native40_GLOBAL__N__2351210d_8_Shape_cu_49f7391c35CatArrayBatchedCopy_alignedK_contigINS1_10OpaqueTypeILj2EEEjLi1ELi64ELi64ELi8EEEvPT_NS1_25CatArrInputTensorMetadataIS5_T0_XT2_EXT3_EEENS1_16TensorSizeStrideIS8_Lj4EEEiS8_ --------------------------
	.section	.nv.constant0._ZN2at6native40_GLOBAL__N__2351210d_8_Shape_cu_49f7391c35CatArrayBatchedCopy_alignedK_contigINS1_10OpaqueTypeILj2EEEjLi1ELi64ELi64ELi8EEEvPT_NS1_25CatArrInputTensorMetadataIS5_T0_XT2_EXT3_EEENS1_16TensorSizeStrideIS8_Lj4EEEiS8_,"a",@progbits
	.sectionflags	@""
	.align	4
.nv.constant0._ZN2at6native40_GLOBAL__N__2351210d_8_Shape_cu_49f7391c35CatArrayBatchedCopy_alignedK_contigINS1_10OpaqueTypeILj2EEEjLi1ELi64ELi64ELi8EEEvPT_NS1_25CatArrInputTensorMetadataIS5_T0_XT2_EXT3_EEENS1_16TensorSizeStrideIS8_Lj4EEEiS8_:
	.zero		4336


//--------------------- .nv.constant0._ZN2at6native40_GLOBAL__N__2351210d_8_Shape_cu_49f7391c35CatArrayBatchedCopy_alignedK_contigINS1_10OpaqueTypeILj2EEEjLi1ELi64ELi64ELi16EEEvPT_NS1_25CatArrInputTensorMetadataIS5_T0_XT2_EXT3_EEENS1_16TensorSizeStrideIS8_Lj4EEEiS8_ --------------------------
	.section	.nv.constant0._ZN2at6native40_GLOBAL__N__2351210d_8_Shape_cu_49f7391c35CatArrayBatchedCopy_alignedK_contigINS1_10OpaqueTypeILj2EEEjLi1ELi64ELi64ELi16EEEvPT_NS1_25CatArrInputTensorMetadataIS5_T0_XT2_EXT3_EEENS1_16TensorSizeStrideIS8_Lj4EEEiS8_,"a",@progbits
	.sectionflags	@""
	.align	4
.nv.constant0._ZN2at6native40_GLOBAL__N__2351210d_8_Shape_cu_49f7391c35CatArrayBatchedCopy_alignedK_contigINS1_10OpaqueTypeILj2EEEjLi1ELi64ELi64ELi16EEEvPT_NS1_25CatArrInputTensorMetadataIS5_T0_XT2_EXT3_EEENS1_16TensorSizeStrideIS8_Lj4EEEiS8_:
	.zero		4336


//--------------------- .nv.constant0._ZN2at6native40_GLOBAL__N__2351210d_8_Shape_cu_49f7391c30CatArrayBatchedCopy_vectorizedINS1_10OpaqueTypeILj2EEEjLi1ELi64ELi64ELi16ELi8EEEvPcNS1_25CatArrInputTensorMetadataIT_T0_XT2_EXT3_EEENS1_16TensorSizeStrideIS8_Lj4EEEiS8_ --------------------------
	.section	.nv.constant0._ZN2at6native40_GLOBAL__N__2351210d_8_Shape_cu_49f7391c30CatArrayBatchedCopy_vectorizedINS1_10OpaqueTypeILj2EEEjLi1ELi64ELi64ELi16ELi8EEEvPcNS1_25CatArrInputTensorMetadataIT_T0_XT2_EXT3_EEENS1_16TensorSizeStrideIS8_Lj4EEEiS8_,"a",@progbits
	.sectionflags	@""
	.align	4
.nv.constant0._ZN2at6native40_GLOBAL__N__2351210d_8_Shape_cu_49f7391c30CatArrayBatchedCopy_vectorizedINS1_10OpaqueTypeILj2EEEjLi1ELi64ELi64ELi16ELi8EEEvPcNS1_25CatArrInputTensorMetadataIT_T0_XT2_EXT3_EEENS1_16TensorSizeStrideIS8_Lj4EEEiS8_:
	.zero		4336


//--------------------- .nv.constant0._ZN2at6native40_GLOBAL__N__2351210d_8_Shape_cu_49f7391c19CatArrayBatchedCopyINS1_10OpaqueTypeILj1EEEjLi4ELi64ELi64EEEvPT_NS1_25CatArrInputTensorMetadataIS5_T0_XT2_EXT3_EEENS1_16TensorSizeStrideIS8_Lj4EEEiS8_ --------------------------
	.section	.nv.constant0._ZN2at6native40_GLOBAL__N__2351210d_8_Shape_cu_49f7391c19CatArrayBatchedCopyINS1_10OpaqueTypeILj1EEEjLi4ELi64ELi64EEEvPT_NS1_25CatArrInputTensorMetadataIS5_T0_XT2_EXT3_EEENS1_16TensorSizeStrideIS8_Lj4EEEiS8_,"a",@progbits
	.sectionflags	@""
	.align	4
.nv.constant0._ZN2at6native40_GLOBAL__N__2351210d_8_Shape_cu_49f7391c19CatArrayBatchedCopyINS1_10OpaqueTypeILj1EEEjLi4ELi64ELi64EEEvPT_NS1_25CatArrInputTensorMetadataIS5_T0_XT2_EXT3_EEENS1_16TensorSizeStrideIS8_Lj4EEEiS8_:
	.zero		4336


//--------------------- .nv.constant0._ZN2at6native40_GLOBAL__N__2351210d_8_Shape_cu_49f7391c26CatArrayBatchedCopy_contigINS1_10OpaqueTypeILj1EEEjLi4ELi64ELi64EEEvPT_NS1_25CatArrInputTensorMetadataIS5_T0_XT2_EXT3_EEENS1_16TensorSizeStrideIS8_Lj4EEEiS8_ --------------------------
	.section	.nv.constant0._ZN2at6native40_GLOBAL__N__2351210d_8_Shape_cu_49f7391c26CatArrayBatchedCopy_contigINS1_10OpaqueTypeILj1EEEjLi4ELi64ELi64EEEvPT_NS1_25CatArrInputTensorMetadataIS5_T0_XT2_EXT3_EEENS1_16TensorSizeStrideIS8_Lj4EEEiS8_,"a",@progbits
	.sectionflags	@""
	.align	4
.nv.constant0._ZN2at6native40_GLOBAL__N__2351210d_8_Shape_cu_49f7391c26CatArrayBatchedCopy_contigINS1_10OpaqueTypeILj1EEEjLi4ELi64ELi64EEEvPT_NS1_25CatArrInputTensorMetadataIS5_T0_XT2_EXT3_EEENS1_16TensorSizeStrideIS8_Lj4EEEiS8_:
	.zero		4336


//--------------------- .nv.constant0._ZN2at6native40_GLOBAL__N__2351210d_8_Shape_cu_49f7391c35CatArrayBatchedCopy_alignedK_contigINS1_10OpaqueTypeILj1EEEjLi4ELi64ELi64ELi8EEEvPT_NS1_25CatArrInputTensorMetadataIS5_T0_XT2_EXT3_EEENS1_16TensorSizeStrideIS8_Lj4EEEiS8_ --------------------------
	.section	.nv.constant0._ZN2at6native40_GLOBAL__N__2351210d_8_Shape_cu_49f7391c35CatArrayBatchedCopy_alignedK_contigINS1_10OpaqueTypeILj1EEEjLi4ELi64ELi64ELi8EEEvPT_NS1_25CatArrInputTensorMetadataIS5_T0_XT2_EXT3_EEENS1_16TensorSizeStrideIS8_Lj4EEEiS8_,"a",@progbits
	.sectionflags	@""
	.align	4
.nv.constant0._ZN2at6native40_GLOBAL__N__2351210d_8_Shape_cu_49f7391c35CatArrayBatchedCopy_alignedK_contigINS1_10OpaqueTypeILj1EEEjLi4ELi64ELi64ELi8EEEvPT_NS1_25CatArrInputTensorMetadataIS5_T0_XT2_EXT3_EEENS1_16TensorSizeStrideIS8_Lj4EEEiS8_:
	.zero		4336


//--------------------- .nv.constant0._ZN2at6native40_GLOBAL__N__2351210d_8_Shape_cu_49f7391c35CatArrayBatchedCopy_alignedK_contigINS1_10OpaqueTypeILj1EEEjLi4ELi64ELi64ELi16EEEvPT_NS1_25CatArrInputTensorMetadataIS5_T0_XT2_EXT3_EEENS1_16TensorSizeStrideIS8_Lj4EEEiS8_ --------------------------
	.section	.nv.constant0._ZN2at6native40_GLOBAL__N__2351210d_8_Shape_cu_49f7391c35CatArrayBatchedCopy_alignedK_contigINS1_10OpaqueTypeILj1EEEjLi4ELi64ELi64ELi16EEEvPT_NS1_25CatArrInputTensorMetadataIS5_T0_XT2_EXT3_EEENS1_16TensorSizeStrideIS8_Lj4EEEiS8_,"a",@progbits
	.sectionflags	@""
	.align	4
.nv.constant0._ZN2at6native40_GLOBAL__N__2351210d_8_Shape_cu_49f7391c35CatArrayBatchedCopy_alignedK_contigINS1_10OpaqueTypeILj1EEEjLi4ELi64ELi64ELi16EEEvPT_NS1_25CatArrInputTensorMetadataIS5_T0_XT2_EXT3_EEENS1_16TensorSizeStrideIS8_Lj4EEEiS8_:
	.zero		4336


//--------------------- .nv.constant0._ZN2at6native40_GLOBAL__N__2351210d_8_Shape_cu_49f7391c30CatArrayBatchedCopy_vectorizedINS1_10OpaqueTypeILj1EEEjLi4ELi64ELi64ELi16ELi16EEEvPcNS1_25CatArrInputTensorMetadataIT_T0_XT2_EXT3_EEENS1_16TensorSizeStrideIS8_Lj4EEEiS8_ --------------------------
	.section	.nv.constant0._ZN2at6native40_GLOBAL__N__2351210d_8_Shape_cu_49f7391c30CatArrayBatchedCopy_vectorizedINS1_10OpaqueTypeILj1EEEjLi4ELi64ELi64ELi16ELi16EEEvPcNS1_25CatArrInputTensorMetadataIT_T0_XT2_EXT3_EEENS1_16TensorSizeStrideIS8_Lj4EEEiS8_,"a",@progbits
	.sectionflags	@""
	.align	4
.nv.constant0._ZN2at6native40_GLOBAL__N__2351210d_8_Shape_cu_49f7391c30CatArrayBatchedCopy_vectorizedINS1_10OpaqueTypeILj1EEEjLi4ELi64ELi64ELi16ELi16EEEvPcNS1_25CatArrInputTensorMetadataIT_T0_XT2_EXT3_EEENS1_16TensorSizeStrideIS8_Lj4EEEiS8_:
	.zero		4336


//--------------------- .nv.constant0._ZN2at6native40_GLOBAL__N__2351210d_8_Shape_cu_49f7391c19CatArrayBatchedCopyINS1_10OpaqueTypeILj1EEEjLi3ELi64ELi64EEEvPT_NS1_25CatArrInputTensorMetadataIS5_T0_XT2_EXT3_EEENS1_16TensorSizeStrideIS8_Lj4EEEiS8_ --------------------------
	.section	.nv.constant0._ZN2at6native40_GLOBAL__N__2351210d_8_Shape_cu_49f7391c19CatArrayBatchedCopyINS1_10OpaqueTypeILj1EEEjLi3ELi64ELi64EEEvPT_NS1_25CatArrInputTensorMetadataIS5_T0_XT2_EXT3_EEENS1_16TensorSizeStrideIS8_Lj4EEEiS8_,"a",@progbits
	.sectionflags	@""
	.align	4
.nv.constant0._ZN2at6native40_GLOBAL__N__2351210d_8_Shape_cu_49f7391c19CatArrayBatchedCopyINS1_10OpaqueTypeILj1EEEjLi3ELi64ELi64EEEvPT_NS1_25CatArrInputTensorMetadataIS5_T0_XT2_EXT3_EEENS1_16TensorSizeStrideIS8_Lj4EEEiS8_:
	.zero		4336


//--------------------- .nv.constant0._ZN2at6native40_GLOBAL__N__2351210d_8_Shape_cu_49f7391c26CatArrayBatchedCopy_contigINS1_10OpaqueTypeILj1EEEjLi3ELi64ELi64EEEvPT_NS1_25CatArrInputTensorMetadataIS5_T0_XT2_EXT3_EEENS1_16TensorSizeStrideIS8_Lj4EEEiS8_ --------------------------
	.section	.nv.constant0._ZN2at6native40_GLOBAL__N__2351210d_8_Shape_cu_49f7391c26CatArrayBatchedCopy_contigINS1_10OpaqueTypeILj1EEEjLi3ELi64ELi64EEEvPT_NS1_25CatArrInputTensorMetadataIS5_T0_XT2_EXT3_EEENS1_16TensorSizeStrideIS8_Lj4EEEiS8_,"a",@progbits
	.sectionflags	@""
	.align	4
.nv.constant0._ZN2at6native40_GLOBAL__N__2351210d_8_Shape_cu_49f7391c26CatArrayBatchedCopy_contigINS1_10OpaqueTypeILj1EEEjLi3ELi64ELi64EEEvPT_NS1_25CatArrInputTensorMetadataIS5_T0_XT2_EXT3_EEENS1_16TensorSizeStrideIS8_Lj4EEEiS8_:
	.zero		4336


//--------------------- .nv.constant0._ZN2at6native40_GLOBAL__N__2351210d_8_Shape_cu_49f7391c35CatArrayBatchedCopy_alignedK_contigINS1_10OpaqueTypeILj1EEEjLi3ELi64ELi64ELi8EEEvPT_NS1_25CatArrInputTensorMetadataIS5_T0_XT2_EXT3_EEENS1_16TensorSizeStrideIS8_Lj4EEEiS8_ --------------------------
	.section	.nv.constant0._ZN2at6native40_GLOBAL__N__2351210d_8_Shape_cu_49f7391c35CatArrayBatchedCopy_alignedK_contigINS1_10OpaqueTypeILj1EEEjLi3ELi64ELi64ELi8EEEvPT_NS1_25CatArrInputTensorMetadataIS5_T0_XT2_EXT3_EEENS1_16TensorSizeStrideIS8_Lj4EEEiS8_,"a",@progbits
	.sectionflags	@""
	.align	4
.nv.constant0._ZN2at6native40_GLOBAL__N__2351210d_8_Shape_cu_49f7391c35CatArrayBatchedCopy_alignedK_contigINS1_10OpaqueTypeILj1EEEjLi3ELi64ELi64ELi8EEEvPT_NS1_25CatArrInputTensorMetadataIS5_T0_XT2_EXT3_EEENS1_16TensorSizeStrideIS8_Lj4EEEiS8_:
	.zero		4336


//--------------------- .nv.constant0._ZN2at6native40_GLOBAL__N__2351210d_8_Shape_cu_49f7391c35CatArrayBatchedCopy_alignedK_contigINS1_10OpaqueTypeILj1EEEjLi3ELi64ELi64ELi16EEEvPT_NS1_25CatArrInputTensorMetadataIS5_T0_XT2_EXT3_EEENS1_16TensorSizeStrideIS8_Lj4EEEiS8_ --------------------------
	.section	.nv.constant0._ZN2at6native40_GLOBAL__N__2351210d_8_Shape_cu_49f7391c35CatArrayBatchedCopy_alignedK_contigINS1_10OpaqueTypeILj1EEEjLi3ELi64ELi64ELi16EEEvPT_NS1_25CatArrInputTensorMetadataIS5_T0_XT2_EXT3_EEENS1_16TensorSizeStrideIS8_Lj4EEEiS8_,"a",@progbits
	.sectionflags	@""
	.align	4
.nv.constant0._ZN2at6native40_GLOBAL__N__2351210d_8_Shape_cu_49f7391c35CatArrayBatchedCopy_alignedK_contigINS1_10OpaqueTypeILj1EEEjLi3ELi64ELi64ELi16EEEvPT_NS1_25CatArrInputTensorMetadataIS5_T0_XT2_EXT3_EEENS1_16TensorSizeStrideIS8_Lj4EEEiS8_:
	.zero		4336


//--------------------- .nv.constant0._ZN2at6native40_GLOBAL__N__2351210d_8_Shape_cu_49f7391c30CatArrayBatchedCopy_vectorizedINS1_10OpaqueTypeILj1EEEjLi3ELi64ELi64ELi16ELi16EEEvPcNS1_25CatArrInputTensorMetadataIT_T0_XT2_EXT3_EEENS1_16TensorSizeStrideIS8_Lj4EEEiS8_ --------------------------
	.section	.nv.constant0._ZN2at6native40_GLOBAL__N__2351210d_8_Shape_cu_49f7391c30CatArrayBatchedCopy_vectorizedINS1_10OpaqueTypeILj1EEEjLi3ELi64ELi64ELi16ELi16EEEvPcNS1_25CatArrInputTensorMetadataIT_T0_XT2_EXT3_EEENS1_16TensorSizeStrideIS8_Lj4EEEiS8_,"a",@progbits
	.sectionflags	@""
	.align	4
.nv.constant0._ZN2at6native40_GLOBAL__N__2351210d_8_Shape_cu_49f7391c30CatArrayBatchedCopy_vectorizedINS1_10OpaqueTypeILj1EEEjLi3ELi64ELi64ELi16ELi16EEEvPcNS1_25CatArrInputTensorMetadataIT_T0_XT2_EXT3_EEENS1_16TensorSizeStrideIS8_Lj4EEEiS8_:
	.zero		4336


//--------------------- .nv.constant0._ZN2at6native40_GLOBAL__N__2351210d_8_Shape_cu_49f7391c19CatArrayBatchedCopyINS1_10OpaqueTypeILj1EEEjLi2ELi64ELi64EEEvPT_NS1_25CatArrInputTensorMetadataIS5_T0_XT2_EXT3_EEENS1_16TensorSizeStrideIS8_Lj4EEEiS8_ --------------------------
	.section	.nv.constant0._ZN2at6native40_GLOBAL__N__2351210d_8_Shape_cu_49f7391c19CatArrayBatchedCopyINS1_10OpaqueTypeILj1EEEjLi2ELi64ELi64EEEvPT_NS1_25CatArrInputTensorMetadataIS5_T0_XT2_EXT3_EEENS1_16TensorSizeStrideIS8_Lj4EEEiS8_,"a",@progbits
	.sectionflags	@""
	.align	4
.nv.constant0._ZN2at6native40_GLOBAL__N__2351210d_8_Shape_cu_49f7391c19CatArrayBatchedCopyINS1_10OpaqueTypeILj1EEEjLi2ELi64ELi64EEEvPT_NS1_25CatArrInputTensorMetadataIS5_T0_XT2_EXT3_EEENS1_16TensorSizeStrideIS8_Lj4EEEiS8_:
	.zero		4336


//--------------------- .nv.constant0._ZN2at6native40_GLOBAL__N__2351210d_8_Shape_cu_49f7391c26CatArrayBatchedCopy_contigINS1_10OpaqueTypeILj1EEEjLi2ELi64ELi64EEEvPT_NS1_25CatArrInputTensorMetadataIS5_T0_XT2_EXT3_EEENS1_16TensorSizeStrideIS8_Lj4EEEiS8_ --------------------------
	.section	.nv.constant0._ZN2at6native40_GLOBAL__N__2351210d_8_Shape_cu_49f7391c26CatArrayBatchedCopy_contigINS1_10OpaqueTypeILj1EEEjLi2ELi64ELi64EEEvPT_NS1_25CatArrInputTensorMetadataIS5_T0_XT2_EXT3_EEENS1_16TensorSizeStrideIS8_Lj4EEEiS8_,"a",@progbits
	.sectionflags	@""
	.align	4
.nv.constant0._ZN2at6native40_GLOBAL__N__2351210d_8_Shape_cu_49f7391c26CatArrayBatchedCopy_contigINS1_10OpaqueTypeILj1EEEjLi2ELi64ELi64EEEvPT_NS1_25CatArrInputTensorMetadataIS5_T0_XT2_EXT3_EEENS1_16TensorSizeStrideIS8_Lj4EEEiS8_:
	.zero		4336


//--------------------- .nv.constant0._ZN2at6native40_GLOBAL__N__2351210d_8_Shape_cu_49f7391c35CatArrayBatchedCopy_alignedK_contigINS1_10OpaqueTypeILj1EEEjLi2ELi64ELi64ELi8EEEvPT_NS1_25CatArrInputTensorMetadataIS5_T0_XT2_EXT3_EEENS1_16TensorSizeStrideIS8_Lj4EEEiS8_ --------------------------
	.section	.nv.constant0._ZN2at6native40_GLOBAL__N__2351210d_8_Shape_cu_49f7391c35CatArrayBatchedCopy_alignedK_contigINS1_10OpaqueTypeILj1EEEjLi2ELi64ELi64ELi8EEEvPT_NS1_25CatArrInputTensorMetadataIS5_T0_XT2_EXT3_EEENS1_16TensorSizeStrideIS8_Lj4EEEiS8_,"a",@progbits
	.sectionflags	@""
	.align	4
.nv.constant0._ZN2at6native40_GLOBAL__N__2351210d_8_Shape_cu_49f7391c35CatArrayBatchedCopy_alignedK_contigINS1_10OpaqueTypeILj1EEEjLi2ELi64ELi64ELi8EEEvPT_NS1_25CatArrInputTensorMetadataIS5_T0_XT2_EXT3_EEENS1_16TensorSizeStrideIS8_Lj4EEEiS8_:
	.zero		4336


//--------------------- .nv.constant0._ZN2at6native40_GLOBAL__N__2351210d_8_Shape_cu_49f7391c35CatArrayBatchedCopy_alignedK_contigINS1_10OpaqueTypeILj1EEEjLi2ELi64ELi64ELi16EEEvPT_NS1_25CatArrInputTensorMetadataIS5_T0_XT2_EXT3_EEENS1_16TensorSizeStrideIS8_Lj4EEEiS8_ --------------------------
	.section	.nv.constant0._ZN2at6native40_GLOBAL__N__2351210d_8_Shape_cu_49f7391c35CatArrayBatchedCopy_alignedK_contigINS1_10OpaqueTypeILj1EEEjLi2ELi64ELi64ELi16EEEvPT_NS1_25CatArrInputTensorMetadataIS5_T0_XT2_EXT3_EEENS1_16TensorSizeStrideIS8_Lj4EEEiS8_,"a",@progbits
	.sectionflags	@""
	.align	4
.nv.constant0._ZN2at6native40_GLOBAL__N__2351210d_8_Shape_cu_49f7391c35CatArrayBatchedCopy_alignedK_contigINS1_10OpaqueTypeILj1EEEjLi2ELi64ELi64ELi16EEEvPT_NS1_25CatArrInputTensorMetadataIS5_T0_XT2_EXT3_EEENS1_16TensorSizeStrideIS8_Lj4EEEiS8_:
	.zero		4336


//--------------------- .nv.constant0._ZN2at6native40_GLOBAL__N__2351210d_8_Shape_cu_49f7391c30CatArrayBatchedCopy_vectorizedINS1_10OpaqueTypeILj1EEEjLi2ELi64ELi64ELi16ELi16EEEvPcNS1_25CatArrInputTensorMetadataIT_T0_XT2_EXT3_EEENS1_16TensorSizeStrideIS8_Lj4EEEiS8_ --------------------------
	.section	.nv.constant0._ZN2at6native40_GLOBAL__N__2351210d_8_Shape_cu_49f7391c30CatArrayBatchedCopy_vectorizedINS1_10OpaqueTypeILj1EEEjLi2ELi64ELi64ELi16ELi16EEEvPcNS1_25CatArrInputTensorMetadataIT_T0_XT2_EXT3_EEENS1_16TensorSizeStrideIS8_Lj4EEEiS8_,"a",@progbits
	.sectionflags	@""
	.align	4
.nv.constant0._ZN2at6native40_GLOBAL__N__2351210d_8_Shape_cu_49f7391c30CatArrayBatchedCopy_vectorizedINS1_10OpaqueTypeILj1EEEjLi2ELi64ELi64ELi16ELi16EEEvPcNS1_25CatArrInputTensorMetadataIT_T0_XT2_EXT3_EEENS1_16TensorSizeStrideIS8_Lj4EEEiS8_:
	.zero		4336


//--------------------- .nv.constant0._ZN2at6native40_GLOBAL__N__2351210d_8_Shape_cu_49f7391c19CatArrayBatchedCopyINS1_10OpaqueTypeILj1EEEjLi1ELi64ELi64EEEvPT_NS1_25CatArrInputTensorMetadataIS5_T0_XT2_EXT3_EEENS1_16TensorSizeStrideIS8_Lj4EEEiS8_ --------------------------
	.section	.nv.constant0._ZN2at6native40_GLOBAL__N__2351210d_8_Shape_cu_49f7391c19CatArrayBatchedCopyINS1_10OpaqueTypeILj1EEEjLi1ELi64ELi64EEEvPT_NS1_25CatArrInputTensorMetadataIS5_T0_XT2_EXT3_EEENS1_16TensorSizeStrideIS8_Lj4EEEiS8_,"a",@progbits
	.sectionflags	@""
	.align	4
.nv.constant0._ZN2at6native40_GLOBAL__N__2351210d_8_Shape_cu_49f7391c19CatArrayBatchedCopyINS1_10OpaqueTypeILj1EEEjLi1ELi64ELi64EEEvPT_NS1_25CatArrInputTensorMetadataIS5_T0_XT2_EXT3_EEENS1_16TensorSizeStrideIS8_Lj4EEEiS8_:
	.zero		4336


//--------------------- .nv.constant0._ZN2at6native40_GLOBAL__N__2351210d_8_Shape_cu_49f7391c26CatArrayBatchedCopy_contigINS1_10OpaqueTypeILj1EEEjLi1ELi64ELi64EEEvPT_NS1_25CatArrInputTensorMetadataIS5_T0_XT2_EXT3_EEENS1_16TensorSizeStrideIS8_Lj4EEEiS8_ --------------------------
	.section	.nv.constant0._ZN2at6native40_GLOBAL__N__2351210d_8_Shape_cu_49f7391c26CatArrayBatchedCopy_contigINS1_10OpaqueTypeILj1EEEjLi1ELi64ELi64EEEvPT_NS1_25CatArrInputTensorMetadataIS5_T0_XT2_EXT3_EEENS1_16TensorSizeStrideIS8_Lj4EEEiS8_,"a",@progbits
	.sectionflags	@""
	.align	4
.nv.constant0._ZN2at6native40_GLOBAL__N__2351210d_8_Shape_cu_49f7391c26CatArrayBatchedCopy_contigINS1_10OpaqueTypeILj1EEEjLi1ELi64ELi64EEEvPT_NS1_25CatArrInputTensorMetadataIS5_T0_XT2_EXT3_EEENS1_16TensorSizeStrideIS8_Lj4EEEiS8_:
	.zero		4336


//--------------------- .nv.constant0._ZN2at6native40_GLOBAL__N__2351210d_8_Shape_cu_49f7391c35CatArrayBatchedCopy_alignedK_contigINS1_10OpaqueTypeILj1EEEjLi1ELi64ELi64ELi8EEEvPT_NS1_25CatArrInputTensorMetadataIS5_T0_XT2_EXT3_EEENS1_16TensorSizeStrideIS8_Lj4EEEiS8_ --------------------------
	.section	.nv.constant0._ZN2at6native40_GLOBAL__N__2351210d_8_Shape_cu_49f7391c35CatArrayBatchedCopy_alignedK_contigINS1_10OpaqueTypeILj1EEEjLi1ELi64ELi64ELi8EEEvPT_NS1_25CatArrInputTensorMetadataIS5_T0_XT2_EXT3_EEENS1_16TensorSizeStrideIS8_Lj4EEEiS8_,"a",@progbits
	.sectionflags	@""
	.align	4
.nv.constant0._ZN2at6native40_GLOBAL__N__2351210d_8_Shape_cu_49f7391c35CatArrayBatchedCopy_alignedK_contigINS1_10OpaqueTypeILj1EEEjLi1ELi64ELi64ELi8EEEvPT_NS1_25CatArrInputTensorMetadataIS5_T0_XT2_EXT3_EEENS1_16TensorSizeStrideIS8_Lj4EEEiS8_:
	.zero		4336


//--------------------- .nv.constant0._ZN2at6native40_GLOBAL__N__2351210d_8_Shape_cu_49f7391c35CatArrayBatchedCopy_alignedK_contigINS1_10OpaqueTypeILj1EEEjLi1ELi64ELi64ELi16EEEvPT_NS1_25CatArrInputTensorMetadataIS5_T0_XT2_EXT3_EEENS1_16TensorSizeStrideIS8_Lj4EEEiS8_ --------------------------
	.section	.nv.constant0._ZN2at6native40_GLOBAL__N__2351210d_8_Shape_cu_49f7391c35CatArrayBatchedCopy_alignedK_contigINS1_10OpaqueTypeILj1EEEjLi1ELi64ELi64ELi16EEEvPT_NS1_25CatArrInputTensorMetadataIS5_T0_XT2_EXT3_EEENS1_16TensorSizeStrideIS8_Lj4EEEiS8_,"a",@progbits
	.sectionflags	@""
	.align	4
.nv.constant0._ZN2at6native40_GLOBAL__N__2351210d_8_Shape_cu_49f7391c35CatArrayBatchedCopy_alignedK_contigINS1_10OpaqueTypeILj1EEEjLi1ELi64ELi64ELi16EEEvPT_NS1_25CatArrInputTensorMetadataIS5_T0_XT2_EXT3_EEENS1_16TensorSizeStrideIS8_Lj4EEEiS8_:
	.zero		4336


//--------------------- .nv.constant0._ZN2at6native40_GLOBAL__N__2351210d_8_Shape_cu_49f7391c30CatArrayBatchedCopy_vectorizedINS1_10OpaqueTypeILj1EEEjLi1ELi64ELi64ELi16ELi16EEEvPcNS1_25CatArrInputTensorMetadataIT_T0_XT2_EXT3_EEENS1_16TensorSizeStrideIS8_Lj4EEEiS8_ --------------------------
	.section	.nv.constant0._ZN2at6native40_GLOBAL__N__2351210d_8_Shape_cu_49f7391c30CatArrayBatchedCopy_vectorizedINS1_10OpaqueTypeILj1EEEjLi1ELi64ELi64ELi16ELi16EEEvPcNS1_25CatArrInputTensorMetadataIT_T0_XT2_EXT3_EEENS1_16TensorSizeStrideIS8_Lj4EEEiS8_,"a",@progbits
	.sectionflags	@""
	.align	4
.nv.constant0._ZN2at6native40_GLOBAL__N__2351210d_8_Shape_cu_49f7391c30CatArrayBatchedCopy_vectorizedINS1_10OpaqueTypeILj1EEEjLi1ELi64ELi64ELi16ELi16EEEvPcNS1_25CatArrInputTensorMetadataIT_T0_XT2_EXT3_EEENS1_16TensorSizeStrideIS8_Lj4EEEiS8_:
	.zero		4336


//--------------------- .nv.constant0._ZN2at6native40_GLOBAL__N__2351210d_8_Shape_cu_49f7391c19CatArrayBatchedCopyINS1_10OpaqueTypeILj16EEEjLi4ELi128ELi1EEEvPT_NS1_25CatArrInputTensorMetadataIS5_T0_XT2_EXT3_EEENS1_16TensorSizeStrideIS8_Lj4EEEiS8_ --------------------------
	.section	.nv.constant0._ZN2at6native40_GLOBAL__N__2351210d_8_Shape_cu_49f7391c19CatArrayBatchedCopyINS1_10OpaqueTypeILj16EEEjLi4ELi128ELi1EEEvPT_NS1_25CatArrInputTensorMetadataIS5_T0_XT2_EXT3_EEENS1_16TensorSizeStrideIS8_Lj4EEEiS8_,"a",@progbits
	.sectionflags	@""
	.align	4
.nv.constant0._ZN2at6native40_GLOBAL__N__2351210d_8_Shape_cu_49f7391c19CatArrayBatchedCopyINS1_10OpaqueTypeILj16EEEjLi4ELi128ELi1EEEvPT_NS1_25CatArrInputTensorMetadataIS5_T0_XT2_EXT3_EEENS1_16TensorSizeStrideIS8_Lj4EEEiS8_:
	.zero		3664


//--------------------- .nv.constant0._ZN2at6native40_GLOBAL__N__2351210d_8_Shape_cu_49f7391c26CatArrayBatchedCopy_contigINS1_10OpaqueTypeILj16EEEjLi4ELi128ELi1EEEvPT_NS1_25CatArrInputTensorMetadataIS5_T0_XT2_EXT3_EEENS1_16TensorSizeStrideIS8_Lj4EEEiS8_ --------------------------
	.section	.nv.constant0._ZN2at6native40_GLOBAL__N__2351210d_8_Shape_cu_49f7391c26CatArrayBatchedCopy_contigINS1_10OpaqueTypeILj16EEEjLi4ELi128ELi1EEEvPT_NS1_25CatArrInputTensorMetadataIS5_T0_XT2_EXT3_EEENS1_16TensorSizeStrideIS8_Lj4EEEiS8_,"a",@progbits
	.sectionflags	@""
	.align	4
.nv.constant0._ZN2at6native40_GLOBAL__N__2351210d_8_Shape_cu_49f7391c26CatArrayBatchedCopy_contigINS1_10OpaqueTypeILj16EEEjLi4ELi128ELi1EEEvPT_NS1_25CatArrInputTensorMetadataIS5_T0_XT2_EXT3_EEENS1_16TensorSizeStrideIS8_Lj4EEEiS8_:
	.zero		3664


//--------------------- .nv.constant0._ZN2at6native40_GLOBAL__N__2351210d_8_Shape_cu_49f7391c35CatArrayBatchedCopy_alignedK_contigINS1_10OpaqueTypeILj16EEEjLi4ELi128ELi1ELi8EEEvPT_NS1_25CatArrInputTensorMetadataIS5_T0_XT2_EXT3_EEENS1_16TensorSizeStrideIS8_Lj4EEEiS8_ --------------------------
	.section	.nv.constant0._ZN2at6native40_GLOBAL__N__2351210d_8_Shape_cu_49f7391c35CatArrayBatchedCopy_alignedK_contigINS1_10OpaqueTypeILj16EEEjLi4ELi128ELi1ELi8EEEvPT_NS1_25CatArrInputTensorMetadataIS5_T0_XT2_EXT3_EEENS1_16TensorSizeStrideIS8_Lj4EEEiS8_,"a",@progbits
	.sectionflags	@""
	.align	4
.nv.constant0._ZN2at6native40_GLOBAL__N__2351210d_8_Shape_cu_49f7391c35CatArrayBatchedCopy_alignedK_contigINS1_10OpaqueTypeILj16EEEjLi4ELi128ELi1ELi8EEEvPT_NS1_25CatArrInputTensorMetadataIS5_T0_XT2_EXT3_EEENS1_16TensorSizeStrideIS8_Lj4EEEiS8_:
	.zero		3664


//--------------------- .nv.constant0._ZN2at6native40_GLOBAL__N__2351210d_8_Shape_cu_49f7391c35CatArrayBatchedCopy_alignedK_contigINS1_10OpaqueTypeILj16EEEjLi4ELi128ELi1ELi16EEEvPT_NS1_25CatArrInputTensorMetadataIS5_T0_XT2_EXT3_EEENS1_16TensorSizeStrideIS8_Lj4EEEiS8_ --------------------------
	.section	.nv.constant0._ZN2at6native40_GLOBAL__N__2351210d_8_Shape_cu_49f7391c35CatArrayBatchedCopy_alignedK_contigINS1_10OpaqueTypeILj16EEEjLi4ELi128ELi1ELi16EEEvPT_NS1_25CatArrInputTensorMetadataIS5_T0_XT2_EXT3_EEENS1_16TensorSizeStrideIS8_Lj4EEEiS8_,"a",@progbits
	.sectionflags	@""
	.align	4
.nv.constant0._ZN2at6native40_GLOBAL__N__2351210d_8_Shape_cu_49f7391c35CatArrayBatchedCopy_alignedK_contigINS1_10OpaqueTypeILj16EEEjLi4ELi128ELi1ELi16EEEvPT_NS1_25CatArrInputTensorMetadataIS5_T0_XT2_EXT3_EEENS1_16TensorSizeStrideIS8_Lj4EEEiS8_:
	.zero		3664


//--------------------- .nv.constant0._ZN2at6native40_GLOBAL__N__2351210d_8_Shape_cu_49f7391c30CatArrayBatchedCopy_vectorizedINS1_10OpaqueTypeILj16EEEjLi4ELi128ELi1ELi16ELi1EEEvPcNS1_25CatArrInputTensorMetadataIT_T0_XT2_EXT3_EEENS1_16TensorSizeStrideIS8_Lj4EEEiS8_ --------------------------
	.section	.nv.constant0._ZN2at6native40_GLOBAL__N__2351210d_8_Shape_cu_49f7391c30CatArrayBatchedCopy_vectorizedINS1_10OpaqueTypeILj16EEEjLi4ELi128ELi1ELi16ELi1EEEvPcNS1_25CatArrInputTensorMetadataIT_T0_XT2_EXT3_EEENS1_16TensorSizeStrideIS8_Lj4EEEiS8_,"a",@progbits
	.sectionflags	@""
	.align	4
.nv.constant0._ZN2at6native40_GLOBAL__N__2351210d_8_Shape_cu_49f7391c30CatArrayBatchedCopy_vectorizedINS1_10OpaqueTypeILj16EEEjLi4ELi128ELi1ELi16ELi1EEEvPcNS1_25CatArrInputTensorMetadataIT_T0_XT2_EXT3_EEENS1_16TensorSizeStrideIS8_Lj4EEEiS8_:
	.zero		3664


//--------------------- .nv.constant0._ZN2at6native40_GLOBAL__N__2351210d_8_Shape_cu_49f7391c19CatArrayBatchedCopyINS1_10OpaqueTypeILj16EEEjLi3ELi128ELi1EEEvPT_NS1_25CatArrInputTensorMetadataIS5_T0_XT2_EXT3_EEENS1_16TensorSizeStrideIS8_Lj4EEEiS8_ --------------------------
	.section	.nv.constant0._ZN2at6native40_GLOBAL__N__2351210d_8_Shape_cu_49f7391c19CatArrayBatchedCopyINS1_10OpaqueTypeILj16EEEjLi3ELi128ELi1EEEvPT_NS1_25CatArrInputTensorMetadataIS5_T0_XT2_EXT3_EEENS1_16TensorSizeStrideIS8_Lj4EEEiS8_,"a",@progbits
	.sectionflags	@""
	.align	4
.nv.constant0._ZN2at6native40_GLOBAL__N__2351210d_8_Shape_cu_49f7391c19CatArrayBatchedCopyINS1_10OpaqueTypeILj16EEEjLi3ELi128ELi1EEEvPT_NS1_25CatArrInputTensorMetadataIS5_T0_XT2_EXT3_EEENS1_16TensorSizeStrideIS8_Lj4EEEiS8_:
	.zero		3664


//--------------------- .nv.constant0._ZN2at6native40_GLOBAL__N__2351210d_8_Shape_cu_49f7391c26CatArrayBatchedCopy_contigINS1_10OpaqueTypeILj16EEEjLi3ELi128ELi1EEEvPT_NS1_25CatArrInputTensorMetadataIS5_T0_XT2_EXT3_EEENS1_16TensorSizeStrideIS8_Lj4EEEiS8_ --------------------------
	.section	.nv.constant0._ZN2at6native40_GLOBAL__N__2351210d_8_Shape_cu_49f7391c26CatArrayBatchedCopy_contigINS1_10OpaqueTypeILj16EEEjLi3ELi128ELi1EEEvPT_NS1_25CatArrInputTensorMetadataIS5_T0_XT2_EXT3_EEENS1_16TensorSizeStrideIS8_Lj4EEEiS8_,"a",@progbits
	.sectionflags	@""
	.align	4
.nv.constant0._ZN2at6native40_GLOBAL__N__2351210d_8_Shape_cu_49f7391c26CatArrayBatchedCopy_contigINS1_10OpaqueTypeILj16EEEjLi3ELi128ELi1EEEvPT_NS1_25CatArrInputTensorMetadataIS5_T0_XT2_EXT3_EEENS1_16TensorSizeStrideIS8_Lj4EEEiS8_:
	.zero		3664


//--------------------- .nv.constant0._ZN2at6native40_GLOBAL__N__2351210d_8_Shape_cu_49f7391c35CatArrayBatchedCopy_alignedK_contigINS1_10OpaqueTypeILj16EEEjLi3ELi128ELi1ELi8EEEvPT_NS1_25CatArrInputTensorMetadataIS5_T0_XT2_EXT3_EEENS1_16TensorSizeStrideIS8_Lj4EEEiS8_ --------------------------
	.section	.nv.constant0._ZN2at6native40_GLOBAL__N__2351210d_8_Shape_cu_49f7391c35CatArrayBatchedCopy_alignedK_contigINS1_10OpaqueTypeILj16EEEjLi3ELi128ELi1ELi8EEEvPT_NS1_25CatArrInputTensorMetadataIS5_T0_XT2_EXT3_EEENS1_16TensorSizeStrideIS8_Lj4EEEiS8_,"a",@progbits
	.sectionflags	@""
	.align	4
.nv.constant0._ZN2at6native40_GLOBAL__N__2351210d_8_Shape_cu_49f7391c35CatArrayBatchedCopy_alignedK_contigINS1_10OpaqueTypeILj16EEEjLi3ELi128ELi1ELi8EEEvPT_NS1_25CatArrInputTensorMetadataIS5_T0_XT2_EXT3_EEENS1_16TensorSizeStrideIS8_Lj4EEEiS8_:
	.zero		3664


//--------------------- .nv.constant0._ZN2at6native40_GLOBAL__N__2351210d_8_Shape_cu_49f7391c35CatArrayBatchedCopy_alignedK_contigINS1_10OpaqueTypeILj16EEEjLi3ELi128ELi1ELi16EEEvPT_NS1_25CatArrInputTensorMetadataIS5_T0_XT2_EXT3_EEENS1_16TensorSizeStrideIS8_Lj4EEEiS8_ --------------------------
	.section	.nv.constant0._ZN2at6native40_GLOBAL__N__2351210d_8_Shape_cu_49f7391c35CatArrayBatchedCopy_alignedK_contigINS1_10OpaqueTypeILj16EEEjLi3ELi128ELi1ELi16EEEvPT_NS1_25CatArrInputTensorMetadataIS5_T0_XT2_EXT3_EEENS1_16TensorSizeStrideIS8_Lj4EEEiS8_,"a",@progbits
	.sectionflags	@""
	.align	4
.nv.constant0._ZN2at6native40_GLOBAL__N__2351210d_8_Shape_cu_49f7391c35CatArrayBatchedCopy_alignedK_contigINS1_10OpaqueTypeILj16EEEjLi3ELi128ELi1ELi16EEEvPT_NS1_25CatArrInputTensorMetadataIS5_T0_XT2_EXT3_EEENS1_16TensorSizeStrideIS8_Lj4EEEiS8_:
	.zero		3664


//--------------------- .nv.constant0._ZN2at6native40_GLOBAL__N__2351210d_8_Shape_cu_49f7391c30CatArrayBatchedCopy_vectorizedINS1_10OpaqueTypeILj16EEEjLi3ELi128ELi1ELi16ELi1EEEvPcNS1_25CatArrInputTensorMetadataIT_T0_XT2_EXT3_EEENS1_16TensorSizeStrideIS8_Lj4EEEiS8_ --------------------------
	.section	.nv.constant0._ZN2at6native40_GLOBAL__N__2351210d_8_Shape_cu_49f7391c30CatArrayBatchedCopy_vectorizedINS1_10OpaqueTypeILj16EEEjLi3ELi128ELi1ELi16ELi1EEEvPcNS1_25CatArrInputTensorMetadataIT_T0_XT2_EXT3_EEENS1_16TensorSizeStrideIS8_Lj4EEEiS8_,"a",@progbits
	.sectionflags	@""
	.align	4
.nv.constant0._ZN2at6native40_GLOBAL__N__2351210d_8_Shape_cu_49f7391c30CatArrayBatchedCopy_vectorizedINS1_10OpaqueTypeILj16EEEjLi3ELi128ELi1ELi16ELi1EEEvPcNS1_25CatArrInputTensorMetadataIT_T0_XT2_EXT3_EEENS1_16TensorSizeStrideIS8_Lj4EEEiS8_:
	.zero		3664


//--------------------- .nv.constant0._ZN2at6native40_GLOBAL__N__2351210d_8_Shape_cu_49f7391c19CatArrayBatchedCopyINS1_10OpaqueTypeILj16EEEjLi2ELi128ELi1EEEvPT_NS1_25CatArrInputTensorMetadataIS5_T0_XT2_EXT3_EEENS1_16TensorSizeStrideIS8_Lj4EEEiS8_ --------------------------
	.section	.nv.constant0._ZN2at6native40_GLOBAL__N__2351210d_8_Shape_cu_49f7391c19CatArrayBatchedCopyINS1_10OpaqueTypeILj16EEEjLi2ELi128ELi1EEEvPT_NS1_25CatArrInputTensorMetadataIS5_T0_XT2_EXT3_EEENS1_16TensorSizeStrideIS8_Lj4EEEiS8_,"a",@progbits
	.sectionflags	@""
	.align	4
.nv.constant0._ZN2at6native40_GLOBAL__N__2351210d_8_Shape_cu_49f7391c19CatArrayBatchedCopyINS1_10OpaqueTypeILj16EEEjLi2ELi128ELi1EEEvPT_NS1_25CatArrInputTensorMetadataIS5_T0_XT2_EXT3_EEENS1_16TensorSizeStrideIS8_Lj4EEEiS8_:
	.zero		3664


//--------------------- .nv.constant0._ZN2at6native40_GLOBAL__N__2351210d_8_Shape_cu_49f7391c26CatArrayBatchedCopy_contigINS1_10OpaqueTypeILj16EEEjLi2ELi128ELi1EEEvPT_NS1_25CatArrInputTensorMetadataIS5_T0_XT2_EXT3_EEENS1_16TensorSizeStrideIS8_Lj4EEEiS8_ --------------------------
	.section	.nv.constant0._ZN2at6native40_GLOBAL__N__2351210d_8_Shape_cu_49f7391c26CatArrayBatchedCopy_contigINS1_10OpaqueTypeILj16EEEjLi2ELi128ELi1EEEvPT_NS1_25CatArrInputTensorMetadataIS5_T0_XT2_EXT3_EEENS1_16TensorSizeStrideIS8_Lj4EEEiS8_,"a",@progbits
	.sectionflags	@""
	.align	4
.nv.constant0._ZN2at6native40_GLOBAL__N__2351210d_8_Shape_cu_49f7391c26CatArrayBatchedCopy_contigINS1_10OpaqueTypeILj16EEEjLi2ELi128ELi1EEEvPT_NS1_25CatArrInputTensorMetadataIS5_T0_XT2_EXT3_EEENS1_16TensorSizeStrideIS8_Lj4EEEiS8_:
	.zero		3664


//--------------------- .nv.constant0._ZN2at6native40_GLOBAL__N__2351210d_8_Shape_cu_49f7391c35CatArrayBatchedCopy_alignedK_contigINS1_10OpaqueTypeILj16EEEjLi2ELi128ELi1ELi8EEEvPT_NS1_25CatArrInputTensorMetadataIS5_T0_XT2_EXT3_EEENS1_16TensorSizeStrideIS8_Lj4EEEiS8_ --------------------------
	.section	.nv.constant0._ZN2at6native40_GLOBAL__N__2351210d_8_Shape_cu_49f7391c35CatArrayBatchedCopy_alignedK_contigINS1_10OpaqueTypeILj16EEEjLi2ELi128ELi1ELi8EEEvPT_NS1_25CatArrInputTensorMetadataIS5_T0_XT2_EXT3_EEENS1_16TensorSizeStrideIS8_Lj4EEEiS8_,"a",@progbits
	.sectionflags	@""
	.align	4
.nv.constant0._ZN2at6native40_GLOBAL__N__2351210d_8_Shape_cu_49f7391c35CatArrayBatchedCopy_alignedK_contigINS1_10OpaqueTypeILj16EEEjLi2ELi128ELi1ELi8EEEvPT_NS1_25CatArrInputTensorMetadataIS5_T0_XT2_EXT3_EEENS1_16TensorSizeStrideIS8_Lj4EEEiS8_:
	.zero		3664


//--------------------- .nv.constant0._ZN2at6native40_GLOBAL__N__2351210d_8_Shape_cu_49f7391c35CatArrayBatchedCopy_alignedK_contigINS1_10OpaqueTypeILj16EEEjLi2ELi128ELi1ELi16EEEvPT_NS1_25CatArrInputTensorMetadataIS5_T0_XT2_EXT3_EEENS1_16TensorSizeStrideIS8_Lj4EEEiS8_ --------------------------
	.section	.nv.constant0._ZN2at6native40_GLOBAL__N__2351210d_8_Shape_cu_49f7391c35CatArrayBatchedCopy_alignedK_contigINS1_10OpaqueTypeILj16EEEjLi2ELi128ELi1ELi16EEEvPT_NS1_25CatArrInputTensorMetadataIS5_T0_XT2_EXT3_EEENS1_16TensorSizeStrideIS8_Lj4EEEiS8_,"a",@progbits
	.sectionflags	@""
	.align	4
.nv.constant0._ZN2at6native40_GLOBAL__N__2351210d_8_Shape_cu_49f7391c35CatArrayBatchedCopy_alignedK_contigINS1_10OpaqueTypeILj16EEEjLi2ELi128ELi1ELi16EEEvPT_NS1_25CatArrInputTensorMetadataIS5_T0_XT2_EXT3_EEENS1_16TensorSizeStrideIS8_Lj4EEEiS8_:
	.zero		3664


//--------------------- .nv.constant0._ZN2at6native40_GLOBAL__N__2351210d_8_Shape_cu_49f7391c30CatArrayBatchedCopy_vectorizedINS1_10OpaqueTypeILj16EEEjLi2ELi128ELi1ELi16ELi1EEEvPcNS1_25CatArrInputTensorMetadataIT_T0_XT2_EXT3_EEENS1_16TensorSizeStrideIS8_Lj4EEEiS8_ --------------------------
	.section	.nv.constant0._ZN2at6native40_GLOBAL__N__2351210d_8_Shape_cu_49f7391c30CatArrayBatchedCopy_vectorizedINS1_10OpaqueTypeILj16EEEjLi2ELi128ELi1ELi16ELi1EEEvPcNS1_25CatArrInputTensorMetadataIT_T0_XT2_EXT3_EEENS1_16TensorSizeStrideIS8_Lj4EEEiS8_,"a",@progbits
	.sectionflags	@""
	.align	4
.nv.constant0._ZN2at6native40_GLOBAL__N__2351210d_8_Shape_cu_49f7391c30CatArrayBatchedCopy_vectorizedINS1_10OpaqueTypeILj16EEEjLi2ELi128ELi1ELi16ELi1EEEvPcNS1_25CatArrInputTensorMetadataIT_T0_XT2_EXT3_EEENS1_16TensorSizeStrideIS8_Lj4EEEiS8_:
	.zero		3664


//--------------------- .nv.constant0._ZN2at6native40_GLOBAL__N__2351210d_8_Shape_cu_49f7391c19CatArrayBatchedCopyINS1_10OpaqueTypeILj16EEEjLi1ELi128ELi1EEEvPT_NS1_25CatArrInputTensorMetadataIS5_T0_XT2_EXT3_EEENS1_16TensorSizeStrideIS8_Lj4EEEiS8_ --------------------------
	.section	.nv.constant0._ZN2at6native40_GLOBAL__N__2351210d_8_Shape_cu_49f7391c19CatArrayBatchedCopyINS1_10OpaqueTypeILj16EEEjLi1ELi128ELi1EEEvPT_NS1_25CatArrInputTensorMetadataIS5_T0_XT2_EXT3_EEENS1_16TensorSizeStrideIS8_Lj4EEEiS8_,"a",@progbits
	.sectionflags	@""
	.align	4
.nv.constant0._ZN2at6native40_GLOBAL__N__2351210d_8_Shape_cu_49f7391c19CatArrayBatchedCopyINS1_10OpaqueTypeILj16EEEjLi1ELi128ELi1EEEvPT_NS1_25CatArrInputTensorMetadataIS5_T0_XT2_EXT3_EEENS1_16TensorSizeStrideIS8_Lj4EEEiS8_:
	.zero		3664


//--------------------- .nv.constant0._ZN2at6native40_GLOBAL__N__2351210d_8_Shape_cu_49f7391c26CatArrayBatchedCopy_contigINS1_10OpaqueTypeILj16EEEjLi1ELi128ELi1EEEvPT_NS1_25CatArrInputTensorMetadataIS5_T0_XT2_EXT3_EEENS1_16TensorSizeStrideIS8_Lj4EEEiS8_ --------------------------
	.section	.nv.constant0._ZN2at6native40_GLOBAL__N__2351210d_8_Shape_cu_49f7391c26CatArrayBatchedCopy_contigINS1_10OpaqueTypeILj16EEEjLi1ELi128ELi1EEEvPT_NS1_25CatArrInputTensorMetadataIS5_T0_XT2_EXT3_EEENS1_16TensorSizeStrideIS8_Lj4EEEiS8_,"a",@progbits
	.sectionflags	@""
	.align	4
.nv.constant0._ZN2at6native40_GLOBAL__N__2351210d_8_Shape_cu_49f7391c26CatArrayBatchedCopy_contigINS1_10OpaqueTypeILj16EEEjLi1ELi128ELi1EEEvPT_NS1_25CatArrInputTensorMetadataIS5_T0_XT2_EXT3_EEENS1_16TensorSizeStrideIS8_Lj4EEEiS8_:
	.zero		3664


//--------------------- .nv.constant0._ZN2at6native40_GLOBAL__N__2351210d_8_Shape_cu_49f7391c35CatArrayBatchedCopy_alignedK_contigINS1_10OpaqueTypeILj16EEEjLi1ELi128ELi1ELi8EEEvPT_NS1_25CatArrInputTensorMetadataIS5_T0_XT2_EXT3_EEENS1_16TensorSizeStrideIS8_Lj4EEEiS8_ --------------------------
	.section	.nv.constant0._ZN2at6native40_GLOBAL__N__2351210d_8_Shape_cu_49f7391c35CatArrayBatchedCopy_alignedK_contigINS1_10OpaqueTypeILj16EEEjLi1ELi128ELi1ELi8EEEvPT_NS1_25CatArrInputTensorMetadataIS5_T0_XT2_EXT3_EEENS1_16TensorSizeStrideIS8_Lj4EEEiS8_,"a",@progbits
	.sectionflags	@""
	.align	4
.nv.constant0._ZN2at6native40_GLOBAL__N__2351210d_8_Shape_cu_49f7391c35CatArrayBatchedCopy_alignedK_contigINS1_10OpaqueTypeILj16EEEjLi1ELi128ELi1ELi8EEEvPT_NS1_25CatArrInputTensorMetadataIS5_T0_XT2_EXT3_EEENS1_16TensorSizeStrideIS8_Lj4EEEiS8_:
	.zero		3664


//--------------------- .nv.constant0._ZN2at6native40_GLOBAL__N__2351210d_8_Shape_cu_49f7391c35CatArrayBatchedCopy_alignedK_contigINS1_10OpaqueTypeILj16EEEjLi1ELi128ELi1ELi16EEEvPT_NS1_25CatArrInputTensorMetadataIS5_T0_XT2_EXT3_EEENS1_16TensorSizeStrideIS8_Lj4EEEiS8_ --------------------------
	.section	.nv.constant0._ZN2at6native40_GLOBAL__N__2351210d_8_Shape_cu_49f7391c35CatArrayBatchedCopy_alignedK_contigINS1_10OpaqueTypeILj16EEEjLi1ELi128ELi1ELi16EEEvPT_NS1_25CatArrInputTensorMetadataIS5_T0_XT2_EXT3_EEENS1_16TensorSizeStrideIS8_Lj4EEEiS8_,"a",@progbits
	.sectionflags	@""
	.align	4
.nv.constant0._ZN2at6native40_GLOBAL__N__2351210d_8_Shape_cu_49f7391c35CatArrayBatchedCopy_alignedK_contigINS1_10OpaqueTypeILj16EEEjLi1ELi128ELi1ELi16EEEvPT_NS1_25CatArrInputTensorMetadataIS5_T0_XT2_EXT3_EEENS1_16TensorSizeStrideIS8_Lj4EEEiS8_:
	.zero		3664


//--------------------- .nv.constant0._ZN2at6native40_GLOBAL__N__2351210d_8_Shape_cu_49f7391c30CatArrayBatchedCopy_vectorizedINS1_10OpaqueTypeILj16EEEjLi1ELi128ELi1ELi16ELi1EEEvPcNS1_25CatArrInputTensorMetadataIT_T0_XT2_EXT3_EEENS1_16TensorSizeStrideIS8_Lj4EEEiS8_ --------------------------
	.section	.nv.constant0._ZN2at6native40_GLOBAL__N__2351210d_8_Shape_cu_49f7391c30CatArrayBatchedCopy_vectorizedINS1_10OpaqueTypeILj16EEEjLi1ELi128ELi1ELi16ELi1EEEvPcNS1_25CatArrInputTensorMetadataIT_T0_XT2_EXT3_EEENS1_16TensorSizeStrideIS8_Lj4EEEiS8_,"a",@progbits
	.sectionflags	@""
	.align	4
.nv.constant0._ZN2at6native40_GLOBAL__N__2351210d_8_Shape_cu_49f7391c30CatArrayBatchedCopy_vectorizedINS1_10OpaqueTypeILj16EEEjLi1ELi128ELi1ELi16ELi1EEEvPcNS1_25CatArrInputTensorMetadataIT_T0_XT2_EXT3_EEENS1_16TensorSizeStrideIS8_Lj4EEEiS8_:
	.zero		3664


//--------------------- .nv.constant0._ZN2at6native40_GLOBAL__N__2351210d_8_Shape_cu_49f7391c19CatArrayBatchedCopyINS1_10OpaqueTypeILj8EEEjLi4ELi128ELi1EEEvPT_NS1_25CatArrInputTensorMetadataIS5_T0_XT2_EXT3_EEENS1_16TensorSizeStrideIS8_Lj4EEEiS8_ --------------------------
	.section	.nv.constant0._ZN2at6native40_GLOBAL__N__2351210d_8_Shape_cu_49f7391c19CatArrayBatchedCopyINS1_10OpaqueTypeILj8EEEjLi4ELi128ELi1EEEvPT_NS1_25CatArrInputTensorMetadataIS5_T0_XT2_EXT3_EEENS1_16TensorSizeStrideIS8_Lj4EEEiS8_,"a",@progbits
	.sectionflags	@""
	.align	4
.nv.constant0._ZN2at6native40_GLOBAL__N__2351210d_8_Shape_cu_49f7391c19CatArrayBatchedCopyINS1_10OpaqueTypeILj8EEEjLi4ELi128ELi1EEEvPT_NS1_25CatArrInputTensorMetadataIS5_T0_XT2_EXT3_EEENS1_16TensorSizeStrideIS8_Lj4EEEiS8_:
	.zero		3664


//--------------------- .nv.constant0._ZN2at6native40_GLOBAL__N__2351210d_8_Shape_cu_49f7391c26CatArrayBatchedCopy_contigINS1_10OpaqueTypeILj8EEEjLi4ELi128ELi1EEEvPT_NS1_25CatArrInputTensorMetadataIS5_T0_XT2_EXT3_EEENS1_16TensorSizeStrideIS8_Lj4EEEiS8_ --------------------------
	.section	.nv.constant0._ZN2at6native40_GLOBAL__N__2351210d_8_Shape_cu_49f7391c26CatArrayBatchedCopy_contigINS1_10OpaqueTypeILj8EEEjLi4ELi128ELi1EEEvPT_NS1_25CatArrInputTensorMetadataIS5_T0_XT2_EXT3_EEENS1_16TensorSizeStrideIS8_Lj4EEEiS8_,"a",@progbits
	.sectionflags	@""
	.align	4
.nv.constant0._ZN2at6native40_GLOBAL__N__2351210d_8_Shape_cu_49f7391c26CatArrayBatchedCopy_contigINS1_10OpaqueTypeILj8EEEjLi4ELi128ELi1EEEvPT_NS1_25CatArrInputTensorMetadataIS5_T0_XT2_EXT3_EEENS1_16TensorSizeStrideIS8_Lj4EEEiS8_:
	.zero		3664


//--------------------- .nv.constant0._ZN2at6native40_GLOBAL__N__2351210d_8_Shape_cu_49f7391c35CatArrayBatchedCopy_alignedK_contigINS1_10OpaqueTypeILj8EEEjLi4ELi128ELi1ELi8EEEvPT_NS1_25CatArrInputTensorMetadataIS5_T0_XT2_EXT3_EEENS1_16TensorSizeStrideIS8_Lj4EEEiS8_ --------------------------
	.section	.nv.constant0._ZN2at6native40_GLOBAL__N__2351210d_8_Shape_cu_49f7391c35CatArrayBatchedCopy_alignedK_contigINS1_10OpaqueTypeILj8EEEjLi4ELi128ELi1ELi8EEEvPT_NS1_25CatArrInputTensorMetadataIS5_T0_XT2_EXT3_EEENS1_16TensorSizeStrideIS8_Lj4EEEiS8_,"a",@progbits
	.sectionflags	@""
	.align	4
.nv.constant0._ZN2at6native40_GLOBAL__N__2351210d_8_Shape_cu_49f7391c35CatArrayBatchedCopy_alignedK_contigINS1_10OpaqueTypeILj8EEEjLi4ELi128ELi1ELi8EEEvPT_NS1_25CatArrInputTensorMetadataIS5_T0_XT2_EXT3_EEENS1_16TensorSizeStrideIS8_Lj4EEEiS8_:
	.zero		3664


//--------------------- .nv.constant0._ZN2at6native40_GLOBAL__N__2351210d_8_Shape_cu_49f7391c35CatArrayBatchedCopy_alignedK_contigINS1_10OpaqueTypeILj8EEEjLi4ELi128ELi1ELi16EEEvPT_NS1_25CatArrInputTensorMetadataIS5_T0_XT2_EXT3_EEENS1_16TensorSizeStrideIS8_Lj4EEEiS8_ --------------------------
	.section	.nv.constant0._ZN2at6native40_GLOBAL__N__2351210d_8_Shape_cu_49f7391c35CatArrayBatchedCopy_alignedK_contigINS1_10OpaqueTypeILj8EEEjLi4ELi128ELi1ELi16EEEvPT_NS1_25CatArrInputTensorMetadataIS5_T0_XT2_EXT3_EEENS1_16TensorSizeStrideIS8_Lj4EEEiS8_,"a",@progbits
	.sectionflags	@""
	.align	4
.nv.constant0._ZN2at6native40_GLOBAL__N__2351210d_8_Shape_cu_49f7391c35CatArrayBatchedCopy_alignedK_contigINS1_10OpaqueTypeILj8EEEjLi4ELi128ELi1ELi16EEEvPT_NS1_25CatArrInputTensorMetadataIS5_T0_XT2_EXT3_EEENS1_16TensorSizeStrideIS8_Lj4EEEiS8_:
	.zero		3664


//--------------------- .nv.constant0._ZN2at6native40_GLOBAL__N__2351210d_8_Shape_cu_49f7391c30CatArrayBatchedCopy_vectorizedINS1_10OpaqueTypeILj8EEEjLi4ELi128ELi1ELi16ELi2EEEvPcNS1_25CatArrInputTensorMetadataIT_T0_XT2_EXT3_EEENS1_16TensorSizeStrideIS8_Lj4EEEiS8_ --------------------------
	.section	.nv.constant0._ZN2at6native40_GLOBAL__N__2351210d_8_Shape_cu_49f7391c30CatArrayBatchedCopy_vectorizedINS1_10OpaqueTypeILj8EEEjLi4ELi128ELi1ELi16ELi2EEEvPcNS1_25CatArrInputTensorMetadataIT_T0_XT2_EXT3_EEENS1_16TensorSizeStrideIS8_Lj4EEEiS8_,"a",@progbits
	.sectionflags	@""
	.align	4
.nv.constant0._ZN2at6native40_GLOBAL__N__2351210d_8_Shape_cu_49f7391c30CatArrayBatchedCopy_vectorizedINS1_10OpaqueTypeILj8EEEjLi4ELi128ELi1ELi16ELi2EEEvPcNS1_25CatArrInputTensorMetadataIT_T0_XT2_EXT3_EEENS1_16TensorSizeStrideIS8_Lj4EEEiS8_:
	.zero		3664


//--------------------- .nv.constant0._ZN2at6native40_GLOBAL__N__2351210d_8_Shape_cu_49f7391c19CatArrayBatchedCopyINS1_10OpaqueTypeILj8EEEjLi3ELi128ELi1EEEvPT_NS1_25CatArrInputTensorMetadataIS5_T0_XT2_EXT3_EEENS1_16TensorSizeStrideIS8_Lj4EEEiS8_ --------------------------
	.section	.nv.constant0._ZN2at6native40_GLOBAL__N__2351210d_8_Shape_cu_49f7391c19CatArrayBatchedCopyINS1_10OpaqueTypeILj8EEEjLi3ELi128ELi1EEEvPT_NS1_25CatArrInputTensorMetadataIS5_T0_XT2_EXT3_EEENS1_16TensorSizeStrideIS8_Lj4EEEiS8_,"a",@progbits
	.sectionflags	@""
	.align	4
.nv.constant0._ZN2at6native40_GLOBAL__N__2351210d_8_Shape_cu_49f7391c19CatArrayBatchedCopyINS1_10OpaqueTypeILj8EEEjLi3ELi128ELi1EEEvPT_NS1_25CatArrInputTensorMetadataIS5_T0_XT2_EXT3_EEENS1_16TensorSizeStrideIS8_Lj4EEEiS8_:
	.zero		3664


//--------------------- .nv.constant0._ZN2at6native40_GLOBAL__N__2351210d_8_Shape_cu_49f7391c26CatArrayBatchedCopy_contigINS1_10OpaqueTypeILj8EEEjLi3ELi128ELi1EEEvPT_NS1_25CatArrInputTensorMetadataIS5_T0_XT2_EXT3_EEENS1_16TensorSizeStrideIS8_Lj4EEEiS8_ --------------------------
	.section	.nv.constant0._ZN2at6native40_GLOBAL__N__2351210d_8_Shape_cu_49f7391c26CatArrayBatchedCopy_contigINS1_10OpaqueTypeILj8EEEjLi3ELi128ELi1EEEvPT_NS1_25CatArrInputTensorMetadataIS5_T0_XT2_EXT3_EEENS1_16TensorSizeStrideIS8_Lj4EEEiS8_,"a",@progbits
	.sectionflags	@""
	.align	4
.nv.constant0._ZN2at6native40_GLOBAL__N__2351210d_8_Shape_cu_49f7391c26CatArrayBatchedCopy_contigINS1_10OpaqueTypeILj8EEEjLi3ELi128ELi1EEEvPT_NS1_25CatArrInputTensorMetadataIS5_T0_XT2_EXT3_EEENS1_16TensorSizeStrideIS8_Lj4EEEiS8_:
	.zero		3664


//--------------------- .nv.constant0._ZN2at6native40_GLOBAL__N__2351210d_8_Shape_cu_49f7391c35CatArrayBatchedCopy_alignedK_contigINS1_10OpaqueTypeILj8EEEjLi3ELi128ELi1ELi8EEEvPT_NS1_25CatArrInputTensorMetadataIS5_T0_XT2_EXT3_EEENS1_16TensorSizeStrideIS8_Lj4EEEiS8_ --------------------------
	.section	.nv.constant0._ZN2at6native40_GLOBAL__N__2351210d_8_Shape_cu_49f7391c35CatArrayBatchedCopy_alignedK_contigINS1_10OpaqueTypeILj8EEEjLi3ELi128ELi1ELi8EEEvPT_NS1_25CatArrInputTensorMetadataIS5_T0_XT2_EXT3_EEENS1_16TensorSizeStrideIS8_Lj4EEEiS8_,"a",@progbits
	.sectionflags	@""
	.align	4
.nv.constant0._ZN2at6native40_GLOBAL__N__2351210d_8_Shape_cu_49f7391c35CatArrayBatchedCopy_alignedK_contigINS1_10OpaqueTypeILj8EEEjLi3ELi128ELi1ELi8EEEvPT_NS1_25CatArrInputTensorMetadataIS5_T0_XT2_EXT3_EEENS1_16TensorSizeStrideIS8_Lj4EEEiS8_:
	.zero		3664


//--------------------- .nv.constant0._ZN2at6native40_GLOBAL__N__2351210d_8_Shape_cu_49f7391c35CatArrayBatchedCopy_alignedK_contigINS1_10OpaqueTypeILj8EEEjLi3ELi128ELi1ELi16EEEvPT_NS1_25CatArrInputTensorMetadataIS5_T0_XT2_EXT3_EEENS1_16TensorSizeStrideIS8_Lj4EEEiS8_ --------------------------
	.section	.nv.constant0._ZN2at6native40_GLOBAL__N__2351210d_8_Shape_cu_49f7391c35CatArrayBatchedCopy_alignedK_contigINS1_10OpaqueTypeILj8EEEjLi3ELi128ELi1ELi16EEEvPT_NS1_25CatArrInputTensorMetadataIS5_T0_XT2_EXT3_EEENS1_16TensorSizeStrideIS8_Lj4EEEiS8_,"a",@progbits
	.sectionflags	@""
	.align	4
.nv.constant0._ZN2at6native40_GLOBAL__N__2351210d_8_Shape_cu_49f7391c35CatArrayBatchedCopy_alignedK_contigINS1_10OpaqueTypeILj8EEEjLi3ELi128ELi1ELi16EEEvPT_NS1_25CatArrInputTensorMetadataIS5_T0_XT2_EXT3_EEENS1_16TensorSizeStrideIS8_Lj4EEEiS8_:
	.zero		3664


//--------------------- .nv.constant0._ZN2at6native40_GLOBAL__N__2351210d_8_Shape_cu_49f7391c30CatArrayBatchedCopy_vectorizedINS1_10OpaqueTypeILj8EEEjLi3ELi128ELi1ELi16ELi2EEEvPcNS1_25CatArrInputTensorMetadataIT_T0_XT2_EXT3_EEENS1_16TensorSizeStrideIS8_Lj4EEEiS8_ --------------------------
	.section	.nv.constant0._ZN2at6native40_GLOBAL__N__2351210d_8_Shape_cu_49f7391c30CatArrayBatchedCopy_vectorizedINS1_10OpaqueTypeILj8EEEjLi3ELi128ELi1ELi16ELi2EEEvPcNS1_25CatArrInputTensorMetadataIT_T0_XT2_EXT3_EEENS1_16TensorSizeStrideIS8_Lj4EEEiS8_,"a",@progbits
	.sectionflags	@""
	.align	4
.nv.constant0._ZN2at6native40_GLOBAL__N__2351210d_8_Shape_cu_49f7391c30CatArrayBatchedCopy_vectorizedINS1_10OpaqueTypeILj8EEEjLi3ELi128ELi1ELi16ELi2EEEvPcNS1_25CatArrInputTensorMetadataIT_T0_XT2_EXT3_EEENS1_16TensorSizeStrideIS8_Lj4EEEiS8_:
	.zero		3664


//--------------------- .nv.constant0._ZN2at6native40_GLOBAL__N__2351210d_8_Shape_cu_49f7391c19CatArrayBatchedCopyINS1_10OpaqueTypeILj8EEEjLi2ELi128ELi1EEEvPT_NS1_25CatArrInputTensorMetadataIS5_T0_XT2_EXT3_EEENS1_16TensorSizeStrideIS8_Lj4EEEiS8_ --------------------------
	.section	.nv.constant0._ZN2at6native40_GLOBAL__N__2351210d_8_Shape_cu_49f7391c19CatArrayBatchedCopyINS1_10OpaqueTypeILj8EEEjLi2ELi128ELi1EEEvPT_NS1_25CatArrInputTensorMetadataIS5_T0_XT2_EXT3_EEENS1_16TensorSizeStrideIS8_Lj4EEEiS8_,"a",@progbits
	.sectionflags	@""
	.align	4
.nv.constant0._ZN2at6native40_GLOBAL__N__2351210d_8_Shape_cu_49f7391c19CatArrayBatchedCopyINS1_10OpaqueTypeILj8EEEjLi2ELi128ELi1EEEvPT_NS1_25CatArrInputTensorMetadataIS5_T0_XT2_EXT3_EEENS1_16TensorSizeStrideIS8_Lj4EEEiS8_:
	.zero		3664


//--------------------- .nv.constant0._ZN2at6native40_GLOBAL__N__2351210d_8_Shape_cu_49f7391c26CatArrayBatchedCopy_contigINS1_10OpaqueTypeILj8EEEjLi2ELi128ELi1EEEvPT_NS1_25CatArrInputTensorMetadataIS5_T0_XT2_EXT3_EEENS1_16TensorSizeStrideIS8_Lj4EEEiS8_ --------------------------
	.section	.nv.constant0._ZN2at6native40_GLOBAL__N__2351210d_8_Shape_cu_49f7391c26CatArrayBatchedCopy_contigINS1_10OpaqueTypeILj8EEEjLi2ELi128ELi1EEEvPT_NS1_25CatArrInputTensorMetadataIS5_T0_XT2_EXT3_EEENS1_16TensorSizeStrideIS8_Lj4EEEiS8_,"a",@progbits
	.sectionflags	@""
	.align	4
.nv.constant0._ZN2at6native40_GLOBAL__N__2351210d_8_Shape_cu_49f7391c26CatArrayBatchedCopy_contigINS1_10OpaqueTypeILj8EEEjLi2ELi128ELi1EEEvPT_NS1_25CatArrInputTensorMetadataIS5_T0_XT2_EXT3_EEENS1_16TensorSizeStrideIS8_Lj4EEEiS8_:
	.zero		3664


//--------------------- .nv.constant0._ZN2at6native40_GLOBAL__N__2351210d_8_Shape_cu_49f7391c35CatArrayBatchedCopy_alignedK_contigINS1_10OpaqueTypeILj8EEEjLi2ELi128ELi1ELi8EEEvPT_NS1_25CatArrInputTensorMetadataIS5_T0_XT2_EXT3_EEENS1_16TensorSizeStrideIS8_Lj4EEEiS8_ --------------------------
	.section	.nv.constant0._ZN2at6native40_GLOBAL__N__2351210d_8_Shape_cu_49f7391c35CatArrayBatchedCopy_alignedK_contigINS1_10OpaqueTypeILj8EEEjLi2ELi128ELi1ELi8EEEvPT_NS1_25CatArrInputTensorMetadataIS5_T0_XT2_EXT3_EEENS1_16TensorSizeStrideIS8_Lj4EEEiS8_,"a",@progbits
	.sectionflags	@""
	.align	4
.nv.constant0._ZN2at6native40_GLOBAL__N__2351210d_8_Shape_cu_49f7391c35CatArrayBatchedCopy_alignedK_contigINS1_10OpaqueTypeILj8EEEjLi2ELi128ELi1ELi8EEEvPT_NS1_25CatArrInputTensorMetadataIS5_T0_XT2_EXT3_EEENS1_16TensorSizeStrideIS8_Lj4EEEiS8_:
	.zero		3664


//--------------------- .nv.constant0._ZN2at6native40_GLOBAL__N__2351210d_8_Shape_cu_49f7391c35CatArrayBatchedCopy_alignedK_contigINS1_10OpaqueTypeILj8EEEjLi2ELi128ELi1ELi16EEEvPT_NS1_25CatArrInputTensorMetadataIS5_T0_XT2_EXT3_EEENS1_16TensorSizeStrideIS8_Lj4EEEiS8_ --------------------------
	.section	.nv.constant0._ZN2at6native40_GLOBAL__N__2351210d_8_Shape_cu_49f7391c35CatArrayBatchedCopy_alignedK_contigINS1_10OpaqueTypeILj8EEEjLi2ELi128ELi1ELi16EEEvPT_NS1_25CatArrInputTensorMetadataIS5_T0_XT2_EXT3_EEENS1_16TensorSizeStrideIS8_Lj4EEEiS8_,"a",@progbits
	.sectionflags	@""
	.align	4
.nv.constant0._ZN2at6native40_GLOBAL__N__2351210d_8_Shape_cu_49f7391c35CatArrayBatchedCopy_alignedK_contigINS1_10OpaqueTypeILj8EEEjLi2ELi128ELi1ELi16EEEvPT_NS1_25CatArrInputTensorMetadataIS5_T0_XT2_EXT3_EEENS1_16TensorSizeStrideIS8_Lj4EEEiS8_:
	.zero		3664


//--------------------- .nv.constant0._ZN2at6native40_GLOBAL__N__2351210d_8_Shape_cu_49f7391c30CatArrayBatchedCopy_vectorizedINS1_10OpaqueTypeILj8EEEjLi2ELi128ELi1ELi16ELi2EEEvPcNS1_25CatArrInputTensorMetadataIT_T0_XT2_EXT3_EEENS1_16TensorSizeStrideIS8_Lj4EEEiS8_ --------------------------
	.section	.nv.constant0._ZN2at6native40_GLOBAL__N__2351210d_8_Shape_cu_49f7391c30CatArrayBatchedCopy_vectorizedINS1_10OpaqueTypeILj8EEEjLi2ELi128ELi1ELi16ELi2EEEvPcNS1_25CatArrInputTensorMetadataIT_T0_XT2_EXT3_EEENS1_16TensorSizeStrideIS8_Lj4EEEiS8_,"a",@progbits
	.sectionflags	@""
	.align	4
.nv.constant0._ZN2at6native40_GLOBAL__N__2351210d_8_Shape_cu_49f7391c30CatArrayBatchedCopy_vectorizedINS1_10OpaqueTypeILj8EEEjLi2ELi128ELi1ELi16ELi2EEEvPcNS1_25CatArrInputTensorMetadataIT_T0_XT2_EXT3_EEENS1_16TensorSizeStrideIS8_Lj4EEEiS8_:
	.zero		3664


//--------------------- .nv.constant0._ZN2at6native40_GLOBAL__N__2351210d_8_Shape_cu_49f7391c19CatArrayBatchedCopyINS1_10OpaqueTypeILj8EEEjLi1ELi128ELi1EEEvPT_NS1_25CatArrInputTensorMetadataIS5_T0_XT2_EXT3_EEENS1_16TensorSizeStrideIS8_Lj4EEEiS8_ --------------------------
	.section	.nv.constant0._ZN2at6native40_GLOBAL__N__2351210d_8_Shape_cu_49f7391c19CatArrayBatchedCopyINS1_10OpaqueTypeILj8EEEjLi1ELi128ELi1EEEvPT_NS1_25CatArrInputTensorMetadataIS5_T0_XT2_EXT3_EEENS1_16TensorSizeStrideIS8_Lj4EEEiS8_,"a",@progbits
	.sectionflags	@""
	.align	4
.nv.constant0._ZN2at6native40_GLOBAL__N__2351210d_8_Shape_cu_49f7391c19CatArrayBatchedCopyINS1_10OpaqueTypeILj8EEEjLi1ELi128ELi1EEEvPT_NS1_25CatArrInputTensorMetadataIS5_T0_XT2_EXT3_EEENS1_16TensorSizeStrideIS8_Lj4EEEiS8_:
	.zero		3664


//--------------------- .nv.constant0._ZN2at6native40_GLOBAL__N__2351210d_8_Shape_cu_49f7391c26CatArrayBatchedCopy_contigINS1_10OpaqueTypeILj8EEEjLi1ELi128ELi1EEEvPT_NS1_25CatArrInputTensorMetadataIS5_T0_XT2_EXT3_EEENS1_16TensorSizeStrideIS8_Lj4EEEiS8_ --------------------------
	.section	.nv.constant0._ZN2at6native40_GLOBAL__N__2351210d_8_Shape_cu_49f7391c26CatArrayBatchedCopy_contigINS1_10OpaqueTypeILj8EEEjLi1ELi128ELi1EEEvPT_NS1_25CatArrInputTensorMetadataIS5_T0_XT2_EXT3_EEENS1_16TensorSizeStrideIS8_Lj4EEEiS8_,"a",@progbits
	.sectionflags	@""
	.align	4
.nv.constant0._ZN2at6native40_GLOBAL__N__2351210d_8_Shape_cu_49f7391c26CatArrayBatchedCopy_contigINS1_10OpaqueTypeILj8EEEjLi1ELi128ELi1EEEvPT_NS1_25CatArrInputTensorMetadataIS5_T0_XT2_EXT3_EEENS1_16TensorSizeStrideIS8_Lj4EEEiS8_:
	.zero		3664


//--------------------- .nv.constant0._ZN2at6native40_GLOBAL__N__2351210d_8_Shape_cu_49f7391c35CatArrayBatchedCopy_alignedK_contigINS1_10OpaqueTypeILj8EEEjLi1ELi128ELi1ELi8EEEvPT_NS1_25CatArrInputTensorMetadataIS5_T0_XT2_EXT3_EEENS1_16TensorSizeStrideIS8_Lj4EEEiS8_ --------------------------
	.section	.nv.constant0._ZN2at6native40_GLOBAL__N__2351210d_8_Shape_cu_49f7391c35CatArrayBatchedCopy_alignedK_contigINS1_10OpaqueTypeILj8EEEjLi1ELi128ELi1ELi8EEEvPT_NS1_25CatArrInputTensorMetadataIS5_T0_XT2_EXT3_EEENS1_16TensorSizeStrideIS8_Lj4EEEiS8_,"a",@progbits
	.sectionflags	@""
	.align	4
.nv.constant0._ZN2at6native40_GLOBAL__N__2351210d_8_Shape_cu_49f7391c35CatArrayBatchedCopy_alignedK_contigINS1_10OpaqueTypeILj8EEEjLi1ELi128ELi1ELi8EEEvPT_NS1_25CatArrInputTensorMetadataIS5_T0_XT2_EXT3_EEENS1_16TensorSizeStrideIS8_Lj4EEEiS8_:
	.zero		3664


//--------------------- .nv.constant0._ZN2at6native40_GLOBAL__N__2351210d_8_Shape_cu_49f7391c35CatArrayBatchedCopy_alignedK_contigINS1_10OpaqueTypeILj8EEEjLi1ELi128ELi1ELi16EEEvPT_NS1_25CatArrInputTensorMetadataIS5_T0_XT2_EXT3_EEENS1_16TensorSizeStrideIS8_Lj4EEEiS8_ --------------------------
	.section	.nv.constant0._ZN2at6native40_GLOBAL__N__2351210d_8_Shape_cu_49f7391c35CatArrayBatchedCopy_alignedK_contigINS1_10OpaqueTypeILj8EEEjLi1ELi128ELi1ELi16EEEvPT_NS1_25CatArrInputTensorMetadataIS5_T0_XT2_EXT3_EEENS1_16TensorSizeStrideIS8_Lj4EEEiS8_,"a",@progbits
	.sectionflags	@""
	.align	4
.nv.constant0._ZN2at6native40_GLOBAL__N__2351210d_8_Shape_cu_49f7391c35CatArrayBatchedCopy_alignedK_contigINS1_10OpaqueTypeILj8EEEjLi1ELi128ELi1ELi16EEEvPT_NS1_25CatArrInputTensorMetadataIS5_T0_XT2_EXT3_EEENS1_16TensorSizeStrideIS8_Lj4EEEiS8_:
	.zero		3664


//--------------------- .nv.constant0._ZN2at6native40_GLOBAL__N__2351210d_8_Shape_cu_49f7391c30CatArrayBatchedCopy_vectorizedINS1_10OpaqueTypeILj8EEEjLi1ELi128ELi1ELi16ELi2EEEvPcNS1_25CatArrInputTensorMetadataIT_T0_XT2_EXT3_EEENS1_16TensorSizeStrideIS8_Lj4EEEiS8_ --------------------------
	.section	.nv.constant0._ZN2at6native40_GLOBAL__N__2351210d_8_Shape_cu_49f7391c30CatArrayBatchedCopy_vectorizedINS1_10OpaqueTypeILj8EEEjLi1ELi128ELi1ELi16ELi2EEEvPcNS1_25CatArrInputTensorMetadataIT_T0_XT2_EXT3_EEENS1_16TensorSizeStrideIS8_Lj4EEEiS8_,"a",@progbits
	.sectionflags	@""
	.align	4
.nv.constant0._ZN2at6native40_GLOBAL__N__2351210d_8_Shape_cu_49f7391c30CatArrayBatchedCopy_vectorizedINS1_10OpaqueTypeILj8EEEjLi1ELi128ELi1ELi16ELi2EEEvPcNS1_25CatArrInputTensorMetadataIT_T0_XT2_EXT3_EEENS1_16TensorSizeStrideIS8_Lj4EEEiS8_:
	.zero		3664


//--------------------- .nv.constant0._ZN2at6native40_GLOBAL__N__2351210d_8_Shape_cu_49f7391c19CatArrayBatchedCopyINS1_10OpaqueTypeILj4EEEjLi4ELi128ELi1EEEvPT_NS1_25CatArrInputTensorMetadataIS5_T0_XT2_EXT3_EEENS1_16TensorSizeStrideIS8_Lj4EEEiS8_ --------------------------
	.section	.nv.constant0._ZN2at6native40_GLOBAL__N__2351210d_8_Shape_cu_49f7391c19CatArrayBatchedCopyINS1_10OpaqueTypeILj4EEEjLi4ELi128ELi1EEEvPT_NS1_25CatArrInputTensorMetadataIS5_T0_XT2_EXT3_EEENS1_16TensorSizeStrideIS8_Lj4EEEiS8_,"a",@progbits
	.sectionflags	@""
	.align	4
.nv.constant0._ZN2at6native40_GLOBAL__N__2351210d_8_Shape_cu_49f7391c19CatArrayBatchedCopyINS1_10OpaqueTypeILj4EEEjLi4ELi128ELi1EEEvPT_NS1_25CatArrInputTensorMetadataIS5_T0_XT2_EXT3_EEENS1_16TensorSizeStrideIS8_Lj4EEEiS8_:
	.zero		3664


//--------------------- .nv.constant0._ZN2at6native40_GLOBAL__N__2351210d_8_Shape_cu_49f7391c26CatArrayBatchedCopy_contigINS1_10OpaqueTypeILj4EEEjLi4ELi128ELi1EEEvPT_NS1_25CatArrInputTensorMetadataIS5_T0_XT2_EXT3_EEENS1_16TensorSizeStrideIS8_Lj4EEEiS8_ --------------------------
	.section	.nv.constant0._ZN2at6native40_GLOBAL__N__2351210d_8_Shape_cu_49f7391c26CatArrayBatchedCopy_contigINS1_10OpaqueTypeILj4EEEjLi4ELi128ELi1EEEvPT_NS1_25CatArrInputTensorMetadataIS5_T0_XT2_EXT3_EEENS1_16TensorSizeStrideIS8_Lj4EEEiS8_,"a",@progbits
	.sectionflags	@""
	.align	4
.nv.constant0._ZN2at6native40_GLOBAL__N__2351210d_8_Shape_cu_49f7391c26CatArrayBatchedCopy_contigINS1_10OpaqueTypeILj4EEEjLi4ELi128ELi1EEEvPT_NS1_25CatArrInputTensorMetadataIS5_T0_XT2_EXT3_EEENS1_16TensorSizeStrideIS8_Lj4EEEiS8_:
	.zero		3664


//--------------------- .nv.constant0._ZN2at6native40_GLOBAL__N__2351210d_8_Shape_cu_49f7391c35CatArrayBatchedCopy_alignedK_contigINS1_10OpaqueTypeILj4EEEjLi4ELi128ELi1ELi8EEEvPT_NS1_25CatArrInputTensorMetadataIS5_T0_XT2_EXT3_EEENS1_16TensorSizeStrideIS8_Lj4EEEiS8_ --------------------------
	.section	.nv.constant0._ZN2at6native40_GLOBAL__N__2351210d_8_Shape_cu_49f7391c35CatArrayBatchedCopy_alignedK_contigINS1_10OpaqueTypeILj4EEEjLi4ELi128ELi1ELi8EEEvPT_NS1_25CatArrInputTensorMetadataIS5_T0_XT2_EXT3_EEENS1_16TensorSizeStrideIS8_Lj4EEEiS8_,"a",@progbits
	.sectionflags	@""
	.align	4
.nv.constant0._ZN2at6native40_GLOBAL__N__2351210d_8_Shape_cu_49f7391c35CatArrayBatchedCopy_alignedK_contigINS1_10OpaqueTypeILj4EEEjLi4ELi128ELi1ELi8EEEvPT_NS1_25CatArrInputTensorMetadataIS5_T0_XT2_EXT3_EEENS1_16TensorSizeStrideIS8_Lj4EEEiS8_:
	.zero		3664


//--------------------- .nv.constant0._ZN2at6native40_GLOBAL__N__2351210d_8_Shape_cu_49f7391c35CatArrayBatchedCopy_alignedK_contigINS1_10OpaqueTypeILj4EEEjLi4ELi128ELi1ELi16EEEvPT_NS1_25CatArrInputTensorMetadataIS5_T0_XT2_EXT3_EEENS1_16TensorSizeStrideIS8_Lj4EEEiS8_ --------------------------
	.section	.nv.constant0._ZN2at6native40_GLOBAL__N__2351210d_8_Shape_cu_49f7391c35CatArrayBatchedCopy_alignedK_contigINS1_10OpaqueTypeILj4EEEjLi4ELi128ELi1ELi16EEEvPT_NS1_25CatArrInputTensorMetadataIS5_T0_XT2_EXT3_EEENS1_16TensorSizeStrideIS8_Lj4EEEiS8_,"a",@progbits
	.sectionflags	@""
	.align	4
.nv.constant0._ZN2at6native40_GLOBAL__N__2351210d_8_Shape_cu_49f7391c35CatArrayBatchedCopy_alignedK_contigINS1_10OpaqueTypeILj4EEEjLi4ELi128ELi1ELi16EEEvPT_NS1_25CatArrInputTensorMetadataIS5_T0_XT2_EXT3_EEENS1_16TensorSizeStrideIS8_Lj4EEEiS8_:
	.zero		3664


//--------------------- .nv.constant0._ZN2at6native40_GLOBAL__N__2351210d_8_Shape_cu_49f7391c30CatArrayBatchedCopy_vectorizedINS1_10OpaqueTypeILj4EEEjLi4ELi128ELi1ELi16ELi4EEEvPcNS1_25CatArrInputTensorMetadataIT_T0_XT2_EXT3_EEENS1_16TensorSizeStrideIS8_Lj4EEEiS8_ --------------------------
	.section	.nv.constant0._ZN2at6native40_GLOBAL__N__2351210d_8_Shape_cu_49f7391c30CatArrayBatchedCopy_vectorizedINS1_10OpaqueTypeILj4EEEjLi4ELi128ELi1ELi16ELi4EEEvPcNS1_25CatArrInputTensorMetadataIT_T0_XT2_EXT3_EEENS1_16TensorSizeStrideIS8_Lj4EEEiS8_,"a",@progbits
	.sectionflags	@""
	.align	4
.nv.constant0._ZN2at6native40_GLOBAL__N__2351210d_8_Shape_cu_49f7391c30CatArrayBatchedCopy_vectorizedINS1_10OpaqueTypeILj4EEEjLi4ELi128ELi1ELi16ELi4EEEvPcNS1_25CatArrInputTensorMetadataIT_T0_XT2_EXT3_EEENS1_16TensorSizeStrideIS8_Lj4EEEiS8_:
	.zero		3664


//--------------------- .nv.constant0._ZN2at6native40_GLOBAL__N__2351210d_8_Shape_cu_49f7391c19CatArrayBatchedCopyINS1_10OpaqueTypeILj4EEEjLi3ELi128ELi1EEEvPT_NS1_25CatArrInputTensorMetadataIS5_T0_XT2_EXT3_EEENS1_16TensorSizeStrideIS8_Lj4EEEiS8_ --------------------------
	.section	.nv.constant0._ZN2at6native40_GLOBAL__N__2351210d_8_Shape_cu_49f7391c19CatArrayBatchedCopyINS1_10OpaqueTypeILj4EEEjLi3ELi128ELi1EEEvPT_NS1_25CatArrInputTensorMetadataIS5_T0_XT2_EXT3_EEENS1_16TensorSizeStrideIS8_Lj4EEEiS8_,"a",@progbits
	.sectionflags	@""
	.align	4
.nv.constant0._ZN2at6native40_GLOBAL__N__2351210d_8_Shape_cu_49f7391c19CatArrayBatchedCopyINS1_10OpaqueTypeILj4EEEjLi3ELi128ELi1EEEvPT_NS1_25CatArrInputTensorMetadataIS5_T0_XT2_EXT3_EEENS1_16TensorSizeStrideIS8_Lj4EEEiS8_:
	.zero		3664


//--------------------- .nv.constant0._ZN2at6native40_GLOBAL__N__2351210d_8_Shape_cu_49f7391c26CatArrayBatchedCopy_contigINS1_10OpaqueTypeILj4EEEjLi3ELi128ELi1EEEvPT_NS1_25CatArrInputTensorMetadataIS5_T0_XT2_EXT3_EEENS1_16TensorSizeStrideIS8_Lj4EEEiS8_ --------------------------
	.section	.nv.constant0._ZN2at6native40_GLOBAL__N__2351210d_8_Shape_cu_49f7391c26CatArrayBatchedCopy_contigINS1_10OpaqueTypeILj4EEEjLi3ELi128ELi1EEEvPT_NS1_25CatArrInputTensorMetadataIS5_T0_XT2_EXT3_EEENS1_16TensorSizeStrideIS8_Lj4EEEiS8_,"a",@progbits
	.sectionflags	@""
	.align	4
.nv.constant0._ZN2at6native40_GLOBAL__N__2351210d_8_Shape_cu_49f7391c26CatArrayBatchedCopy_contigINS1_10OpaqueTypeILj4EEEjLi3ELi128ELi1EEEvPT_NS1_25CatArrInputTensorMetadataIS5_T0_XT2_EXT3_EEENS1_16TensorSizeStrideIS8_Lj4EEEiS8_:
	.zero		3664


//--------------------- .nv.constant0._ZN2at6native40_GLOBAL__N__2351210d_8_Shape_cu_49f7391c35CatArrayBatchedCopy_alignedK_contigINS1_10OpaqueTypeILj4EEEjLi3ELi128ELi1ELi8EEEvPT_NS1_25CatArrInputTensorMetadataIS5_T0_XT2_EXT3_EEENS1_16TensorSizeStrideIS8_Lj4EEEiS8_ --------------------------
	.section	.nv.constant0._ZN2at6native40_GLOBAL__N__2351210d_8_Shape_cu_49f7391c35CatArrayBatchedCopy_alignedK_contigINS1_10OpaqueTypeILj4EEEjLi3ELi128ELi1ELi8EEEvPT_NS1_25CatArrInputTensorMetadataIS5_T0_XT2_EXT3_EEENS1_16TensorSizeStrideIS8_Lj4EEEiS8_,"a",@progbits
	.sectionflags	@""
	.align	4
.nv.constant0._ZN2at6native40_GLOBAL__N__2351210d_8_Shape_cu_49f7391c35CatArrayBatchedCopy_alignedK_contigINS1_10OpaqueTypeILj4EEEjLi3ELi128ELi1ELi8EEEvPT_NS1_25CatArrInputTensorMetadataIS5_T0_XT2_EXT3_EEENS1_16TensorSizeStrideIS8_Lj4EEEiS8_:
	.zero		3664


//--------------------- .nv.constant0._ZN2at6native40_GLOBAL__N__2351210d_8_Shape_cu_49f7391c35CatArrayBatchedCopy_alignedK_contigINS1_10OpaqueTypeILj4EEEjLi3ELi128ELi1ELi16EEEvPT_NS1_25CatArrInputTensorMetadataIS5_T0_XT2_EXT3_EEENS1_16TensorSizeStrideIS8_Lj4EEEiS8_ --------------------------
	.section	.nv.constant0._ZN2at6native40_GLOBAL__N__2351210d_8_Shape_cu_49f7391c35CatArrayBatchedCopy_alignedK_contigINS1_10OpaqueTypeILj4EEEjLi3ELi128ELi1ELi16EEEvPT_NS1_25CatArrInputTensorMetadataIS5_T0_XT2_EXT3_EEENS1_16TensorSizeStrideIS8_Lj4EEEiS8_,"a",@progbits
	.sectionflags	@""
	.align	4
.nv.constant0._ZN2at6native40_GLOBAL__N__2351210d_8_Shape_cu_49f7391c35CatArrayBatchedCopy_alignedK_contigINS1_10OpaqueTypeILj4EEEjLi3ELi128ELi1ELi16EEEvPT_NS1_25CatArrInputTensorMetadataIS5_T0_XT2_EXT3_EEENS1_16TensorSizeStrideIS8_Lj4EEEiS8_:
	.zero		3664


//--------------------- .nv.constant0._ZN2at6native40_GLOBAL__N__2351210d_8_Shape_cu_49f7391c30CatArrayBatchedCopy_vectorizedINS1_10OpaqueTypeILj4EEEjLi3ELi128ELi1ELi16ELi4EEEvPcNS1_25CatArrInputTensorMetadataIT_T0_XT2_EXT3_EEENS1_16TensorSizeStrideIS8_Lj4EEEiS8_ --------------------------
	.section	.nv.constant0._ZN2at6native40_GLOBAL__N__2351210d_8_Shape_cu_49f7391c30CatArrayBatchedCopy_vectorizedINS1_10OpaqueTypeILj4EEEjLi3ELi128ELi1ELi16ELi4EEEvPcNS1_25CatArrInputTensorMetadataIT_T0_XT2_EXT3_EEENS1_16TensorSizeStrideIS8_Lj4EEEiS8_,"a",@progbits
	.sectionflags	@""
	.align	4
.nv.constant0._ZN2at6native40_GLOBAL__N__2351210d_8_Shape_cu_49f7391c30CatArrayBatchedCopy_vectorizedINS1_10OpaqueTypeILj4EEEjLi3ELi128ELi1ELi16ELi4EEEvPcNS1_25CatArrInputTensorMetadataIT_T0_XT2_EXT3_EEENS1_16TensorSizeStrideIS8_Lj4EEEiS8_:
	.zero		3664


//--------------------- .nv.constant0._ZN2at6native40_GLOBAL__N__2351210d_8_Shape_cu_49f7391c19CatArrayBatchedCopyINS1_10OpaqueTypeILj4EEEjLi2ELi128ELi1EEEvPT_NS1_25CatArrInputTensorMetadataIS5_T0_XT2_EXT3_EEENS1_16TensorSizeStrideIS8_Lj4EEEiS8_ --------------------------
	.section	.nv.constant0._ZN2at6native40_GLOBAL__N__2351210d_8_Shape_cu_49f7391c19CatArrayBatchedCopyINS1_10OpaqueTypeILj4EEEjLi2ELi128ELi1EEEvPT_NS1_25CatArrInputTensorMetadataIS5_T0_XT2_EXT3_EEENS1_16TensorSizeStrideIS8_Lj4EEEiS8_,"a",@progbits
	.sectionflags	@""
	.align	4
.nv.constant0._ZN2at6native40_GLOBAL__N__2351210d_8_Shape_cu_49f7391c19CatArrayBatchedCopyINS1_10OpaqueTypeILj4EEEjLi2ELi128ELi1EEEvPT_NS1_25CatArrInputTensorMetadataIS5_T0_XT2_EXT3_EEENS1_16TensorSizeStrideIS8_Lj4EEEiS8_:
	.zero		3664


//--------------------- .nv.constant0._ZN2at6native40_GLOBAL__N__2351210d_8_Shape_cu_49f7391c26CatArrayBatchedCopy_contigINS1_10OpaqueTypeILj4EEEjLi2ELi128ELi1EEEvPT_NS1_25CatArrInputTensorMetadataIS5_T0_XT2_EXT3_EEENS1_16TensorSizeStrideIS8_Lj4EEEiS8_ --------------------------
	.section	.nv.constant0._ZN2at6native40_GLOBAL__N__2351210d_8_Shape_cu_49f7391c26CatArrayBatchedCopy_contigINS1_10OpaqueTypeILj4EEEjLi2ELi128ELi1EEEvPT_NS1_25CatArrInputTensorMetadataIS5_T0_XT2_EXT3_EEENS1_16TensorSizeStrideIS8_Lj4EEEiS8_,"a",@progbits
	.sectionflags	@""
	.align	4
.nv.constant0._ZN2at6native40_GLOBAL__N__2351210d_8_Shape_cu_49f7391c26CatArrayBatchedCopy_contigINS1_10OpaqueTypeILj4EEEjLi2ELi128ELi1EEEvPT_NS1_25CatArrInputTensorMetadataIS5_T0_XT2_EXT3_EEENS1_16TensorSizeStrideIS8_Lj4EEEiS8_:
	.zero		3664


//--------------------- .nv.constant0._ZN2at6native40_GLOBAL__N__2351210d_8_Shape_cu_49f7391c35CatArrayBatchedCopy_alignedK_contigINS1_10OpaqueTypeILj4EEEjLi2ELi128ELi1ELi8EEEvPT_NS1_25CatArrInputTensorMetadataIS5_T0_XT2_EXT3_EEENS1_16TensorSizeStrideIS8_Lj4EEEiS8_ --------------------------
	.section	.nv.constant0._ZN2at6native40_GLOBAL__N__2351210d_8_Shape_cu_49f7391c35CatArrayBatchedCopy_alignedK_contigINS1_10OpaqueTypeILj4EEEjLi2ELi128ELi1ELi8EEEvPT_NS1_25CatArrInputTensorMetadataIS5_T0_XT2_EXT3_EEENS1_16TensorSizeStrideIS8_Lj4EEEiS8_,"a",@progbits
	.sectionflags	@""
	.align	4
.nv.constant0._ZN2at6native40_GLOBAL__N__2351210d_8_Shape_cu_49f7391c35CatArrayBatchedCopy_alignedK_contigINS1_10OpaqueTypeILj4EEEjLi2ELi128ELi1ELi8EEEvPT_NS1_25CatArrInputTensorMetadataIS5_T0_XT2_EXT3_EEENS1_16TensorSizeStrideIS8_Lj4EEEiS8_:
	.zero		3664


//--------------------- .nv.constant0._ZN2at6native40_GLOBAL__N__2351210d_8_Shape_cu_49f7391c35CatArrayBatchedCopy_alignedK_contigINS1_10OpaqueTypeILj4EEEjLi2ELi128ELi1ELi16EEEvPT_NS1_25CatArrInputTensorMetadataIS5_T0_XT2_EXT3_EEENS1_16TensorSizeStrideIS8_Lj4EEEiS8_ --------------------------
	.section	.nv.constant0._ZN2at6native40_GLOBAL__N__2351210d_8_Shape_cu_49f7391c35CatArrayBatchedCopy_alignedK_contigINS1_10OpaqueTypeILj4EEEjLi2ELi128ELi1ELi16EEEvPT_NS1_25CatArrInputTensorMetadataIS5_T0_XT2_EXT3_EEENS1_16TensorSizeStrideIS8_Lj4EEEiS8_,"a",@progbits
	.sectionflags	@""
	.align	4
.nv.constant0._ZN2at6native40_GLOBAL__N__2351210d_8_Shape_cu_49f7391c35CatArrayBatchedCopy_alignedK_contigINS1_10OpaqueTypeILj4EEEjLi2ELi128ELi1ELi16EEEvPT_NS1_25CatArrInputTensorMetadataIS5_T0_XT2_EXT3_EEENS1_16TensorSizeStrideIS8_Lj4EEEiS8_:
	.zero		3664


//--------------------- .nv.constant0._ZN2at6native40_GLOBAL__N__2351210d_8_Shape_cu_49f7391c30CatArrayBatchedCopy_vectorizedINS1_10OpaqueTypeILj4EEEjLi2ELi128ELi1ELi16ELi4EEEvPcNS1_25CatArrInputTensorMetadataIT_T0_XT2_EXT3_EEENS1_16TensorSizeStrideIS8_Lj4EEEiS8_ --------------------------
	.section	.nv.constant0._ZN2at6native40_GLOBAL__N__2351210d_8_Shape_cu_49f7391c30CatArrayBatchedCopy_vectorizedINS1_10OpaqueTypeILj4EEEjLi2ELi128ELi1ELi16ELi4EEEvPcNS1_25CatArrInputTensorMetadataIT_T0_XT2_EXT3_EEENS1_16TensorSizeStrideIS8_Lj4EEEiS8_,"a",@progbits
	.sectionflags	@""
	.align	4
.nv.constant0._ZN2at6native40_GLOBAL__N__2351210d_8_Shape_cu_49f7391c30CatArrayBatchedCopy_vectorizedINS1_10OpaqueTypeILj4EEEjLi2ELi128ELi1ELi16ELi4EEEvPcNS1_25CatArrInputTensorMetadataIT_T0_XT2_EXT3_EEENS1_16TensorSizeStrideIS8_Lj4EEEiS8_:
	.zero		3664


//--------------------- .nv.constant0._ZN2at6native40_GLOBAL__N__2351210d_8_Shape_cu_49f7391c19CatArrayBatchedCopyINS1_10OpaqueTypeILj4EEEjLi1ELi128ELi1EEEvPT_NS1_25CatArrInputTensorMetadataIS5_T0_XT2_EXT3_EEENS1_16TensorSizeStrideIS8_Lj4EEEiS8_ --------------------------
	.section	.nv.constant0._ZN2at6native40_GLOBAL__N__2351210d_8_Shape_cu_49f7391c19CatArrayBatchedCopyINS1_10OpaqueTypeILj4EEEjLi1ELi128ELi1EEEvPT_NS1_25CatArrInputTensorMetadataIS5_T0_XT2_EXT3_EEENS1_16TensorSizeStrideIS8_Lj4EEEiS8_,"a",@progbits
	.sectionflags	@""
	.align	4
.nv.constant0._ZN2at6native40_GLOBAL__N__2351210d_8_Shape_cu_49f7391c19CatArrayBatchedCopyINS1_10OpaqueTypeILj4EEEjLi1ELi128ELi1EEEvPT_NS1_25CatArrInputTensorMetadataIS5_T0_XT2_EXT3_EEENS1_16TensorSizeStrideIS8_Lj4EEEiS8_:
	.zero		3664


//--------------------- .nv.constant0._ZN2at6native40_GLOBAL__N__2351210d_8_Shape_cu_49f7391c26CatArrayBatchedCopy_contigINS1_10OpaqueTypeILj4EEEjLi1ELi128ELi1EEEvPT_NS1_25CatArrInputTensorMetadataIS5_T0_XT2_EXT3_EEENS1_16TensorSizeStrideIS8_Lj4EEEiS8_ --------------------------
	.section	.nv.constant0._ZN2at6native40_GLOBAL__N__2351210d_8_Shape_cu_49f7391c26CatArrayBatchedCopy_contigINS1_10OpaqueTypeILj4EEEjLi1ELi128ELi1EEEvPT_NS1_25CatArrInputTensorMetadataIS5_T0_XT2_EXT3_EEENS1_16TensorSizeStrideIS8_Lj4EEEiS8_,"a",@progbits
	.sectionflags	@""
	.align	4
.nv.constant0._ZN2at6native40_GLOBAL__N__2351210d_8_Shape_cu_49f7391c26CatArrayBatchedCopy_contigINS1_10OpaqueTypeILj4EEEjLi1ELi128ELi1EEEvPT_NS1_25CatArrInputTensorMetadataIS5_T0_XT2_EXT3_EEENS1_16TensorSizeStrideIS8_Lj4EEEiS8_:
	.zero		3664


//--------------------- .nv.constant0._ZN2at6native40_GLOBAL__N__2351210d_8_Shape_cu_49f7391c35CatArrayBatchedCopy_alignedK_contigINS1_10OpaqueTypeILj4EEEjLi1ELi128ELi1ELi8EEEvPT_NS1_25CatArrInputTensorMetadataIS5_T0_XT2_EXT3_EEENS1_16TensorSizeStrideIS8_Lj4EEEiS8_ --------------------------
	.section	.nv.constant0._ZN2at6native40_GLOBAL__N__2351210d_8_Shape_cu_49f7391c35CatArrayBatchedCopy_alignedK_contigINS1_10OpaqueTypeILj4EEEjLi1ELi128ELi1ELi8EEEvPT_NS1_25CatArrInputTensorMetadataIS5_T0_XT2_EXT3_EEENS1_16TensorSizeStrideIS8_Lj4EEEiS8_,"a",@progbits
	.sectionflags	@""
	.align	4
.nv.constant0._ZN2at6native40_GLOBAL__N__2351210d_8_Shape_cu_49f7391c35CatArrayBatchedCopy_alignedK_contigINS1_10OpaqueTypeILj4EEEjLi1ELi128ELi1ELi8EEEvPT_NS1_25CatArrInputTensorMetadataIS5_T0_XT2_EXT3_EEENS1_16TensorSizeStrideIS8_Lj4EEEiS8_:
	.zero		3664


//--------------------- .nv.constant0._ZN2at6native40_GLOBAL__N__2351210d_8_Shape_cu_49f7391c35CatArrayBatchedCopy_alignedK_contigINS1_10OpaqueTypeILj4EEEjLi1ELi128ELi1ELi16EEEvPT_NS1_25CatArrInputTensorMetadataIS5_T0_XT2_EXT3_EEENS1_16TensorSizeStrideIS8_Lj4EEEiS8_ --------------------------
	.section	.nv.constant0._ZN2at6native40_GLOBAL__N__2351210d_8_Shape_cu_49f7391c35CatArrayBatchedCopy_alignedK_contigINS1_10OpaqueTypeILj4EEEjLi1ELi128ELi1ELi16EEEvPT_NS1_25CatArrInputTensorMetadataIS5_T0_XT2_EXT3_EEENS1_16TensorSizeStrideIS8_Lj4EEEiS8_,"a",@progbits
	.sectionflags	@""
	.align	4
.nv.constant0._ZN2at6native40_GLOBAL__N__2351210d_8_Shape_cu_49f7391c35CatArrayBatchedCopy_alignedK_contigINS1_10OpaqueTypeILj4EEEjLi1ELi128ELi1ELi16EEEvPT_NS1_25CatArrInputTensorMetadataIS5_T0_XT2_EXT3_EEENS1_16TensorSizeStrideIS8_Lj4EEEiS8_:
	.zero		3664


//--------------------- .nv.constant0._ZN2at6native40_GLOBAL__N__2351210d_8_Shape_cu_49f7391c30CatArrayBatchedCopy_vectorizedINS1_10OpaqueTypeILj4EEEjLi1ELi128ELi1ELi16ELi4EEEvPcNS1_25CatArrInputTensorMetadataIT_T0_XT2_EXT3_EEENS1_16TensorSizeStrideIS8_Lj4EEEiS8_ --------------------------
	.section	.nv.constant0._ZN2at6native40_GLOBAL__N__2351210d_8_Shape_cu_49f7391c30CatArrayBatchedCopy_vectorizedINS1_10OpaqueTypeILj4EEEjLi1ELi128ELi1ELi16ELi4EEEvPcNS1_25CatArrInputTensorMetadataIT_T0_XT2_EXT3_EEENS1_16TensorSizeStrideIS8_Lj4EEEiS8_,"a",@progbits
	.sectionflags	@""
	.align	4
.nv.constant0._ZN2at6native40_GLOBAL__N__2351210d_8_Shape_cu_49f7391c30CatArrayBatchedCopy_vectorizedINS1_10OpaqueTypeILj4EEEjLi1ELi128ELi1ELi16ELi4EEEvPcNS1_25CatArrInputTensorMetadataIT_T0_XT2_EXT3_EEENS1_16TensorSizeStrideIS8_Lj4EEEiS8_:
	.zero		3664


//--------------------- .nv.constant0._ZN2at6native40_GLOBAL__N__2351210d_8_Shape_cu_49f7391c19CatArrayBatchedCopyINS1_10OpaqueTypeILj2EEEjLi4ELi128ELi1EEEvPT_NS1_25CatArrInputTensorMetadataIS5_T0_XT2_EXT3_EEENS1_16TensorSizeStrideIS8_Lj4EEEiS8_ --------------------------
	.section	.nv.constant0._ZN2at6native40_GLOBAL__N__2351210d_8_Shape_cu_49f7391c19CatArrayBatchedCopyINS1_10OpaqueTypeILj2EEEjLi4ELi128ELi1EEEvPT_NS1_25CatArrInputTensorMetadataIS5_T0_XT2_EXT3_EEENS1_16TensorSizeStrideIS8_Lj4EEEiS8_,"a",@progbits
	.sectionflags	@""
	.align	4
.nv.constant0._ZN2at6native40_GLOBAL__N__2351210d_8_Shape_cu_49f7391c19CatArrayBatchedCopyINS1_10OpaqueTypeILj2EEEjLi4ELi128ELi1EEEvPT_NS1_25CatArrInputTensorMetadataIS5_T0_XT2_EXT3_EEENS1_16TensorSizeStrideIS8_Lj4EEEiS8_:
	.zero		3664


//--------------------- .nv.constant0._ZN2at6native40_GLOBAL__N__2351210d_8_Shape_cu_49f7391c26CatArrayBatchedCopy_contigINS1_10OpaqueTypeILj2EEEjLi4ELi128ELi1EEEvPT_NS1_25CatArrInputTensorMetadataIS5_T0_XT2_EXT3_EEENS1_16TensorSizeStrideIS8_Lj4EEEiS8_ --------------------------
	.section	.nv.constant0._ZN2at6native40_GLOBAL__N__2351210d_8_Shape_cu_49f7391c26CatArrayBatchedCopy_contigINS1_10OpaqueTypeILj2EEEjLi4ELi128ELi1EEEvPT_NS1_25CatArrInputTensorMetadataIS5_T0_XT2_EXT3_EEENS1_16TensorSizeStrideIS8_Lj4EEEiS8_,"a",@progbits
	.sectionflags	@""
	.align	4
.nv.constant0._ZN2at6native40_GLOBAL__N__2351210d_8_Shape_cu_49f7391c26CatArrayBatchedCopy_contigINS1_10OpaqueTypeILj2EEEjLi4ELi128ELi1EEEvPT_NS1_25CatArrInputTensorMetadataIS5_T0_XT2_EXT3_EEENS1_16TensorSizeStrideIS8_Lj4EEEiS8_:
	.zero		3664


//--------------------- .nv.constant0._ZN2at6native40_GLOBAL__N__2351210d_8_Shape_cu_49f7391c35CatArrayBatchedCopy_alignedK_contigINS1_10OpaqueTypeILj2EEEjLi4ELi128ELi1ELi8EEEvPT_NS1_25CatArrInputTensorMetadataIS5_T0_XT2_EXT3_EEENS1_16TensorSizeStrideIS8_Lj4EEEiS8_ --------------------------
	.section	.nv.constant0._ZN2at6native40_GLOBAL__N__2351210d_8_Shape_cu_49f7391c35CatArrayBatchedCopy_alignedK_contigINS1_10OpaqueTypeILj2EEEjLi4ELi128ELi1ELi8EEEvPT_NS1_25CatArrInputTensorMetadataIS5_T0_XT2_EXT3_EEENS1_16TensorSizeStrideIS8_Lj4EEEiS8_,"a",@progbits
	.sectionflags	@""
	.align	4
.nv.constant0._ZN2at6native40_GLOBAL__N__2351210d_8_Shape_cu_49f7391c35CatArrayBatchedCopy_alignedK_contigINS1_10OpaqueTypeILj2EEEjLi4ELi128ELi1ELi8EEEvPT_NS1_25CatArrInputTensorMetadataIS5_T0_XT2_EXT3_EEENS1_16TensorSizeStrideIS8_Lj4EEEiS8_:
	.zero		3664


//--------------------- .nv.constant0._ZN2at6native40_GLOBAL__N__2351210d_8_Shape_cu_49f7391c35CatArrayBatchedCopy_alignedK_contigINS1_10OpaqueTypeILj2EEEjLi4ELi128ELi1ELi16EEEvPT_NS1_25CatArrInputTensorMetadataIS5_T0_XT2_EXT3_EEENS1_16TensorSizeStrideIS8_Lj4EEEiS8_ --------------------------
	.section	.nv.constant0._ZN2at6native40_GLOBAL__N__2351210d_8_Shape_cu_49f7391c35CatArrayBatchedCopy_alignedK_contigINS1_10OpaqueTypeILj2EEEjLi4ELi128ELi1ELi16EEEvPT_NS1_25CatArrInputTensorMetadataIS5_T0_XT2_EXT3_EEENS1_16TensorSizeStrideIS8_Lj4EEEiS8_,"a",@progbits
	.sectionflags	@""
	.align	4
.nv.constant0._ZN2at6native40_GLOBAL__N__2351210d_8_Shape_cu_49f7391c35CatArrayBatchedCopy_alignedK_contigINS1_10OpaqueTypeILj2EEEjLi4ELi128ELi1ELi16EEEvPT_NS1_25CatArrInputTensorMetadataIS5_T0_XT2_EXT3_EEENS1_16TensorSizeStrideIS8_Lj4EEEiS8_:
	.zero		3664


//--------------------- .nv.constant0._ZN2at6native40_GLOBAL__N__2351210d_8_Shape_cu_49f7391c30CatArrayBatchedCopy_vectorizedINS1_10OpaqueTypeILj2EEEjLi4ELi128ELi1ELi16ELi8EEEvPcNS1_25CatArrInputTensorMetadataIT_T0_XT2_EXT3_EEENS1_16TensorSizeStrideIS8_Lj4EEEiS8_ --------------------------
	.section	.nv.constant0._ZN2at6native40_GLOBAL__N__2351210d_8_Shape_cu_49f7391c30CatArrayBatchedCopy_vectorizedINS1_10OpaqueTypeILj2EEEjLi4ELi128ELi1ELi16ELi8EEEvPcNS1_25CatArrInputTensorMetadataIT_T0_XT2_EXT3_EEENS1_16TensorSizeStrideIS8_Lj4EEEiS8_,"a",@progbits
	.sectionflags	@""
	.align	4
.nv.constant0._ZN2at6native40_GLOBAL__N__2351210d_8_Shape_cu_49f7391c30CatArrayBatchedCopy_vectorizedINS1_10OpaqueTypeILj2EEEjLi4ELi128ELi1ELi16ELi8EEEvPcNS1_25CatArrInputTensorMetadataIT_T0_XT2_EXT3_EEENS1_16TensorSizeStrideIS8_Lj4EEEiS8_:
	.zero		3664


//--------------------- .nv.constant0._ZN2at6native40_GLOBAL__N__2351210d_8_Shape_cu_49f7391c19CatArrayBatchedCopyINS1_10OpaqueTypeILj2EEEjLi3ELi128ELi1EEEvPT_NS1_25CatArrInputTensorMetadataIS5_T0_XT2_EXT3_EEENS1_16TensorSizeStrideIS8_Lj4EEEiS8_ --------------------------
	.section	.nv.constant0._ZN2at6native40_GLOBAL__N__2351210d_8_Shape_cu_49f7391c19CatArrayBatchedCopyINS1_10OpaqueTypeILj2EEEjLi3ELi128ELi1EEEvPT_NS1_25CatArrInputTensorMetadataIS5_T0_XT2_EXT3_EEENS1_16TensorSizeStrideIS8_Lj4EEEiS8_,"a",@progbits
	.sectionflags	@""
	.align	4
.nv.constant0._ZN2at6native40_GLOBAL__N__2351210d_8_Shape_cu_49f7391c19CatArrayBatchedCopyINS1_10OpaqueTypeILj2EEEjLi3ELi128ELi1EEEvPT_NS1_25CatArrInputTensorMetadataIS5_T0_XT2_EXT3_EEENS1_16TensorSizeStrideIS8_Lj4EEEiS8_:
	.zero		3664


//--------------------- .nv.constant0._ZN2at6native40_GLOBAL__N__2351210d_8_Shape_cu_49f7391c26CatArrayBatchedCopy_contigINS1_10OpaqueTypeILj2EEEjLi3ELi128ELi1EEEvPT_NS1_25CatArrInputTensorMetadataIS5_T0_XT2_EXT3_EEENS1_16TensorSizeStrideIS8_Lj4EEEiS8_ --------------------------
	.section	.nv.constant0._ZN2at6native40_GLOBAL__N__2351210d_8_Shape_cu_49f7391c26CatArrayBatchedCopy_contigINS1_10OpaqueTypeILj2EEEjLi3ELi128ELi1EEEvPT_NS1_25CatArrInputTensorMetadataIS5_T0_XT2_EXT3_EEENS1_16TensorSizeStrideIS8_Lj4EEEiS8_,"a",@progbits
	.sectionflags	@""
	.align	4
.nv.constant0._ZN2at6native40_GLOBAL__N__2351210d_8_Shape_cu_49f7391c26CatArrayBatchedCopy_contigINS1_10OpaqueTypeILj2EEEjLi3ELi128ELi1EEEvPT_NS1_25CatArrInputTensorMetadataIS5_T0_XT2_EXT3_EEENS1_16TensorSizeStrideIS8_Lj4EEEiS8_:
	.zero		3664


//--------------------- .nv.constant0._ZN2at6native40_GLOBAL__N__2351210d_8_Shape_cu_49f7391c35CatArrayBatchedCopy_alignedK_contigINS1_10OpaqueTypeILj2EEEjLi3ELi128ELi1ELi8EEEvPT_NS1_25CatArrInputTensorMetadataIS5_T0_XT2_EXT3_EEENS1_16TensorSizeStrideIS8_Lj4EEEiS8_ --------------------------
	.section	.nv.constant0._ZN2at6native40_GLOBAL__N__2351210d_8_Shape_cu_49f7391c35CatArrayBatchedCopy_alignedK_contigINS1_10OpaqueTypeILj2EEEjLi3ELi128ELi1ELi8EEEvPT_NS1_25CatArrInputTensorMetadataIS5_T0_XT2_EXT3_EEENS1_16TensorSizeStrideIS8_Lj4EEEiS8_,"a",@progbits
	.sectionflags	@""
	.align	4
.nv.constant0._ZN2at6native40_GLOBAL__N__2351210d_8_Shape_cu_49f7391c35CatArrayBatchedCopy_alignedK_contigINS1_10OpaqueTypeILj2EEEjLi3ELi128ELi1ELi8EEEvPT_NS1_25CatArrInputTensorMetadataIS5_T0_XT2_EXT3_EEENS1_16TensorSizeStrideIS8_Lj4EEEiS8_:
	.zero		3664


//--------------------- .nv.constant0._ZN2at6native40_GLOBAL__N__2351210d_8_Shape_cu_49f7391c35CatArrayBatchedCopy_alignedK_contigINS1_10OpaqueTypeILj2EEEjLi3ELi128ELi1ELi16EEEvPT_NS1_25CatArrInputTensorMetadataIS5_T0_XT2_EXT3_EEENS1_16TensorSizeStrideIS8_Lj4EEEiS8_ --------------------------
	.section	.nv.constant0._ZN2at6native40_GLOBAL__N__2351210d_8_Shape_cu_49f7391c35CatArrayBatchedCopy_alignedK_contigINS1_10OpaqueTypeILj2EEEjLi3ELi128ELi1ELi16EEEvPT_NS1_25CatArrInputTensorMetadataIS5_T0_XT2_EXT3_EEENS1_16TensorSizeStrideIS8_Lj4EEEiS8_,"a",@progbits
	.sectionflags	@""
	.align	4
.nv.constant0._ZN2at6native40_GLOBAL__N__2351210d_8_Shape_cu_49f7391c35CatArrayBatchedCopy_alignedK_contigINS1_10OpaqueTypeILj2EEEjLi3ELi128ELi1ELi16EEEvPT_NS1_25CatArrInputTensorMetadataIS5_T0_XT2_EXT3_EEENS1_16TensorSizeStrideIS8_Lj4EEEiS8_:
	.zero		3664


//--------------------- .nv.constant0._ZN2at6native40_GLOBAL__N__2351210d_8_Shape_cu_49f7391c30CatArrayBatchedCopy_vectorizedINS1_10OpaqueTypeILj2EEEjLi3ELi128ELi1ELi16ELi8EEEvPcNS1_25CatArrInputTensorMetadataIT_T0_XT2_EXT3_EEENS1_16TensorSizeStrideIS8_Lj4EEEiS8_ --------------------------
	.section	.nv.constant0._ZN2at6native40_GLOBAL__N__2351210d_8_Shape_cu_49f7391c30CatArrayBatchedCopy_vectorizedINS1_10OpaqueTypeILj2EEEjLi3ELi128ELi1ELi16ELi8EEEvPcNS1_25CatArrInputTensorMetadataIT_T0_XT2_EXT3_EEENS1_16TensorSizeStrideIS8_Lj4EEEiS8_,"a",@progbits
	.sectionflags	@""
	.align	4
.nv.constant0._ZN2at6native40_GLOBAL__N__2351210d_8_Shape_cu_49f7391c30CatArrayBatchedCopy_vectorizedINS1_10OpaqueTypeILj2EEEjLi3ELi128ELi1ELi16ELi8EEEvPcNS1_25CatArrInputTensorMetadataIT_T0_XT2_EXT3_EEENS1_16TensorSizeStrideIS8_Lj4EEEiS8_:
	.zero		3664


//--------------------- .nv.constant0._ZN2at6native40_GLOBAL__N__2351210d_8_Shape_cu_49f7391c19CatArrayBatchedCopyINS1_10OpaqueTypeILj2EEEjLi2ELi128ELi1EEEvPT_NS1_25CatArrInputTensorMetadataIS5_T0_XT2_EXT3_EEENS1_16TensorSizeStrideIS8_Lj4EEEiS8_ --------------------------
	.section	.nv.constant0._ZN2at6native40_GLOBAL__N__2351210d_8_Shape_cu_49f7391c19CatArrayBatchedCopyINS1_10OpaqueTypeILj2EEEjLi2ELi128ELi1EEEvPT_NS1_25CatArrInputTensorMetadataIS5_T0_XT2_EXT3_EEENS1_16TensorSizeStrideIS8_Lj4EEEiS8_,"a",@progbits
	.sectionflags	@""
	.align	4
.nv.constant0._ZN2at6native40_GLOBAL__N__2351210d_8_Shape_cu_49f7391c19CatArrayBatchedCopyINS1_10OpaqueTypeILj2EEEjLi2ELi128ELi1EEEvPT_NS1_25CatArrInputTensorMetadataIS5_T0_XT2_EXT3_EEENS1_16TensorSizeStrideIS8_Lj4EEEiS8_:
	.zero		3664


//--------------------- .nv.constant0._ZN2at6native40_GLOBAL__N__2351210d_8_Shape_cu_49f7391c26CatArrayBatchedCopy_contigINS1_10OpaqueTypeILj2EEEjLi2ELi128ELi1EEEvPT_NS1_25CatArrInputTensorMetadataIS5_T0_XT2_EXT3_EEENS1_16TensorSizeStrideIS8_Lj4EEEiS8_ --------------------------
	.section	.nv.constant0._ZN2at6native40_GLOBAL__N__2351210d_8_Shape_cu_49f7391c26CatArrayBatchedCopy_contigINS1_10OpaqueTypeILj2EEEjLi2ELi128ELi1EEEvPT_NS1_25CatArrInputTensorMetadataIS5_T0_XT2_EXT3_EEENS1_16TensorSizeStrideIS8_Lj4EEEiS8_,"a",@progbits
	.sectionflags	@""
	.align	4
.nv.constant0._ZN2at6native40_GLOBAL__N__2351210d_8_Shape_cu_49f7391c26CatArrayBatchedCopy_contigINS1_10OpaqueTypeILj2EEEjLi2ELi128ELi1EEEvPT_NS1_25CatArrInputTensorMetadataIS5_T0_XT2_EXT3_EEENS1_16TensorSizeStrideIS8_Lj4EEEiS8_:
	.zero		3664


//--------------------- .nv.constant0._ZN2at6native40_GLOBAL__N__2351210d_8_Shape_cu_49f7391c35CatArrayBatchedCopy_alignedK_contigINS1_10OpaqueTypeILj2EEEjLi2ELi128ELi1ELi8EEEvPT_NS1_25CatArrInputTensorMetadataIS5_T0_XT2_EXT3_EEENS1_16TensorSizeStrideIS8_Lj4EEEiS8_ --------------------------
	.section	.nv.constant0._ZN2at6native40_GLOBAL__N__2351210d_8_Shape_cu_49f7391c35CatArrayBatchedCopy_alignedK_contigINS1_10OpaqueTypeILj2EEEjLi2ELi128ELi1ELi8EEEvPT_NS1_25CatArrInputTensorMetadataIS5_T0_XT2_EXT3_EEENS1_16TensorSizeStrideIS8_Lj4EEEiS8_,"a",@progbits
	.sectionflags	@""
	.align	4
.nv.constant0._ZN2at6native40_GLOBAL__N__2351210d_8_Shape_cu_49f7391c35CatArrayBatchedCopy_alignedK_contigINS1_10OpaqueTypeILj2EEEjLi2ELi128ELi1ELi8EEEvPT_NS1_25CatArrInputTensorMetadataIS5_T0_XT2_EXT3_EEENS1_16TensorSizeStrideIS8_Lj4EEEiS8_:
	.zero		3664


//--------------------- .nv.constant0._ZN2at6native40_GLOBAL__N__2351210d_8_Shape_cu_49f7391c35CatArrayBatchedCopy_alignedK_contigINS1_10OpaqueTypeILj2EEEjLi2ELi128ELi1ELi16EEEvPT_NS1_25CatArrInputTensorMetadataIS5_T0_XT2_EXT3_EEENS1_16TensorSizeStrideIS8_Lj4EEEiS8_ --------------------------
	.section	.nv.constant0._ZN2at6native40_GLOBAL__N__2351210d_8_Shape_cu_49f7391c35CatArrayBatchedCopy_alignedK_contigINS1_10OpaqueTypeILj2EEEjLi2ELi128ELi1ELi16EEEvPT_NS1_25CatArrInputTensorMetadataIS5_T0_XT2_EXT3_EEENS1_16TensorSizeStrideIS8_Lj4EEEiS8_,"a",@progbits
	.sectionflags	@""
	.align	4
.nv.constant0._ZN2at6native40_GLOBAL__N__2351210d_8_Shape_cu_49f7391c35CatArrayBatchedCopy_alignedK_contigINS1_10OpaqueTypeILj2EEEjLi2ELi128ELi1ELi16EEEvPT_NS1_25CatArrInputTensorMetadataIS5_T0_XT2_EXT3_EEENS1_16TensorSizeStrideIS8_Lj4EEEiS8_:
	.zero		3664


//--------------------- .nv.constant0._ZN2at6native40_GLOBAL__N__2351210d_8_Shape_cu_49f7391c30CatArrayBatchedCopy_vectorizedINS1_10OpaqueTypeILj2EEEjLi2ELi128ELi1ELi16ELi8EEEvPcNS1_25CatArrInputTensorMetadataIT_T0_XT2_EXT3_EEENS1_16TensorSizeStrideIS8_Lj4EEEiS8_ --------------------------
	.section	.nv.constant0._ZN2at6native40_GLOBAL__N__2351210d_8_Shape_cu_49f7391c30CatArrayBatchedCopy_vectorizedINS1_10OpaqueTypeILj2EEEjLi2ELi128ELi1ELi16ELi8EEEvPcNS1_25CatArrInputTensorMetadataIT_T0_XT2_EXT3_EEENS1_16TensorSizeStrideIS8_Lj4EEEiS8_,"a",@progbits
	.sectionflags	@""
	.align	4
.nv.constant0._ZN2at6native40_GLOBAL__N__2351210d_8_Shape_cu_49f7391c30CatArrayBatchedCopy_vectorizedINS1_10OpaqueTypeILj2EEEjLi2ELi128ELi1ELi16ELi8EEEvPcNS1_25CatArrInputTensorMetadataIT_T0_XT2_EXT3_EEENS1_16TensorSizeStrideIS8_Lj4EEEiS8_:
	.zero		3664


//--------------------- .nv.constant0._ZN2at6native40_GLOBAL__N__2351210d_8_Shape_cu_49f7391c19CatArrayBatchedCopyINS1_10OpaqueTypeILj2EEEjLi1ELi128ELi1EEEvPT_NS1_25CatArrInputTensorMetadataIS5_T0_XT2_EXT3_EEENS1_16TensorSizeStrideIS8_Lj4EEEiS8_ --------------------------
	.section	.nv.constant0._ZN2at6native40_GLOBAL__N__2351210d_8_Shape_cu_49f7391c19CatArrayBatchedCopyINS1_10OpaqueTypeILj2EEEjLi1ELi128ELi1EEEvPT_NS1_25CatArrInputTensorMetadataIS5_T0_XT2_EXT3_EEENS1_16TensorSizeStrideIS8_Lj4EEEiS8_,"a",@progbits
	.sectionflags	@""
	.align	4
.nv.constant0._ZN2at6native40_GLOBAL__N__2351210d_8_Shape_cu_49f7391c19CatArrayBatchedCopyINS1_10OpaqueTypeILj2EEEjLi1ELi128ELi1EEEvPT_NS1_25CatArrInputTensorMetadataIS5_T0_XT2_EXT3_EEENS1_16TensorSizeStrideIS8_Lj4EEEiS8_:
	.zero		3664


//--------------------- .nv.constant0._ZN2at6native40_GLOBAL__N__2351210d_8_Shape_cu_49f7391c26CatArrayBatchedCopy_contigINS1_10OpaqueTypeILj2EEEjLi1ELi128ELi1EEEvPT_NS1_25CatArrInputTensorMetadataIS5_T0_XT2_EXT3_EEENS1_16TensorSizeStrideIS8_Lj4EEEiS8_ --------------------------
	.section	.nv.constant0._ZN2at6native40_GLOBAL__N__2351210d_8_Shape_cu_49f7391c26CatArrayBatchedCopy_contigINS1_10OpaqueTypeILj2EEEjLi1ELi128ELi1EEEvPT_NS1_25CatArrInputTensorMetadataIS5_T0_XT2_EXT3_EEENS1_16TensorSizeStrideIS8_Lj4EEEiS8_,"a",@progbits
	.sectionflags	@""
	.align	4
.nv.constant0._ZN2at6native40_GLOBAL__N__2351210d_8_Shape_cu_49f7391c26CatArrayBatchedCopy_contigINS1_10OpaqueTypeILj2EEEjLi1ELi128ELi1EEEvPT_NS1_25CatArrInputTensorMetadataIS5_T0_XT2_EXT3_EEENS1_16TensorSizeStrideIS8_Lj4EEEiS8_:
	.zero		3664


//--------------------- .nv.constant0._ZN2at6native40_GLOBAL__N__2351210d_8_Shape_cu_49f7391c35CatArrayBatchedCopy_alignedK_contigINS1_10OpaqueTypeILj2EEEjLi1ELi128ELi1ELi8EEEvPT_NS1_25CatArrInputTensorMetadataIS5_T0_XT2_EXT3_EEENS1_16TensorSizeStrideIS8_Lj4EEEiS8_ --------------------------
	.section	.nv.constant0._ZN2at6native40_GLOBAL__N__2351210d_8_Shape_cu_49f7391c35CatArrayBatchedCopy_alignedK_contigINS1_10OpaqueTypeILj2EEEjLi1ELi128ELi1ELi8EEEvPT_NS1_25CatArrInputTensorMetadataIS5_T0_XT2_EXT3_EEENS1_16TensorSizeStrideIS8_Lj4EEEiS8_,"a",@progbits
	.sectionflags	@""
	.align	4
.nv.constant0._ZN2at6native40_GLOBAL__N__2351210d_8_Shape_cu_49f7391c35CatArrayBatchedCopy_alignedK_contigINS1_10OpaqueTypeILj2EEEjLi1ELi128ELi1ELi8EEEvPT_NS1_25CatArrInputTensorMetadataIS5_T0_XT2_EXT3_EEENS1_16TensorSizeStrideIS8_Lj4EEEiS8_:
	.zero		3664


//--------------------- .nv.constant0._ZN2at6native40_GLOBAL__N__2351210d_8_Shape_cu_49f7391c35CatArrayBatchedCopy_alignedK_contigINS1_10OpaqueTypeILj2EEEjLi1ELi128ELi1ELi16EEEvPT_NS1_25CatArrInputTensorMetadataIS5_T0_XT2_EXT3_EEENS1_16TensorSizeStrideIS8_Lj4EEEiS8_ --------------------------
	.section	.nv.constant0._ZN2at6native40_GLOBAL__N__2351210d_8_Shape_cu_49f7391c35CatArrayBatchedCopy_alignedK_contigINS1_10OpaqueTypeILj2EEEjLi1ELi128ELi1ELi16EEEvPT_NS1_25CatArrInputTensorMetadataIS5_T0_XT2_EXT3_EEENS1_16TensorSizeStrideIS8_Lj4EEEiS8_,"a",@progbits
	.sectionflags	@""
	.align	4
.nv.constant0._ZN2at6native40_GLOBAL__N__2351210d_8_Shape_cu_49f7391c35CatArrayBatchedCopy_alignedK_contigINS1_10OpaqueTypeILj2EEEjLi1ELi128ELi1ELi16EEEvPT_NS1_25CatArrInputTensorMetadataIS5_T0_XT2_EXT3_EEENS1_16TensorSizeStrideIS8_Lj4EEEiS8_:
	.zero		3664


//--------------------- .nv.constant0._ZN2at6native40_GLOBAL__N__2351210d_8_Shape_cu_49f7391c30CatArrayBatchedCopy_vectorizedINS1_10OpaqueTypeILj2EEEjLi1ELi128ELi1ELi16ELi8EEEvPcNS1_25CatArrInputTensorMetadataIT_T0_XT2_EXT3_EEENS1_16TensorSizeStrideIS8_Lj4EEEiS8_ --------------------------
	.section	.nv.constant0._ZN2at6native40_GLOBAL__N__2351210d_8_Shape_cu_49f7391c30CatArrayBatchedCopy_vectorizedINS1_10OpaqueTypeILj2EEEjLi1ELi128ELi1ELi16ELi8EEEvPcNS1_25CatArrInputTensorMetadataIT_T0_XT2_EXT3_EEENS1_16TensorSizeStrideIS8_Lj4EEEiS8_,"a",@progbits
	.sectionflags	@""
	.align	4
.nv.constant0._ZN2at6native40_GLOBAL__N__2351210d_8_Shape_cu_49f7391c30CatArrayBatchedCopy_vectorizedINS1_10OpaqueTypeILj2EEEjLi1ELi128ELi1ELi16ELi8EEEvPcNS1_25CatArrInputTensorMetadataIT_T0_XT2_EXT3_EEENS1_16TensorSizeStrideIS8_Lj4EEEiS8_:
	.zero		3664


//--------------------- .nv.constant0._ZN2at6native40_GLOBAL__N__2351210d_8_Shape_cu_49f7391c19CatArrayBatchedCopyINS1_10OpaqueTypeILj1EEEjLi4ELi128ELi1EEEvPT_NS1_25CatArrInputTensorMetadataIS5_T0_XT2_EXT3_EEENS1_16TensorSizeStrideIS8_Lj4EEEiS8_ --------------------------
	.section	.nv.constant0._ZN2at6native40_GLOBAL__N__2351210d_8_Shape_cu_49f7391c19CatArrayBatchedCopyINS1_10OpaqueTypeILj1EEEjLi4ELi128ELi1EEEvPT_NS1_25CatArrInputTensorMetadataIS5_T0_XT2_EXT3_EEENS1_16TensorSizeStrideIS8_Lj4EEEiS8_,"a",@progbits
	.sectionflags	@""
	.align	4
.nv.constant0._ZN2at6native40_GLOBAL__N__2351210d_8_Shape_cu_49f7391c19CatArrayBatchedCopyINS1_10OpaqueTypeILj1EEEjLi4ELi128ELi1EEEvPT_NS1_25CatArrInputTensorMetadataIS5_T0_XT2_EXT3_EEENS1_16TensorSizeStrideIS8_Lj4EEEiS8_:
	.zero		3664


//--------------------- .nv.constant0._ZN2at6native40_GLOBAL__N__2351210d_8_Shape_cu_49f7391c26CatArrayBatchedCopy_contigINS1_10OpaqueTypeILj1EEEjLi4ELi128ELi1EEEvPT_NS1_25CatArrInputTensorMetadataIS5_T0_XT2_EXT3_EEENS1_16TensorSizeStrideIS8_Lj4EEEiS8_ --------------------------
	.section	.nv.constant0._ZN2at6native40_GLOBAL__N__2351210d_8_Shape_cu_49f7391c26CatArrayBatchedCopy_contigINS1_10OpaqueTypeILj1EEEjLi4ELi128ELi1EEEvPT_NS1_25CatArrInputTensorMetadataIS5_T0_XT2_EXT3_EEENS1_16TensorSizeStrideIS8_Lj4EEEiS8_,"a",@progbits
	.sectionflags	@""
	.align	4
.nv.constant0._ZN2at6native40_GLOBAL__N__2351210d_8_Shape_cu_49f7391c26CatArrayBatchedCopy_contigINS1_10OpaqueTypeILj1EEEjLi4ELi128ELi1EEEvPT_NS1_25CatArrInputTensorMetadataIS5_T0_XT2_EXT3_EEENS1_16TensorSizeStrideIS8_Lj4EEEiS8_:
	.zero		3664


//--------------------- .nv.constant0._ZN2at6native40_GLOBAL__N__2351210d_8_Shape_cu_49f7391c35CatArrayBatchedCopy_alignedK_contigINS1_10OpaqueTypeILj1EEEjLi4ELi128ELi1ELi8EEEvPT_NS1_25CatArrInputTensorMetadataIS5_T0_XT2_EXT3_EEENS1_16TensorSizeStrideIS8_Lj4EEEiS8_ --------------------------
	.section	.nv.constant0._ZN2at6native40_GLOBAL__N__2351210d_8_Shape_cu_49f7391c35CatArrayBatchedCopy_alignedK_contigINS1_10OpaqueTypeILj1EEEjLi4ELi128ELi1ELi8EEEvPT_NS1_25CatArrInputTensorMetadataIS5_T0_XT2_EXT3_EEENS1_16TensorSizeStrideIS8_Lj4EEEiS8_,"a",@progbits
	.sectionflags	@""
	.align	4
.nv.constant0._ZN2at6native40_GLOBAL__N__2351210d_8_Shape_cu_49f7391c35CatArrayBatchedCopy_alignedK_contigINS1_10OpaqueTypeILj1EEEjLi4ELi128ELi1ELi8EEEvPT_NS1_25CatArrInputTensorMetadataIS5_T0_XT2_EXT3_EEENS1_16TensorSizeStrideIS8_Lj4EEEiS8_:
	.zero		3664


//--------------------- .nv.constant0._ZN2at6native40_GLOBAL__N__2351210d_8_Shape_cu_49f7391c35CatArrayBatchedCopy_alignedK_contigINS1_10OpaqueTypeILj1EEEjLi4ELi128ELi1ELi16EEEvPT_NS1_25CatArrInputTensorMetadataIS5_T0_XT2_EXT3_EEENS1_16TensorSizeStrideIS8_Lj4EEEiS8_ --------------------------
	.section	.nv.constant0._ZN2at6native40_GLOBAL__N__2351210d_8_Shape_cu_49f7391c35CatArrayBatchedCopy_alignedK_contigINS1_10OpaqueTypeILj1EEEjLi4ELi128ELi1ELi16EEEvPT_NS1_25CatArrInputTensorMetadataIS5_T0_XT2_EXT3_EEENS1_16TensorSizeStrideIS8_Lj4EEEiS8_,"a",@progbits
	.sectionflags	@""
	.align	4
.nv.constant0._ZN2at6native40_GLOBAL__N__2351210d_8_Shape_cu_49f7391c35CatArrayBatchedCopy_alignedK_contigINS1_10OpaqueTypeILj1EEEjLi4ELi128ELi1ELi16EEEvPT_NS1_25CatArrInputTensorMetadataIS5_T0_XT2_EXT3_EEENS1_16TensorSizeStrideIS8_Lj4EEEiS8_:
	.zero		3664


//--------------------- .nv.constant0._ZN2at6native40_GLOBAL__N__2351210d_8_Shape_cu_49f7391c30CatArrayBatchedCopy_vectorizedINS1_10OpaqueTypeILj1EEEjLi4ELi128ELi1ELi16ELi16EEEvPcNS1_25CatArrInputTensorMetadataIT_T0_XT2_EXT3_EEENS1_16TensorSizeStrideIS8_Lj4EEEiS8_ --------------------------
	.section	.nv.constant0._ZN2at6native40_GLOBAL__N__2351210d_8_Shape_cu_49f7391c30CatArrayBatchedCopy_vectorizedINS1_10OpaqueTypeILj1EEEjLi4ELi128ELi1ELi16ELi16EEEvPcNS1_25CatArrInputTensorMetadataIT_T0_XT2_EXT3_EEENS1_16TensorSizeStrideIS8_Lj4EEEiS8_,"a",@progbits
	.sectionflags	@""
	.align	4
.nv.constant0._ZN2at6native40_GLOBAL__N__2351210d_8_Shape_cu_49f7391c30CatArrayBatchedCopy_vectorizedINS1_10OpaqueTypeILj1EEEjLi4ELi128ELi1ELi16ELi16EEEvPcNS1_25CatArrInputTensorMetadataIT_T0_XT2_EXT3_EEENS1_16TensorSizeStrideIS8_Lj4EEEiS8_:
	.zero		3664


//--------------------- .nv.constant0._ZN2at6native40_GLOBAL__N__2351210d_8_Shape_cu_49f7391c19CatArrayBatchedCopyINS1_10OpaqueTypeILj1EEEjLi3ELi128ELi1EEEvPT_NS1_25CatArrInputTensorMetadataIS5_T0_XT2_EXT3_EEENS1_16TensorSizeStrideIS8_Lj4EEEiS8_ --------------------------
	.section	.nv.constant0._ZN2at6native40_GLOBAL__N__2351210d_8_Shape_cu_49f7391c19CatArrayBatchedCopyINS1_10OpaqueTypeILj1EEEjLi3ELi128ELi1EEEvPT_NS1_25CatArrInputTensorMetadataIS5_T0_XT2_EXT3_EEENS1_16TensorSizeStrideIS8_Lj4EEEiS8_,"a",@progbits
	.sectionflags	@""
	.align	4
.nv.constant0._ZN2at6native40_GLOBAL__N__2351210d_8_Shape_cu_49f7391c19CatArrayBatchedCopyINS1_10OpaqueTypeILj1EEEjLi3ELi128ELi1EEEvPT_NS1_25CatArrInputTensorMetadataIS5_T0_XT2_EXT3_EEENS1_16TensorSizeStrideIS8_Lj4EEEiS8_:
	.zero		3664


//--------------------- .nv.constant0._ZN2at6native40_GLOBAL__N__2351210d_8_Shape_cu_49f7391c26CatArrayBatchedCopy_contigINS1_10OpaqueTypeILj1EEEjLi3ELi128ELi1EEEvPT_NS1_25CatArrInputTensorMetadataIS5_T0_XT2_EXT3_EEENS1_16TensorSizeStrideIS8_Lj4EEEiS8_ --------------------------
	.section	.nv.constant0._ZN2at6native40_GLOBAL__N__2351210d_8_Shape_cu_49f7391c26CatArrayBatchedCopy_contigINS1_10OpaqueTypeILj1EEEjLi3ELi128ELi1EEEvPT_NS1_25CatArrInputTensorMetadataIS5_T0_XT2_EXT3_EEENS1_16TensorSizeStrideIS8_Lj4EEEiS8_,"a",@progbits
	.sectionflags	@""
	.align	4
.nv.constant0._ZN2at6native40_GLOBAL__N__2351210d_8_Shape_cu_49f7391c26CatArrayBatchedCopy_contigINS1_10OpaqueTypeILj1EEEjLi3ELi128ELi1EEEvPT_NS1_25CatArrInputTensorMetadataIS5_T0_XT2_EXT3_EEENS1_16TensorSizeStrideIS8_Lj4EEEiS8_:
	.zero		3664


//--------------------- .nv.constant0._ZN2at6native40_GLOBAL__N__2351210d_8_Shape_cu_49f7391c35CatArrayBatchedCopy_alignedK_contigINS1_10OpaqueTypeILj1EEEjLi3ELi128ELi1ELi8EEEvPT_NS1_25CatArrInputTensorMetadataIS5_T0_XT2_EXT3_EEENS1_16TensorSizeStrideIS8_Lj4EEEiS8_ --------------------------
	.section	.nv.constant0._ZN2at6native40_GLOBAL__N__2351210d_8_Shape_cu_49f7391c35CatArrayBatchedCopy_alignedK_contigINS1_10OpaqueTypeILj1EEEjLi3ELi128ELi1ELi8EEEvPT_NS1_25CatArrInputTensorMetadataIS5_T0_XT2_EXT3_EEENS1_16TensorSizeStrideIS8_Lj4EEEiS8_,"a",@progbits
	.sectionflags	@""
	.align	4
.nv.constant0._ZN2at6native40_GLOBAL__N__2351210d_8_Shape_cu_49f7391c35CatArrayBatchedCopy_alignedK_contigINS1_10OpaqueTypeILj1EEEjLi3ELi128ELi1ELi8EEEvPT_NS1_25CatArrInputTensorMetadataIS5_T0_XT2_EXT3_EEENS1_16TensorSizeStrideIS8_Lj4EEEiS8_:
	.zero		3664


//--------------------- .nv.constant0._ZN2at6native40_GLOBAL__N__2351210d_8_Shape_cu_49f7391c35CatArrayBatchedCopy_alignedK_contigINS1_10OpaqueTypeILj1EEEjLi3ELi128ELi1ELi16EEEvPT_NS1_25CatArrInputTensorMetadataIS5_T0_XT2_EXT3_EEENS1_16TensorSizeStrideIS8_Lj4EEEiS8_ --------------------------
	.section	.nv.constant0._ZN2at6native40_GLOBAL__N__2351210d_8_Shape_cu_49f7391c35CatArrayBatchedCopy_alignedK_contigINS1_10OpaqueTypeILj1EEEjLi3ELi128ELi1ELi16EEEvPT_NS1_25CatArrInputTensorMetadataIS5_T0_XT2_EXT3_EEENS1_16TensorSizeStrideIS8_Lj4EEEiS8_,"a",@progbits
	.sectionflags	@""
	.align	4
.nv.constant0._ZN2at6native40_GLOBAL__N__2351210d_8_Shape_cu_49f7391c35CatArrayBatchedCopy_alignedK_contigINS1_10OpaqueTypeILj1EEEjLi3ELi128ELi1ELi16EEEvPT_NS1_25CatArrInputTensorMetadataIS5_T0_XT2_EXT3_EEENS1_16TensorSizeStrideIS8_Lj4EEEiS8_:
	.zero		3664


//--------------------- .nv.constant0._ZN2at6native40_GLOBAL__N__2351210d_8_Shape_cu_49f7391c30CatArrayBatchedCopy_vectorizedINS1_10OpaqueTypeILj1EEEjLi3ELi128ELi1ELi16ELi16EEEvPcNS1_25CatArrInputTensorMetadataIT_T0_XT2_EXT3_EEENS1_16TensorSizeStrideIS8_Lj4EEEiS8_ --------------------------
	.section	.nv.constant0._ZN2at6native40_GLOBAL__N__2351210d_8_Shape_cu_49f7391c30CatArrayBatchedCopy_vectorizedINS1_10OpaqueTypeILj1EEEjLi3ELi128ELi1ELi16ELi16EEEvPcNS1_25CatArrInputTensorMetadataIT_T0_XT2_EXT3_EEENS1_16TensorSizeStrideIS8_Lj4EEEiS8_,"a",@progbits
	.sectionflags	@""
	.align	4
.nv.constant0._ZN2at6native40_GLOBAL__N__2351210d_8_Shape_cu_49f7391c30CatArrayBatchedCopy_vectorizedINS1_10OpaqueTypeILj1EEEjLi3ELi128ELi1ELi16ELi16EEEvPcNS1_25CatArrInputTensorMetadataIT_T0_XT2_EXT3_EEENS1_16TensorSizeStrideIS8_Lj4EEEiS8_:
	.zero		3664


//--------------------- .nv.constant0._ZN2at6native40_GLOBAL__N__2351210d_8_Shape_cu_49f7391c19CatArrayBatchedCopyINS1_10OpaqueTypeILj1EEEjLi2ELi128ELi1EEEvPT_NS1_25CatArrInputTensorMetadataIS5_T0_XT2_EXT3_EEENS1_16TensorSizeStrideIS8_Lj4EEEiS8_ --------------------------
	.section	.nv.constant0._ZN2at6native40_GLOBAL__N__2351210d_8_Shape_cu_49f7391c19CatArrayBatchedCopyINS1_10OpaqueTypeILj1EEEjLi2ELi128ELi1EEEvPT_NS1_25CatArrInputTensorMetadataIS5_T0_XT2_EXT3_EEENS1_16TensorSizeStrideIS8_Lj4EEEiS8_,"a",@progbits
	.sectionflags	@""
	.align	4
.nv.constant0._ZN2at6native40_GLOBAL__N__2351210d_8_Shape_cu_49f7391c19CatArrayBatchedCopyINS1_10OpaqueTypeILj1EEEjLi2ELi128ELi1EEEvPT_NS1_25CatArrInputTensorMetadataIS5_T0_XT2_EXT3_EEENS1_16TensorSizeStrideIS8_Lj4EEEiS8_:
	.zero		3664


//--------------------- .nv.constant0._ZN2at6native40_GLOBAL__N__2351210d_8_Shape_cu_49f7391c26CatArrayBatchedCopy_contigINS1_10OpaqueTypeILj1EEEjLi2ELi128ELi1EEEvPT_NS1_25CatArrInputTensorMetadataIS5_T0_XT2_EXT3_EEENS1_16TensorSizeStrideIS8_Lj4EEEiS8_ --------------------------
	.section	.nv.constant0._ZN2at6native40_GLOBAL__N__2351210d_8_Shape_cu_49f7391c26CatArrayBatchedCopy_contigINS1_10OpaqueTypeILj1EEEjLi2ELi128ELi1EEEvPT_NS1_25CatArrInputTensorMetadataIS5_T0_XT2_EXT3_EEENS1_16TensorSizeStrideIS8_Lj4EEEiS8_,"a",@progbits
	.sectionflags	@""
	.align	4
.nv.constant0._ZN2at6native40_GLOBAL__N__2351210d_8_Shape_cu_49f7391c26CatArrayBatchedCopy_contigINS1_10OpaqueTypeILj1EEEjLi2ELi128ELi1EEEvPT_NS1_25CatArrInputTensorMetadataIS5_T0_XT2_EXT3_EEENS1_16TensorSizeStrideIS8_Lj4EEEiS8_:
	.zero		3664


//--------------------- .nv.constant0._ZN2at6native40_GLOBAL__N__2351210d_8_Shape_cu_49f7391c35CatArrayBatchedCopy_alignedK_contigINS1_10OpaqueTypeILj1EEEjLi2ELi128ELi1ELi8EEEvPT_NS1_25CatArrInputTensorMetadataIS5_T0_XT2_EXT3_EEENS1_16TensorSizeStrideIS8_Lj4EEEiS8_ --------------------------
	.section	.nv.constant0._ZN2at6native40_GLOBAL__N__2351210d_8_Shape_cu_49f7391c35CatArrayBatchedCopy_alignedK_contigINS1_10OpaqueTypeILj1EEEjLi2ELi128ELi1ELi8EEEvPT_NS1_25CatArrInputTensorMetadataIS5_T0_XT2_EXT3_EEENS1_16TensorSizeStrideIS8_Lj4EEEiS8_,"a",@progbits
	.sectionflags	@""
	.align	4
.nv.constant0._ZN2at6native40_GLOBAL__N__2351210d_8_Shape_cu_49f7391c35CatArrayBatchedCopy_alignedK_contigINS1_10OpaqueTypeILj1EEEjLi2ELi128ELi1ELi8EEEvPT_NS1_25CatArrInputTensorMetadataIS5_T0_XT2_EXT3_EEENS1_16TensorSizeStrideIS8_Lj4EEEiS8_:
	.zero		3664


//--------------------- .nv.constant0._ZN2at6native40_GLOBAL__N__2351210d_8_Shape_cu_49f7391c35CatArrayBatchedCopy_alignedK_contigINS1_10OpaqueTypeILj1EEEjLi2ELi128ELi1ELi16EEEvPT_NS1_25CatArrInputTensorMetadataIS5_T0_XT2_EXT3_EEENS1_16TensorSizeStrideIS8_Lj4EEEiS8_ --------------------------
	.section	.nv.constant0._ZN2at6native40_GLOBAL__N__2351210d_8_Shape_cu_49f7391c35CatArrayBatchedCopy_alignedK_contigINS1_10OpaqueTypeILj1EEEjLi2ELi128ELi1ELi16EEEvPT_NS1_25CatArrInputTensorMetadataIS5_T0_XT2_EXT3_EEENS1_16TensorSizeStrideIS8_Lj4EEEiS8_,"a",@progbits
	.sectionflags	@""
	.align	4
.nv.constant0._ZN2at6native40_GLOBAL__N__2351210d_8_Shape_cu_49f7391c35CatArrayBatchedCopy_alignedK_contigINS1_10OpaqueTypeILj1EEEjLi2ELi128ELi1ELi16EEEvPT_NS1_25CatArrInputTensorMetadataIS5_T0_XT2_EXT3_EEENS1_16TensorSizeStrideIS8_Lj4EEEiS8_:
	.zero		3664


//--------------------- .nv.constant0._ZN2at6native40_GLOBAL__N__2351210d_8_Shape_cu_49f7391c30CatArrayBatchedCopy_vectorizedINS1_10OpaqueTypeILj1EEEjLi2ELi128ELi1ELi16ELi16EEEvPcNS1_25CatArrInputTensorMetadataIT_T0_XT2_EXT3_EEENS1_16TensorSizeStrideIS8_Lj4EEEiS8_ --------------------------
	.section	.nv.constant0._ZN2at6native40_GLOBAL__N__2351210d_8_Shape_cu_49f7391c30CatArrayBatchedCopy_vectorizedINS1_10OpaqueTypeILj1EEEjLi2ELi128ELi1ELi16ELi16EEEvPcNS1_25CatArrInputTensorMetadataIT_T0_XT2_EXT3_EEENS1_16TensorSizeStrideIS8_Lj4EEEiS8_,"a",@progbits
	.sectionflags	@""
	.align	4
.nv.constant0._ZN2at6native40_GLOBAL__N__2351210d_8_Shape_cu_49f7391c30CatArrayBatchedCopy_vectorizedINS1_10OpaqueTypeILj1EEEjLi2ELi128ELi1ELi16ELi16EEEvPcNS1_25CatArrInputTensorMetadataIT_T0_XT2_EXT3_EEENS1_16TensorSizeStrideIS8_Lj4EEEiS8_:
	.zero		3664


//--------------------- .nv.constant0._ZN2at6native40_GLOBAL__N__2351210d_8_Shape_cu_49f7391c19CatArrayBatchedCopyINS1_10OpaqueTypeILj1EEEjLi1ELi128ELi1EEEvPT_NS1_25CatArrInputTensorMetadataIS5_T0_XT2_EXT3_EEENS1_16TensorSizeStrideIS8_Lj4EEEiS8_ --------------------------
	.section	.nv.constant0._ZN2at6native40_GLOBAL__N__2351210d_8_Shape_cu_49f7391c19CatArrayBatchedCopyINS1_10OpaqueTypeILj1EEEjLi1ELi128ELi1EEEvPT_NS1_25CatArrInputTensorMetadataIS5_T0_XT2_EXT3_EEENS1_16TensorSizeStrideIS8_Lj4EEEiS8_,"a",@progbits
	.sectionflags	@""
	.align	4
.nv.constant0._ZN2at6native40_GLOBAL__N__2351210d_8_Shape_cu_49f7391c19CatArrayBatchedCopyINS1_10OpaqueTypeILj1EEEjLi1ELi128ELi1EEEvPT_NS1_25CatArrInputTensorMetadataIS5_T0_XT2_EXT3_EEENS1_16TensorSizeStrideIS8_Lj4EEEiS8_:
	.zero		3664


//--------------------- .nv.constant0._ZN2at6native40_GLOBAL__N__2351210d_8_Shape_cu_49f7391c26CatArrayBatchedCopy_contigINS1_10OpaqueTypeILj1EEEjLi1ELi128ELi1EEEvPT_NS1_25CatArrInputTensorMetadataIS5_T0_XT2_EXT3_EEENS1_16TensorSizeStrideIS8_Lj4EEEiS8_ --------------------------
	.section	.nv.constant0._ZN2at6native40_GLOBAL__N__2351210d_8_Shape_cu_49f7391c26CatArrayBatchedCopy_contigINS1_10OpaqueTypeILj1EEEjLi1ELi128ELi1EEEvPT_NS1_25CatArrInputTensorMetadataIS5_T0_XT2_EXT3_EEENS1_16TensorSizeStrideIS8_Lj4EEEiS8_,"a",@progbits
	.sectionflags	@""
	.align	4
.nv.constant0._ZN2at6native40_GLOBAL__N__2351210d_8_Shape_cu_49f7391c26CatArrayBatchedCopy_contigINS1_10OpaqueTypeILj1EEEjLi1ELi128ELi1EEEvPT_NS1_25CatArrInputTensorMetadataIS5_T0_XT2_EXT3_EEENS1_16TensorSizeStrideIS8_Lj4EEEiS8_:
	.zero		3664


//--------------------- .nv.constant0._ZN2at6native40_GLOBAL__N__2351210d_8_Shape_cu_49f7391c35CatArrayBatchedCopy_alignedK_contigINS1_10OpaqueTypeILj1EEEjLi1ELi128ELi1ELi8EEEvPT_NS1_25CatArrInputTensorMetadataIS5_T0_XT2_EXT3_EEENS1_16TensorSizeStrideIS8_Lj4EEEiS8_ --------------------------
	.section	.nv.constant0._ZN2at6native40_GLOBAL__N__2351210d_8_Shape_cu_49f7391c35CatArrayBatchedCopy_alignedK_contigINS1_10OpaqueTypeILj1EEEjLi1ELi128ELi1ELi8EEEvPT_NS1_25CatArrInputTensorMetadataIS5_T0_XT2_EXT3_EEENS1_16TensorSizeStrideIS8_Lj4EEEiS8_,"a",@progbits
	.sectionflags	@""
	.align	4
.nv.constant0._ZN2at6native40_GLOBAL__N__2351210d_8_Shape_cu_49f7391c35CatArrayBatchedCopy_alignedK_contigINS1_10OpaqueTypeILj1EEEjLi1ELi128ELi1ELi8EEEvPT_NS1_25CatArrInputTensorMetadataIS5_T0_XT2_EXT3_EEENS1_16TensorSizeStrideIS8_Lj4EEEiS8_:
	.zero		3664


//--------------------- .nv.constant0._ZN2at6native40_GLOBAL__N__2351210d_8_Shape_cu_49f7391c35CatArrayBatchedCopy_alignedK_contigINS1_10OpaqueTypeILj1EEEjLi1ELi128ELi1ELi16EEEvPT_NS1_25CatArrInputTensorMetadataIS5_T0_XT2_EXT3_EEENS1_16TensorSizeStrideIS8_Lj4EEEiS8_ --------------------------
	.section	.nv.constant0._ZN2at6native40_GLOBAL__N__2351210d_8_Shape_cu_49f7391c35CatArrayBatchedCopy_alignedK_contigINS1_10OpaqueTypeILj1EEEjLi1ELi128ELi1ELi16EEEvPT_NS1_25CatArrInputTensorMetadataIS5_T0_XT2_EXT3_EEENS1_16TensorSizeStrideIS8_Lj4EEEiS8_,"a",@progbits
	.sectionflags	@""
	.align	4
.nv.constant0._ZN2at6native40_GLOBAL__N__2351210d_8_Shape_cu_49f7391c35CatArrayBatchedCopy_alignedK_contigINS1_10OpaqueTypeILj1EEEjLi1ELi128ELi1ELi16EEEvPT_NS1_25CatArrInputTensorMetadataIS5_T0_XT2_EXT3_EEENS1_16TensorSizeStrideIS8_Lj4EEEiS8_:
	.zero		3664


//--------------------- .nv.constant0._ZN2at6native40_GLOBAL__N__2351210d_8_Shape_cu_49f7391c30CatArrayBatchedCopy_vectorizedINS1_10OpaqueTypeILj1EEEjLi1ELi128ELi1ELi16ELi16EEEvPcNS1_25CatArrInputTensorMetadataIT_T0_XT2_EXT3_EEENS1_16TensorSizeStrideIS8_Lj4EEEiS8_ --------------------------
	.section	.nv.constant0._ZN2at6native40_GLOBAL__N__2351210d_8_Shape_cu_49f7391c30CatArrayBatchedCopy_vectorizedINS1_10OpaqueTypeILj1EEEjLi1ELi128ELi1ELi16ELi16EEEvPcNS1_25CatArrInputTensorMetadataIT_T0_XT2_EXT3_EEENS1_16TensorSizeStrideIS8_Lj4EEEiS8_,"a",@progbits
	.sectionflags	@""
	.align	4
.nv.constant0._ZN2at6native40_GLOBAL__N__2351210d_8_Shape_cu_49f7391c30CatArrayBatchedCopy_vectorizedINS1_10OpaqueTypeILj1EEEjLi1ELi128ELi1ELi16ELi16EEEvPcNS1_25CatArrInputTensorMetadataIT_T0_XT2_EXT3_EEENS1_16TensorSizeStrideIS8_Lj4EEEiS8_:
	.zero		3664


//--------------------- SYMBOLS --------------------------

	.type		.nv.reservedSmem.offset0,@object
	.size		.nv.reservedSmem.offset0,0x4
